//
// Generated by NVIDIA NVVM Compiler
//
// Compiler Build ID: CL-36424714
// Cuda compilation tools, release 13.0, V13.0.88
// Based on NVVM 20.0.0
//

.version 9.0
.target sm_100
.address_size 64

	// .globl	_Z16tabuSearchKernelPiS_PKiS_iiii
.extern .func  (.param .b32 func_retval0) vprintf
(
	.param .b64 vprintf_param_0,
	.param .b64 vprintf_param_1
)
;
.extern .func  (.param .b64 func_retval0) malloc
(
	.param .b64 malloc_param_0
)
;
.extern .func free
(
	.param .b64 free_param_0
)
;
.global .align 1 .b8 _ZN34_INTERNAL_52fc676a_4_k_cu_99b416ab4cuda3std3__45__cpo5beginE[1];
.global .align 1 .b8 _ZN34_INTERNAL_52fc676a_4_k_cu_99b416ab4cuda3std3__45__cpo3endE[1];
.global .align 1 .b8 _ZN34_INTERNAL_52fc676a_4_k_cu_99b416ab4cuda3std3__45__cpo6cbeginE[1];
.global .align 1 .b8 _ZN34_INTERNAL_52fc676a_4_k_cu_99b416ab4cuda3std3__45__cpo4cendE[1];
.global .align 1 .b8 _ZN34_INTERNAL_52fc676a_4_k_cu_99b416ab4cuda3std3__45__cpo6rbeginE[1];
.global .align 1 .b8 _ZN34_INTERNAL_52fc676a_4_k_cu_99b416ab4cuda3std3__45__cpo4rendE[1];
.global .align 1 .b8 _ZN34_INTERNAL_52fc676a_4_k_cu_99b416ab4cuda3std3__45__cpo7crbeginE[1];
.global .align 1 .b8 _ZN34_INTERNAL_52fc676a_4_k_cu_99b416ab4cuda3std3__45__cpo5crendE[1];
.global .align 1 .b8 _ZN34_INTERNAL_52fc676a_4_k_cu_99b416ab4cuda3std3__436_GLOBAL__N__52fc676a_4_k_cu_99b416ab6ignoreE[1];
.global .align 1 .b8 _ZN34_INTERNAL_52fc676a_4_k_cu_99b416ab4cuda3std3__419piecewise_constructE[1];
.global .align 1 .b8 _ZN34_INTERNAL_52fc676a_4_k_cu_99b416ab4cuda3std3__48in_placeE[1];
.global .align 1 .b8 _ZN34_INTERNAL_52fc676a_4_k_cu_99b416ab4cuda3std3__420unreachable_sentinelE[1];
.global .align 1 .b8 _ZN34_INTERNAL_52fc676a_4_k_cu_99b416ab4cuda3std3__47nulloptE[1];
.global .align 1 .b8 _ZN34_INTERNAL_52fc676a_4_k_cu_99b416ab4cuda3std3__48unexpectE[1];
.global .align 1 .b8 _ZN34_INTERNAL_52fc676a_4_k_cu_99b416ab4cuda3std6ranges3__45__cpo4swapE[1];
.global .align 1 .b8 _ZN34_INTERNAL_52fc676a_4_k_cu_99b416ab4cuda3std6ranges3__45__cpo9iter_moveE[1];
.global .align 1 .b8 _ZN34_INTERNAL_52fc676a_4_k_cu_99b416ab4cuda3std6ranges3__45__cpo5beginE[1];
.global .align 1 .b8 _ZN34_INTERNAL_52fc676a_4_k_cu_99b416ab4cuda3std6ranges3__45__cpo3endE[1];
.global .align 1 .b8 _ZN34_INTERNAL_52fc676a_4_k_cu_99b416ab4cuda3std6ranges3__45__cpo6cbeginE[1];
.global .align 1 .b8 _ZN34_INTERNAL_52fc676a_4_k_cu_99b416ab4cuda3std6ranges3__45__cpo4cendE[1];
.global .align 1 .b8 _ZN34_INTERNAL_52fc676a_4_k_cu_99b416ab4cuda3std6ranges3__45__cpo7advanceE[1];
.global .align 1 .b8 _ZN34_INTERNAL_52fc676a_4_k_cu_99b416ab4cuda3std6ranges3__45__cpo9iter_swapE[1];
.global .align 1 .b8 _ZN34_INTERNAL_52fc676a_4_k_cu_99b416ab4cuda3std6ranges3__45__cpo4nextE[1];
.global .align 1 .b8 _ZN34_INTERNAL_52fc676a_4_k_cu_99b416ab4cuda3std6ranges3__45__cpo4prevE[1];
.global .align 1 .b8 _ZN34_INTERNAL_52fc676a_4_k_cu_99b416ab4cuda3std6ranges3__45__cpo4dataE[1];
.global .align 1 .b8 _ZN34_INTERNAL_52fc676a_4_k_cu_99b416ab4cuda3std6ranges3__45__cpo5cdataE[1];
.global .align 1 .b8 _ZN34_INTERNAL_52fc676a_4_k_cu_99b416ab4cuda3std6ranges3__45__cpo4sizeE[1];
.global .align 1 .b8 _ZN34_INTERNAL_52fc676a_4_k_cu_99b416ab4cuda3std6ranges3__45__cpo5ssizeE[1];
.global .align 1 .b8 _ZN34_INTERNAL_52fc676a_4_k_cu_99b416ab4cuda3std6ranges3__45__cpo8distanceE[1];
.global .align 1 .b8 _ZN34_INTERNAL_52fc676a_4_k_cu_99b416ab6thrust24THRUST_300001_SM_1000_NS8cuda_cub3parE[1];
.global .align 1 .b8 _ZN34_INTERNAL_52fc676a_4_k_cu_99b416ab6thrust24THRUST_300001_SM_1000_NS8cuda_cub10par_nosyncE[1];
.global .align 1 .b8 _ZN34_INTERNAL_52fc676a_4_k_cu_99b416ab6thrust24THRUST_300001_SM_1000_NS6system6detail10sequential3seqE[1];
.global .align 1 .b8 _ZN34_INTERNAL_52fc676a_4_k_cu_99b416ab6thrust24THRUST_300001_SM_1000_NS12placeholders2_1E[1];
.global .align 1 .b8 _ZN34_INTERNAL_52fc676a_4_k_cu_99b416ab6thrust24THRUST_300001_SM_1000_NS12placeholders2_2E[1];
.global .align 1 .b8 _ZN34_INTERNAL_52fc676a_4_k_cu_99b416ab6thrust24THRUST_300001_SM_1000_NS12placeholders2_3E[1];
.global .align 1 .b8 _ZN34_INTERNAL_52fc676a_4_k_cu_99b416ab6thrust24THRUST_300001_SM_1000_NS12placeholders2_4E[1];
.global .align 1 .b8 _ZN34_INTERNAL_52fc676a_4_k_cu_99b416ab6thrust24THRUST_300001_SM_1000_NS12placeholders2_5E[1];
.global .align 1 .b8 _ZN34_INTERNAL_52fc676a_4_k_cu_99b416ab6thrust24THRUST_300001_SM_1000_NS12placeholders2_6E[1];
.global .align 1 .b8 _ZN34_INTERNAL_52fc676a_4_k_cu_99b416ab6thrust24THRUST_300001_SM_1000_NS12placeholders2_7E[1];
.global .align 1 .b8 _ZN34_INTERNAL_52fc676a_4_k_cu_99b416ab6thrust24THRUST_300001_SM_1000_NS12placeholders2_8E[1];
.global .align 1 .b8 _ZN34_INTERNAL_52fc676a_4_k_cu_99b416ab6thrust24THRUST_300001_SM_1000_NS12placeholders2_9E[1];
.global .align 1 .b8 _ZN34_INTERNAL_52fc676a_4_k_cu_99b416ab6thrust24THRUST_300001_SM_1000_NS12placeholders3_10E[1];
.global .align 1 .b8 _ZN34_INTERNAL_52fc676a_4_k_cu_99b416ab6thrust24THRUST_300001_SM_1000_NS3seqE[1];
.global .align 1 .b8 $str[39] = {10, 79, 98, 106, 101, 99, 116, 105, 118, 101, 70, 117, 110, 99, 116, 105, 111, 110, 32, 124, 124, 32, 67, 111, 109, 112, 108, 101, 116, 105, 111, 110, 84, 105, 109, 101, 115, 10};
.global .align 1 .b8 $str$1[4] = {37, 100, 32};
.global .align 1 .b8 $str$2[2] = {10};
.global .align 1 .b8 $str$3[18] = {70, 117, 110, 107, 99, 106, 97, 32, 99, 101, 108, 117, 58, 32, 37, 100, 10};
.global .align 1 .b8 $str$4[56] = {73, 116, 101, 114, 97, 99, 106, 97, 58, 32, 37, 100, 32, 124, 32, 67, 122, 97, 115, 58, 32, 37, 100, 32, 124, 32, 67, 122, 97, 115, 95, 98, 101, 115, 116, 79, 98, 106, 101, 99, 116, 105, 118, 101, 76, 111, 99, 97, 108, 32, 61, 32, 37, 100, 10};

.visible .entry _Z16tabuSearchKernelPiS_PKiS_iiii(
	.param .u64 .ptr .align 1 _Z16tabuSearchKernelPiS_PKiS_iiii_param_0,
	.param .u64 .ptr .align 1 _Z16tabuSearchKernelPiS_PKiS_iiii_param_1,
	.param .u64 .ptr .align 1 _Z16tabuSearchKernelPiS_PKiS_iiii_param_2,
	.param .u64 .ptr .align 1 _Z16tabuSearchKernelPiS_PKiS_iiii_param_3,
	.param .u32 _Z16tabuSearchKernelPiS_PKiS_iiii_param_4,
	.param .u32 _Z16tabuSearchKernelPiS_PKiS_iiii_param_5,
	.param .u32 _Z16tabuSearchKernelPiS_PKiS_iiii_param_6,
	.param .u32 _Z16tabuSearchKernelPiS_PKiS_iiii_param_7
)
{
	.local .align 8 .b8 	__local_depot0[32];
	.reg .b64 	%SP;
	.reg .b64 	%SPL;
	.reg .pred 	%p<210>;
	.reg .b16 	%rs<15>;
	.reg .b32 	%r<1334>;
	.reg .b64 	%rd<677>;
	.reg .b64 	%fd<8>;

	mov.u64 	%SPL, __local_depot0;
	cvta.local.u64 	%SP, %SPL;
	ld.param.u64 	%rd81, [_Z16tabuSearchKernelPiS_PKiS_iiii_param_0];
	ld.param.u64 	%rd82, [_Z16tabuSearchKernelPiS_PKiS_iiii_param_2];
	ld.param.u32 	%r230, [_Z16tabuSearchKernelPiS_PKiS_iiii_param_4];
	ld.param.u32 	%r231, [_Z16tabuSearchKernelPiS_PKiS_iiii_param_5];
	ld.param.u32 	%r233, [_Z16tabuSearchKernelPiS_PKiS_iiii_param_7];
	cvta.to.global.u64 	%rd1, %rd82;
	cvta.to.global.u64 	%rd2, %rd81;
	add.u64 	%rd3, %SPL, 8;
	mov.u32 	%r234, %ctaid.x;
	mov.u32 	%r235, %ctaid.y;
	mov.u32 	%r236, %nctaid.x;
	mad.lo.s32 	%r237, %r235, %r236, %r234;
	mov.u32 	%r1, %tid.x;
	mov.u32 	%r238, %ntid.x;
	mad.lo.s32 	%r2, %r237, %r238, %r1;
	// begin inline asm
	mov.u64 	%rd80, %clock64;
	// end inline asm
	cvt.u32.u64 	%r239, %rd80;
	add.s32 	%r240, %r2, %r239;
	mul.hi.u32 	%r241, %r240, 3;
	sub.s32 	%r242, %r240, %r241;
	shr.u32 	%r243, %r242, 1;
	add.s32 	%r244, %r243, %r241;
	shr.u32 	%r245, %r244, 30;
	mul.lo.s32 	%r246, %r245, 2147483647;
	sub.s32 	%r3, %r240, %r246;
	mul.wide.s32 	%rd4, %r230, 4;
	{ // callseq 0, 0
	.param .b64 param0;
	st.param.b64 	[param0], %rd4;
	.param .b64 retval0;
	call.uni (retval0), 
	malloc, 
	(
	param0
	);
	ld.param.b64 	%rd84, [retval0];
	} // callseq 0
	mul.lo.s32 	%r247, %r233, %r230;
	mul.wide.s32 	%rd85, %r247, 4;
	{ // callseq 1, 0
	.param .b64 param0;
	st.param.b64 	[param0], %rd85;
	.param .b64 retval0;
	call.uni (retval0), 
	malloc, 
	(
	param0
	);
	ld.param.b64 	%rd86, [retval0];
	} // callseq 1
	{ // callseq 2, 0
	.param .b64 param0;
	st.param.b64 	[param0], %rd4;
	.param .b64 retval0;
	call.uni (retval0), 
	malloc, 
	(
	param0
	);
	ld.param.b64 	%rd87, [retval0];
	} // callseq 2
	setp.gt.s32 	%p1, %r230, 0;
	setp.lt.s32 	%p6, %r230, 1;
	@%p6 bra 	$L__BB0_13;
	and.b32  	%r4, %r230, 15;
	setp.lt.u32 	%p7, %r230, 16;
	mov.b32 	%r1245, 0;
	@%p7 bra 	$L__BB0_4;
	and.b32  	%r1245, %r230, 2147483632;
	mov.b32 	%r1243, 0;
$L__BB0_3:
	.pragma "nounroll";
	mul.wide.u32 	%rd88, %r1243, 4;
	add.s64 	%rd89, %rd84, %rd88;
	st.u32 	[%rd89], %r1243;
	add.s32 	%r250, %r1243, 1;
	st.u32 	[%rd89+4], %r250;
	add.s32 	%r251, %r1243, 2;
	st.u32 	[%rd89+8], %r251;
	add.s32 	%r252, %r1243, 3;
	st.u32 	[%rd89+12], %r252;
	add.s32 	%r253, %r1243, 4;
	st.u32 	[%rd89+16], %r253;
	add.s32 	%r254, %r1243, 5;
	st.u32 	[%rd89+20], %r254;
	add.s32 	%r255, %r1243, 6;
	st.u32 	[%rd89+24], %r255;
	add.s32 	%r256, %r1243, 7;
	st.u32 	[%rd89+28], %r256;
	add.s32 	%r257, %r1243, 8;
	st.u32 	[%rd89+32], %r257;
	add.s32 	%r258, %r1243, 9;
	st.u32 	[%rd89+36], %r258;
	add.s32 	%r259, %r1243, 10;
	st.u32 	[%rd89+40], %r259;
	add.s32 	%r260, %r1243, 11;
	st.u32 	[%rd89+44], %r260;
	add.s32 	%r261, %r1243, 12;
	st.u32 	[%rd89+48], %r261;
	add.s32 	%r262, %r1243, 13;
	st.u32 	[%rd89+52], %r262;
	add.s32 	%r263, %r1243, 14;
	st.u32 	[%rd89+56], %r263;
	add.s32 	%r264, %r1243, 15;
	st.u32 	[%rd89+60], %r264;
	add.s32 	%r1243, %r1243, 16;
	setp.ne.s32 	%p8, %r1243, %r1245;
	@%p8 bra 	$L__BB0_3;
$L__BB0_4:
	setp.eq.s32 	%p9, %r4, 0;
	@%p9 bra 	$L__BB0_13;
	and.b32  	%r9, %r230, 7;
	setp.lt.u32 	%p10, %r4, 8;
	@%p10 bra 	$L__BB0_7;
	mul.wide.u32 	%rd90, %r1245, 4;
	add.s64 	%rd91, %rd84, %rd90;
	st.u32 	[%rd91], %r1245;
	add.s32 	%r265, %r1245, 1;
	st.u32 	[%rd91+4], %r265;
	add.s32 	%r266, %r1245, 2;
	st.u32 	[%rd91+8], %r266;
	add.s32 	%r267, %r1245, 3;
	st.u32 	[%rd91+12], %r267;
	add.s32 	%r268, %r1245, 4;
	st.u32 	[%rd91+16], %r268;
	add.s32 	%r269, %r1245, 5;
	st.u32 	[%rd91+20], %r269;
	add.s32 	%r270, %r1245, 6;
	st.u32 	[%rd91+24], %r270;
	add.s32 	%r271, %r1245, 7;
	st.u32 	[%rd91+28], %r271;
	add.s32 	%r1245, %r1245, 8;
$L__BB0_7:
	setp.eq.s32 	%p11, %r9, 0;
	@%p11 bra 	$L__BB0_13;
	and.b32  	%r12, %r230, 3;
	setp.lt.u32 	%p12, %r9, 4;
	@%p12 bra 	$L__BB0_10;
	mul.wide.u32 	%rd92, %r1245, 4;
	add.s64 	%rd93, %rd84, %rd92;
	st.u32 	[%rd93], %r1245;
	add.s32 	%r272, %r1245, 1;
	st.u32 	[%rd93+4], %r272;
	add.s32 	%r273, %r1245, 2;
	st.u32 	[%rd93+8], %r273;
	add.s32 	%r274, %r1245, 3;
	st.u32 	[%rd93+12], %r274;
	add.s32 	%r1245, %r1245, 4;
$L__BB0_10:
	setp.eq.s32 	%p13, %r12, 0;
	@%p13 bra 	$L__BB0_13;
	mov.b32 	%r1248, 0;
$L__BB0_12:
	.pragma "nounroll";
	mul.wide.u32 	%rd94, %r1245, 4;
	add.s64 	%rd95, %rd84, %rd94;
	st.u32 	[%rd95], %r1245;
	add.s32 	%r1245, %r1245, 1;
	add.s32 	%r1248, %r1248, 1;
	setp.ne.s32 	%p14, %r1248, %r12;
	@%p14 bra 	$L__BB0_12;
$L__BB0_13:
	mul.wide.s32 	%rd8, %r231, 4;
	{ // callseq 3, 0
	.param .b64 param0;
	st.param.b64 	[param0], %rd8;
	.param .b64 retval0;
	call.uni (retval0), 
	malloc, 
	(
	param0
	);
	ld.param.b64 	%rd96, [retval0];
	} // callseq 3
	setp.lt.s32 	%p15, %r231, 1;
	@%p15 bra 	$L__BB0_26;
	add.s32 	%r277, %r231, -1;
	and.b32  	%r19, %r231, 15;
	setp.lt.u32 	%p16, %r277, 15;
	mov.b32 	%r1249, 0;
	@%p16 bra 	$L__BB0_17;
	and.b32  	%r1249, %r231, 2147483632;
	mov.b32 	%r1266, 0;
$L__BB0_16:
	.pragma "nounroll";
	mul.wide.u32 	%rd97, %r1266, 4;
	add.s64 	%rd98, %rd96, %rd97;
	mov.b32 	%r279, 0;
	st.u32 	[%rd98], %r279;
	st.u32 	[%rd98+4], %r279;
	st.u32 	[%rd98+8], %r279;
	st.u32 	[%rd98+12], %r279;
	st.u32 	[%rd98+16], %r279;
	st.u32 	[%rd98+20], %r279;
	st.u32 	[%rd98+24], %r279;
	st.u32 	[%rd98+28], %r279;
	st.u32 	[%rd98+32], %r279;
	st.u32 	[%rd98+36], %r279;
	st.u32 	[%rd98+40], %r279;
	st.u32 	[%rd98+44], %r279;
	st.u32 	[%rd98+48], %r279;
	st.u32 	[%rd98+52], %r279;
	st.u32 	[%rd98+56], %r279;
	st.u32 	[%rd98+60], %r279;
	add.s32 	%r1266, %r1266, 16;
	setp.eq.s32 	%p17, %r1266, %r1249;
	@%p17 bra 	$L__BB0_17;
	bra.uni 	$L__BB0_16;
$L__BB0_17:
	setp.eq.s32 	%p18, %r19, 0;
	@%p18 bra 	$L__BB0_26;
	and.b32  	%r22, %r231, 7;
	setp.lt.u32 	%p19, %r19, 8;
	@%p19 bra 	$L__BB0_20;
	mul.wide.u32 	%rd99, %r1249, 4;
	add.s64 	%rd100, %rd96, %rd99;
	mov.b32 	%r280, 0;
	st.u32 	[%rd100], %r280;
	st.u32 	[%rd100+4], %r280;
	st.u32 	[%rd100+8], %r280;
	st.u32 	[%rd100+12], %r280;
	st.u32 	[%rd100+16], %r280;
	st.u32 	[%rd100+20], %r280;
	st.u32 	[%rd100+24], %r280;
	st.u32 	[%rd100+28], %r280;
	add.s32 	%r1249, %r1249, 8;
$L__BB0_20:
	setp.eq.s32 	%p20, %r22, 0;
	@%p20 bra 	$L__BB0_26;
	and.b32  	%r25, %r231, 3;
	setp.lt.u32 	%p21, %r22, 4;
	@%p21 bra 	$L__BB0_23;
	mul.wide.u32 	%rd101, %r1249, 4;
	add.s64 	%rd102, %rd96, %rd101;
	mov.b32 	%r281, 0;
	st.u32 	[%rd102], %r281;
	st.u32 	[%rd102+4], %r281;
	st.u32 	[%rd102+8], %r281;
	st.u32 	[%rd102+12], %r281;
	add.s32 	%r1249, %r1249, 4;
$L__BB0_23:
	setp.eq.s32 	%p22, %r25, 0;
	@%p22 bra 	$L__BB0_26;
	mov.b32 	%r1253, 0;
$L__BB0_25:
	.pragma "nounroll";
	mul.wide.u32 	%rd103, %r1249, 4;
	add.s64 	%rd104, %rd96, %rd103;
	mov.b32 	%r283, 0;
	st.u32 	[%rd104], %r283;
	add.s32 	%r1249, %r1249, 1;
	add.s32 	%r1253, %r1253, 1;
	setp.ne.s32 	%p23, %r1253, %r25;
	@%p23 bra 	$L__BB0_25;
$L__BB0_26:
	min.s32 	%r284, %r230, %r231;
	setp.gt.s32 	%p2, %r284, 0;
	setp.lt.s32 	%p24, %r284, 1;
	@%p24 bra 	$L__BB0_48;
	and.b32  	%r32, %r231, 7;
	add.s32 	%r33, %r32, -1;
	and.b32  	%r34, %r231, 3;
	add.s32 	%r35, %r34, -1;
	and.b32  	%r36, %r231, 2147483640;
	and.b32  	%r37, %r231, 1;
	mov.b32 	%r1254, 0;
$L__BB0_28:
	mul.wide.u32 	%rd105, %r1254, 4;
	add.s64 	%rd10, %rd84, %rd105;
	setp.eq.s32 	%p25, %r1254, 0;
	@%p25 bra 	$L__BB0_83;
	setp.lt.u32 	%p26, %r231, 8;
	mov.b32 	%r1259, 0;
	@%p26 bra 	$L__BB0_34;
	mov.b32 	%r1255, 0;
$L__BB0_31:
	.pragma "nounroll";
	ld.u32 	%r288, [%rd10];
	mad.lo.s32 	%r289, %r288, %r231, %r1255;
	mul.wide.s32 	%rd106, %r289, 4;
	add.s64 	%rd107, %rd1, %rd106;
	ld.global.u32 	%r290, [%rd107];
	cvt.u64.u32 	%rd11, %r1255;
	mul.wide.u32 	%rd108, %r1255, 4;
	add.s64 	%rd12, %rd96, %rd108;
	ld.u32 	%r291, [%rd12];
	add.s32 	%r1256, %r291, %r290;
	st.u32 	[%rd12], %r1256;
	setp.eq.s32 	%p27, %r1255, 0;
	@%p27 bra 	$L__BB0_33;
	ld.u32 	%r292, [%rd12+-4];
	max.s32 	%r1256, %r1256, %r292;
	st.u32 	[%rd12], %r1256;
$L__BB0_33:
	cvt.u32.u64 	%r293, %rd11;
	ld.u32 	%r294, [%rd10];
	mul.lo.s32 	%r295, %r294, %r231;
	cvt.s64.s32 	%rd109, %r295;
	add.s64 	%rd110, %rd109, %rd11;
	shl.b64 	%rd111, %rd110, 2;
	add.s64 	%rd112, %rd1, %rd111;
	ld.global.u32 	%r296, [%rd112+4];
	ld.u32 	%r297, [%rd12+4];
	add.s32 	%r298, %r297, %r296;
	max.s32 	%r299, %r298, %r1256;
	st.u32 	[%rd12+4], %r299;
	ld.u32 	%r300, [%rd10];
	mul.lo.s32 	%r301, %r300, %r231;
	cvt.s64.s32 	%rd113, %r301;
	add.s64 	%rd114, %rd113, %rd11;
	shl.b64 	%rd115, %rd114, 2;
	add.s64 	%rd116, %rd1, %rd115;
	ld.global.u32 	%r302, [%rd116+8];
	ld.u32 	%r303, [%rd12+8];
	add.s32 	%r304, %r303, %r302;
	max.s32 	%r305, %r304, %r299;
	st.u32 	[%rd12+8], %r305;
	ld.u32 	%r306, [%rd10];
	mul.lo.s32 	%r307, %r306, %r231;
	cvt.s64.s32 	%rd117, %r307;
	add.s64 	%rd118, %rd117, %rd11;
	shl.b64 	%rd119, %rd118, 2;
	add.s64 	%rd120, %rd1, %rd119;
	ld.global.u32 	%r308, [%rd120+12];
	ld.u32 	%r309, [%rd12+12];
	add.s32 	%r310, %r309, %r308;
	max.s32 	%r311, %r310, %r305;
	st.u32 	[%rd12+12], %r311;
	ld.u32 	%r312, [%rd10];
	mul.lo.s32 	%r313, %r312, %r231;
	cvt.s64.s32 	%rd121, %r313;
	add.s64 	%rd122, %rd121, %rd11;
	shl.b64 	%rd123, %rd122, 2;
	add.s64 	%rd124, %rd1, %rd123;
	ld.global.u32 	%r314, [%rd124+16];
	ld.u32 	%r315, [%rd12+16];
	add.s32 	%r316, %r315, %r314;
	max.s32 	%r317, %r316, %r311;
	st.u32 	[%rd12+16], %r317;
	ld.u32 	%r318, [%rd10];
	mul.lo.s32 	%r319, %r318, %r231;
	cvt.s64.s32 	%rd125, %r319;
	add.s64 	%rd126, %rd125, %rd11;
	shl.b64 	%rd127, %rd126, 2;
	add.s64 	%rd128, %rd1, %rd127;
	ld.global.u32 	%r320, [%rd128+20];
	ld.u32 	%r321, [%rd12+20];
	add.s32 	%r322, %r321, %r320;
	max.s32 	%r323, %r322, %r317;
	st.u32 	[%rd12+20], %r323;
	ld.u32 	%r324, [%rd10];
	mul.lo.s32 	%r325, %r324, %r231;
	cvt.s64.s32 	%rd129, %r325;
	add.s64 	%rd130, %rd129, %rd11;
	shl.b64 	%rd131, %rd130, 2;
	add.s64 	%rd132, %rd1, %rd131;
	ld.global.u32 	%r326, [%rd132+24];
	ld.u32 	%r327, [%rd12+24];
	add.s32 	%r328, %r327, %r326;
	max.s32 	%r329, %r328, %r323;
	st.u32 	[%rd12+24], %r329;
	ld.u32 	%r330, [%rd10];
	mul.lo.s32 	%r331, %r330, %r231;
	cvt.s64.s32 	%rd133, %r331;
	add.s64 	%rd134, %rd133, %rd11;
	shl.b64 	%rd135, %rd134, 2;
	add.s64 	%rd136, %rd1, %rd135;
	ld.global.u32 	%r332, [%rd136+28];
	ld.u32 	%r333, [%rd12+28];
	add.s32 	%r334, %r333, %r332;
	max.s32 	%r335, %r334, %r329;
	st.u32 	[%rd12+28], %r335;
	add.s32 	%r1255, %r293, 8;
	setp.ne.s32 	%p28, %r1255, %r36;
	mov.u32 	%r1259, %r36;
	@%p28 bra 	$L__BB0_31;
$L__BB0_34:
	setp.eq.s32 	%p29, %r32, 0;
	@%p29 bra 	$L__BB0_47;
	setp.lt.u32 	%p30, %r33, 3;
	@%p30 bra 	$L__BB0_39;
	ld.u32 	%r336, [%rd10];
	mad.lo.s32 	%r337, %r336, %r231, %r1259;
	mul.wide.s32 	%rd137, %r337, 4;
	add.s64 	%rd138, %rd1, %rd137;
	ld.global.u32 	%r338, [%rd138];
	mul.wide.u32 	%rd139, %r1259, 4;
	add.s64 	%rd13, %rd96, %rd139;
	ld.u32 	%r339, [%rd13];
	add.s32 	%r1258, %r339, %r338;
	st.u32 	[%rd13], %r1258;
	setp.eq.s32 	%p31, %r1259, 0;
	@%p31 bra 	$L__BB0_38;
	ld.u32 	%r340, [%rd13+-4];
	max.s32 	%r1258, %r1258, %r340;
	st.u32 	[%rd13], %r1258;
$L__BB0_38:
	ld.u32 	%r341, [%rd10];
	mul.lo.s32 	%r342, %r341, %r231;
	cvt.s64.s32 	%rd140, %r342;
	cvt.u64.u32 	%rd141, %r1259;
	add.s64 	%rd142, %rd140, %rd141;
	shl.b64 	%rd143, %rd142, 2;
	add.s64 	%rd144, %rd1, %rd143;
	ld.global.u32 	%r343, [%rd144+4];
	ld.u32 	%r344, [%rd13+4];
	add.s32 	%r345, %r344, %r343;
	max.s32 	%r346, %r345, %r1258;
	st.u32 	[%rd13+4], %r346;
	ld.u32 	%r347, [%rd10];
	mul.lo.s32 	%r348, %r347, %r231;
	cvt.s64.s32 	%rd145, %r348;
	add.s64 	%rd146, %rd145, %rd141;
	shl.b64 	%rd147, %rd146, 2;
	add.s64 	%rd148, %rd1, %rd147;
	ld.global.u32 	%r349, [%rd148+8];
	ld.u32 	%r350, [%rd13+8];
	add.s32 	%r351, %r350, %r349;
	max.s32 	%r352, %r351, %r346;
	st.u32 	[%rd13+8], %r352;
	ld.u32 	%r353, [%rd10];
	mul.lo.s32 	%r354, %r353, %r231;
	cvt.s64.s32 	%rd149, %r354;
	add.s64 	%rd150, %rd149, %rd141;
	shl.b64 	%rd151, %rd150, 2;
	add.s64 	%rd152, %rd1, %rd151;
	ld.global.u32 	%r355, [%rd152+12];
	ld.u32 	%r356, [%rd13+12];
	add.s32 	%r357, %r356, %r355;
	max.s32 	%r358, %r357, %r352;
	st.u32 	[%rd13+12], %r358;
	add.s32 	%r1259, %r1259, 4;
$L__BB0_39:
	setp.eq.s32 	%p32, %r34, 0;
	@%p32 bra 	$L__BB0_47;
	setp.eq.s32 	%p33, %r35, 0;
	@%p33 bra 	$L__BB0_44;
	ld.u32 	%r359, [%rd10];
	mad.lo.s32 	%r360, %r359, %r231, %r1259;
	mul.wide.s32 	%rd153, %r360, 4;
	add.s64 	%rd154, %rd1, %rd153;
	ld.global.u32 	%r361, [%rd154];
	mul.wide.u32 	%rd155, %r1259, 4;
	add.s64 	%rd14, %rd96, %rd155;
	ld.u32 	%r362, [%rd14];
	add.s32 	%r1260, %r362, %r361;
	st.u32 	[%rd14], %r1260;
	setp.eq.s32 	%p34, %r1259, 0;
	@%p34 bra 	$L__BB0_43;
	ld.u32 	%r363, [%rd14+-4];
	max.s32 	%r1260, %r1260, %r363;
	st.u32 	[%rd14], %r1260;
$L__BB0_43:
	ld.u32 	%r364, [%rd10];
	mul.lo.s32 	%r365, %r364, %r231;
	cvt.s64.s32 	%rd156, %r365;
	cvt.s64.s32 	%rd157, %r1259;
	add.s64 	%rd158, %rd156, %rd157;
	shl.b64 	%rd159, %rd158, 2;
	add.s64 	%rd160, %rd1, %rd159;
	ld.global.u32 	%r366, [%rd160+4];
	ld.u32 	%r367, [%rd14+4];
	add.s32 	%r368, %r367, %r366;
	max.s32 	%r369, %r368, %r1260;
	st.u32 	[%rd14+4], %r369;
	add.s32 	%r1259, %r1259, 2;
$L__BB0_44:
	setp.eq.s32 	%p35, %r37, 0;
	@%p35 bra 	$L__BB0_47;
	ld.u32 	%r370, [%rd10];
	mad.lo.s32 	%r371, %r370, %r231, %r1259;
	mul.wide.s32 	%rd161, %r371, 4;
	add.s64 	%rd162, %rd1, %rd161;
	ld.global.u32 	%r372, [%rd162];
	mul.wide.u32 	%rd163, %r1259, 4;
	add.s64 	%rd15, %rd96, %rd163;
	ld.u32 	%r373, [%rd15];
	add.s32 	%r55, %r373, %r372;
	st.u32 	[%rd15], %r55;
	setp.eq.s32 	%p36, %r1259, 0;
	@%p36 bra 	$L__BB0_47;
	ld.u32 	%r374, [%rd15+-4];
	max.s32 	%r375, %r55, %r374;
	st.u32 	[%rd15], %r375;
$L__BB0_47:
	add.s32 	%r1254, %r1254, 1;
	setp.eq.s32 	%p48, %r1254, %r230;
	@%p48 bra 	$L__BB0_48;
	bra.uni 	$L__BB0_28;
$L__BB0_48:
	setp.lt.s32 	%p49, %r231, 1;
	add.s32 	%r66, %r231, -1;
	add.s64 	%rd228, %rd96, %rd8;
	ld.u32 	%r1307, [%rd228+-4];
	mov.u64 	%rd229, $str;
	cvta.global.u64 	%rd230, %rd229;
	{ // callseq 4, 0
	.param .b64 param0;
	st.param.b64 	[param0], %rd230;
	.param .b64 param1;
	st.param.b64 	[param1], 0;
	.param .b32 retval0;
	call.uni (retval0), 
	vprintf, 
	(
	param0, 
	param1
	);
	ld.param.b32 	%r457, [retval0];
	} // callseq 4
	@%p49 bra 	$L__BB0_61;
	and.b32  	%r68, %r231, 15;
	setp.lt.u32 	%p50, %r66, 15;
	mov.b32 	%r1269, 0;
	@%p50 bra 	$L__BB0_52;
	mov.b32 	%r1267, 0;
	add.u64 	%rd233, %SP, 0;
	mov.u64 	%rd235, $str$1;
	and.b32  	%r1269, %r231, 2147483632;
$L__BB0_51:
	.pragma "nounroll";
	mul.wide.u32 	%rd231, %r1267, 4;
	add.s64 	%rd232, %rd96, %rd231;
	ld.u32 	%r461, [%rd232];
	cvta.to.local.u64 	%rd234, %rd233;
	st.local.u32 	[%rd234], %r461;
	cvta.global.u64 	%rd236, %rd235;
	{ // callseq 5, 0
	.param .b64 param0;
	st.param.b64 	[param0], %rd236;
	.param .b64 param1;
	st.param.b64 	[param1], %rd233;
	.param .b32 retval0;
	call.uni (retval0), 
	vprintf, 
	(
	param0, 
	param1
	);
	ld.param.b32 	%r462, [retval0];
	} // callseq 5
	ld.u32 	%r464, [%rd232+4];
	st.local.u32 	[%rd234], %r464;
	{ // callseq 6, 0
	.param .b64 param0;
	st.param.b64 	[param0], %rd236;
	.param .b64 param1;
	st.param.b64 	[param1], %rd233;
	.param .b32 retval0;
	call.uni (retval0), 
	vprintf, 
	(
	param0, 
	param1
	);
	ld.param.b32 	%r465, [retval0];
	} // callseq 6
	ld.u32 	%r467, [%rd232+8];
	st.local.u32 	[%rd234], %r467;
	{ // callseq 7, 0
	.param .b64 param0;
	st.param.b64 	[param0], %rd236;
	.param .b64 param1;
	st.param.b64 	[param1], %rd233;
	.param .b32 retval0;
	call.uni (retval0), 
	vprintf, 
	(
	param0, 
	param1
	);
	ld.param.b32 	%r468, [retval0];
	} // callseq 7
	ld.u32 	%r470, [%rd232+12];
	st.local.u32 	[%rd234], %r470;
	{ // callseq 8, 0
	.param .b64 param0;
	st.param.b64 	[param0], %rd236;
	.param .b64 param1;
	st.param.b64 	[param1], %rd233;
	.param .b32 retval0;
	call.uni (retval0), 
	vprintf, 
	(
	param0, 
	param1
	);
	ld.param.b32 	%r471, [retval0];
	} // callseq 8
	ld.u32 	%r473, [%rd232+16];
	st.local.u32 	[%rd234], %r473;
	{ // callseq 9, 0
	.param .b64 param0;
	st.param.b64 	[param0], %rd236;
	.param .b64 param1;
	st.param.b64 	[param1], %rd233;
	.param .b32 retval0;
	call.uni (retval0), 
	vprintf, 
	(
	param0, 
	param1
	);
	ld.param.b32 	%r474, [retval0];
	} // callseq 9
	ld.u32 	%r476, [%rd232+20];
	st.local.u32 	[%rd234], %r476;
	{ // callseq 10, 0
	.param .b64 param0;
	st.param.b64 	[param0], %rd236;
	.param .b64 param1;
	st.param.b64 	[param1], %rd233;
	.param .b32 retval0;
	call.uni (retval0), 
	vprintf, 
	(
	param0, 
	param1
	);
	ld.param.b32 	%r477, [retval0];
	} // callseq 10
	ld.u32 	%r479, [%rd232+24];
	st.local.u32 	[%rd234], %r479;
	{ // callseq 11, 0
	.param .b64 param0;
	st.param.b64 	[param0], %rd236;
	.param .b64 param1;
	st.param.b64 	[param1], %rd233;
	.param .b32 retval0;
	call.uni (retval0), 
	vprintf, 
	(
	param0, 
	param1
	);
	ld.param.b32 	%r480, [retval0];
	} // callseq 11
	ld.u32 	%r482, [%rd232+28];
	st.local.u32 	[%rd234], %r482;
	{ // callseq 12, 0
	.param .b64 param0;
	st.param.b64 	[param0], %rd236;
	.param .b64 param1;
	st.param.b64 	[param1], %rd233;
	.param .b32 retval0;
	call.uni (retval0), 
	vprintf, 
	(
	param0, 
	param1
	);
	ld.param.b32 	%r483, [retval0];
	} // callseq 12
	ld.u32 	%r485, [%rd232+32];
	st.local.u32 	[%rd234], %r485;
	{ // callseq 13, 0
	.param .b64 param0;
	st.param.b64 	[param0], %rd236;
	.param .b64 param1;
	st.param.b64 	[param1], %rd233;
	.param .b32 retval0;
	call.uni (retval0), 
	vprintf, 
	(
	param0, 
	param1
	);
	ld.param.b32 	%r486, [retval0];
	} // callseq 13
	ld.u32 	%r488, [%rd232+36];
	st.local.u32 	[%rd234], %r488;
	{ // callseq 14, 0
	.param .b64 param0;
	st.param.b64 	[param0], %rd236;
	.param .b64 param1;
	st.param.b64 	[param1], %rd233;
	.param .b32 retval0;
	call.uni (retval0), 
	vprintf, 
	(
	param0, 
	param1
	);
	ld.param.b32 	%r489, [retval0];
	} // callseq 14
	ld.u32 	%r491, [%rd232+40];
	st.local.u32 	[%rd234], %r491;
	{ // callseq 15, 0
	.param .b64 param0;
	st.param.b64 	[param0], %rd236;
	.param .b64 param1;
	st.param.b64 	[param1], %rd233;
	.param .b32 retval0;
	call.uni (retval0), 
	vprintf, 
	(
	param0, 
	param1
	);
	ld.param.b32 	%r492, [retval0];
	} // callseq 15
	ld.u32 	%r494, [%rd232+44];
	st.local.u32 	[%rd234], %r494;
	{ // callseq 16, 0
	.param .b64 param0;
	st.param.b64 	[param0], %rd236;
	.param .b64 param1;
	st.param.b64 	[param1], %rd233;
	.param .b32 retval0;
	call.uni (retval0), 
	vprintf, 
	(
	param0, 
	param1
	);
	ld.param.b32 	%r495, [retval0];
	} // callseq 16
	ld.u32 	%r497, [%rd232+48];
	st.local.u32 	[%rd234], %r497;
	{ // callseq 17, 0
	.param .b64 param0;
	st.param.b64 	[param0], %rd236;
	.param .b64 param1;
	st.param.b64 	[param1], %rd233;
	.param .b32 retval0;
	call.uni (retval0), 
	vprintf, 
	(
	param0, 
	param1
	);
	ld.param.b32 	%r498, [retval0];
	} // callseq 17
	ld.u32 	%r500, [%rd232+52];
	st.local.u32 	[%rd234], %r500;
	{ // callseq 18, 0
	.param .b64 param0;
	st.param.b64 	[param0], %rd236;
	.param .b64 param1;
	st.param.b64 	[param1], %rd233;
	.param .b32 retval0;
	call.uni (retval0), 
	vprintf, 
	(
	param0, 
	param1
	);
	ld.param.b32 	%r501, [retval0];
	} // callseq 18
	ld.u32 	%r503, [%rd232+56];
	st.local.u32 	[%rd234], %r503;
	{ // callseq 19, 0
	.param .b64 param0;
	st.param.b64 	[param0], %rd236;
	.param .b64 param1;
	st.param.b64 	[param1], %rd233;
	.param .b32 retval0;
	call.uni (retval0), 
	vprintf, 
	(
	param0, 
	param1
	);
	ld.param.b32 	%r504, [retval0];
	} // callseq 19
	ld.u32 	%r506, [%rd232+60];
	st.local.u32 	[%rd234], %r506;
	{ // callseq 20, 0
	.param .b64 param0;
	st.param.b64 	[param0], %rd236;
	.param .b64 param1;
	st.param.b64 	[param1], %rd233;
	.param .b32 retval0;
	call.uni (retval0), 
	vprintf, 
	(
	param0, 
	param1
	);
	ld.param.b32 	%r507, [retval0];
	} // callseq 20
	add.s32 	%r1267, %r1267, 16;
	setp.ne.s32 	%p51, %r1267, %r1269;
	@%p51 bra 	$L__BB0_51;
$L__BB0_52:
	setp.eq.s32 	%p52, %r68, 0;
	@%p52 bra 	$L__BB0_61;
	add.u64 	%rd237, %SP, 0;
	add.u64 	%rd16, %SPL, 0;
	and.b32  	%r73, %r231, 7;
	setp.lt.u32 	%p53, %r68, 8;
	@%p53 bra 	$L__BB0_55;
	mul.wide.u32 	%rd238, %r1269, 4;
	add.s64 	%rd239, %rd96, %rd238;
	ld.u32 	%r509, [%rd239];
	st.local.u32 	[%rd16], %r509;
	mov.u64 	%rd240, $str$1;
	cvta.global.u64 	%rd241, %rd240;
	{ // callseq 21, 0
	.param .b64 param0;
	st.param.b64 	[param0], %rd241;
	.param .b64 param1;
	st.param.b64 	[param1], %rd237;
	.param .b32 retval0;
	call.uni (retval0), 
	vprintf, 
	(
	param0, 
	param1
	);
	ld.param.b32 	%r510, [retval0];
	} // callseq 21
	ld.u32 	%r512, [%rd239+4];
	st.local.u32 	[%rd16], %r512;
	{ // callseq 22, 0
	.param .b64 param0;
	st.param.b64 	[param0], %rd241;
	.param .b64 param1;
	st.param.b64 	[param1], %rd237;
	.param .b32 retval0;
	call.uni (retval0), 
	vprintf, 
	(
	param0, 
	param1
	);
	ld.param.b32 	%r513, [retval0];
	} // callseq 22
	ld.u32 	%r515, [%rd239+8];
	st.local.u32 	[%rd16], %r515;
	{ // callseq 23, 0
	.param .b64 param0;
	st.param.b64 	[param0], %rd241;
	.param .b64 param1;
	st.param.b64 	[param1], %rd237;
	.param .b32 retval0;
	call.uni (retval0), 
	vprintf, 
	(
	param0, 
	param1
	);
	ld.param.b32 	%r516, [retval0];
	} // callseq 23
	ld.u32 	%r518, [%rd239+12];
	st.local.u32 	[%rd16], %r518;
	{ // callseq 24, 0
	.param .b64 param0;
	st.param.b64 	[param0], %rd241;
	.param .b64 param1;
	st.param.b64 	[param1], %rd237;
	.param .b32 retval0;
	call.uni (retval0), 
	vprintf, 
	(
	param0, 
	param1
	);
	ld.param.b32 	%r519, [retval0];
	} // callseq 24
	ld.u32 	%r521, [%rd239+16];
	st.local.u32 	[%rd16], %r521;
	{ // callseq 25, 0
	.param .b64 param0;
	st.param.b64 	[param0], %rd241;
	.param .b64 param1;
	st.param.b64 	[param1], %rd237;
	.param .b32 retval0;
	call.uni (retval0), 
	vprintf, 
	(
	param0, 
	param1
	);
	ld.param.b32 	%r522, [retval0];
	} // callseq 25
	ld.u32 	%r524, [%rd239+20];
	st.local.u32 	[%rd16], %r524;
	{ // callseq 26, 0
	.param .b64 param0;
	st.param.b64 	[param0], %rd241;
	.param .b64 param1;
	st.param.b64 	[param1], %rd237;
	.param .b32 retval0;
	call.uni (retval0), 
	vprintf, 
	(
	param0, 
	param1
	);
	ld.param.b32 	%r525, [retval0];
	} // callseq 26
	ld.u32 	%r527, [%rd239+24];
	st.local.u32 	[%rd16], %r527;
	{ // callseq 27, 0
	.param .b64 param0;
	st.param.b64 	[param0], %rd241;
	.param .b64 param1;
	st.param.b64 	[param1], %rd237;
	.param .b32 retval0;
	call.uni (retval0), 
	vprintf, 
	(
	param0, 
	param1
	);
	ld.param.b32 	%r528, [retval0];
	} // callseq 27
	ld.u32 	%r530, [%rd239+28];
	st.local.u32 	[%rd16], %r530;
	{ // callseq 28, 0
	.param .b64 param0;
	st.param.b64 	[param0], %rd241;
	.param .b64 param1;
	st.param.b64 	[param1], %rd237;
	.param .b32 retval0;
	call.uni (retval0), 
	vprintf, 
	(
	param0, 
	param1
	);
	ld.param.b32 	%r531, [retval0];
	} // callseq 28
	add.s32 	%r1269, %r1269, 8;
$L__BB0_55:
	setp.eq.s32 	%p54, %r73, 0;
	@%p54 bra 	$L__BB0_61;
	and.b32  	%r76, %r231, 3;
	setp.lt.u32 	%p55, %r73, 4;
	@%p55 bra 	$L__BB0_58;
	mul.wide.u32 	%rd243, %r1269, 4;
	add.s64 	%rd244, %rd96, %rd243;
	ld.u32 	%r533, [%rd244];
	st.local.u32 	[%rd16], %r533;
	mov.u64 	%rd245, $str$1;
	cvta.global.u64 	%rd246, %rd245;
	{ // callseq 29, 0
	.param .b64 param0;
	st.param.b64 	[param0], %rd246;
	.param .b64 param1;
	st.param.b64 	[param1], %rd237;
	.param .b32 retval0;
	call.uni (retval0), 
	vprintf, 
	(
	param0, 
	param1
	);
	ld.param.b32 	%r534, [retval0];
	} // callseq 29
	ld.u32 	%r536, [%rd244+4];
	st.local.u32 	[%rd16], %r536;
	{ // callseq 30, 0
	.param .b64 param0;
	st.param.b64 	[param0], %rd246;
	.param .b64 param1;
	st.param.b64 	[param1], %rd237;
	.param .b32 retval0;
	call.uni (retval0), 
	vprintf, 
	(
	param0, 
	param1
	);
	ld.param.b32 	%r537, [retval0];
	} // callseq 30
	ld.u32 	%r539, [%rd244+8];
	st.local.u32 	[%rd16], %r539;
	{ // callseq 31, 0
	.param .b64 param0;
	st.param.b64 	[param0], %rd246;
	.param .b64 param1;
	st.param.b64 	[param1], %rd237;
	.param .b32 retval0;
	call.uni (retval0), 
	vprintf, 
	(
	param0, 
	param1
	);
	ld.param.b32 	%r540, [retval0];
	} // callseq 31
	ld.u32 	%r542, [%rd244+12];
	st.local.u32 	[%rd16], %r542;
	{ // callseq 32, 0
	.param .b64 param0;
	st.param.b64 	[param0], %rd246;
	.param .b64 param1;
	st.param.b64 	[param1], %rd237;
	.param .b32 retval0;
	call.uni (retval0), 
	vprintf, 
	(
	param0, 
	param1
	);
	ld.param.b32 	%r543, [retval0];
	} // callseq 32
	add.s32 	%r1269, %r1269, 4;
$L__BB0_58:
	setp.eq.s32 	%p56, %r76, 0;
	@%p56 bra 	$L__BB0_61;
	mov.b32 	%r1272, 0;
	mov.u64 	%rd250, $str$1;
$L__BB0_60:
	.pragma "nounroll";
	mul.wide.u32 	%rd248, %r1269, 4;
	add.s64 	%rd249, %rd96, %rd248;
	ld.u32 	%r546, [%rd249];
	st.local.u32 	[%rd16], %r546;
	cvta.global.u64 	%rd251, %rd250;
	{ // callseq 33, 0
	.param .b64 param0;
	st.param.b64 	[param0], %rd251;
	.param .b64 param1;
	st.param.b64 	[param1], %rd237;
	.param .b32 retval0;
	call.uni (retval0), 
	vprintf, 
	(
	param0, 
	param1
	);
	ld.param.b32 	%r547, [retval0];
	} // callseq 33
	add.s32 	%r1269, %r1269, 1;
	add.s32 	%r1272, %r1272, 1;
	setp.ne.s32 	%p57, %r1272, %r76;
	@%p57 bra 	$L__BB0_60;
$L__BB0_61:
	add.u64 	%rd253, %SP, 16;
	add.u64 	%rd17, %SPL, 16;
	setp.lt.s32 	%p58, %r230, 1;
	mov.u64 	%rd254, $str$2;
	cvta.global.u64 	%rd255, %rd254;
	{ // callseq 34, 0
	.param .b64 param0;
	st.param.b64 	[param0], %rd255;
	.param .b64 param1;
	st.param.b64 	[param1], 0;
	.param .b32 retval0;
	call.uni (retval0), 
	vprintf, 
	(
	param0, 
	param1
	);
	ld.param.b32 	%r549, [retval0];
	} // callseq 34
	{ // callseq 35, 0
	.param .b64 param0;
	st.param.b64 	[param0], %rd96;
	call.uni 
	free, 
	(
	param0
	);
	} // callseq 35
	@%p58 bra 	$L__BB0_74;
	and.b32  	%r83, %r230, 15;
	setp.lt.u32 	%p59, %r230, 16;
	mov.b32 	%r1275, 0;
	@%p59 bra 	$L__BB0_65;
	and.b32  	%r1275, %r230, 2147483632;
	mov.b32 	%r1273, 0;
	mov.u64 	%rd258, $str$1;
$L__BB0_64:
	.pragma "nounroll";
	mul.wide.u32 	%rd256, %r1273, 4;
	add.s64 	%rd257, %rd84, %rd256;
	ld.u32 	%r553, [%rd257];
	st.local.u32 	[%rd17], %r553;
	cvta.global.u64 	%rd259, %rd258;
	{ // callseq 36, 0
	.param .b64 param0;
	st.param.b64 	[param0], %rd259;
	.param .b64 param1;
	st.param.b64 	[param1], %rd253;
	.param .b32 retval0;
	call.uni (retval0), 
	vprintf, 
	(
	param0, 
	param1
	);
	ld.param.b32 	%r554, [retval0];
	} // callseq 36
	ld.u32 	%r556, [%rd257+4];
	st.local.u32 	[%rd17], %r556;
	{ // callseq 37, 0
	.param .b64 param0;
	st.param.b64 	[param0], %rd259;
	.param .b64 param1;
	st.param.b64 	[param1], %rd253;
	.param .b32 retval0;
	call.uni (retval0), 
	vprintf, 
	(
	param0, 
	param1
	);
	ld.param.b32 	%r557, [retval0];
	} // callseq 37
	ld.u32 	%r559, [%rd257+8];
	st.local.u32 	[%rd17], %r559;
	{ // callseq 38, 0
	.param .b64 param0;
	st.param.b64 	[param0], %rd259;
	.param .b64 param1;
	st.param.b64 	[param1], %rd253;
	.param .b32 retval0;
	call.uni (retval0), 
	vprintf, 
	(
	param0, 
	param1
	);
	ld.param.b32 	%r560, [retval0];
	} // callseq 38
	ld.u32 	%r562, [%rd257+12];
	st.local.u32 	[%rd17], %r562;
	{ // callseq 39, 0
	.param .b64 param0;
	st.param.b64 	[param0], %rd259;
	.param .b64 param1;
	st.param.b64 	[param1], %rd253;
	.param .b32 retval0;
	call.uni (retval0), 
	vprintf, 
	(
	param0, 
	param1
	);
	ld.param.b32 	%r563, [retval0];
	} // callseq 39
	ld.u32 	%r565, [%rd257+16];
	st.local.u32 	[%rd17], %r565;
	{ // callseq 40, 0
	.param .b64 param0;
	st.param.b64 	[param0], %rd259;
	.param .b64 param1;
	st.param.b64 	[param1], %rd253;
	.param .b32 retval0;
	call.uni (retval0), 
	vprintf, 
	(
	param0, 
	param1
	);
	ld.param.b32 	%r566, [retval0];
	} // callseq 40
	ld.u32 	%r568, [%rd257+20];
	st.local.u32 	[%rd17], %r568;
	{ // callseq 41, 0
	.param .b64 param0;
	st.param.b64 	[param0], %rd259;
	.param .b64 param1;
	st.param.b64 	[param1], %rd253;
	.param .b32 retval0;
	call.uni (retval0), 
	vprintf, 
	(
	param0, 
	param1
	);
	ld.param.b32 	%r569, [retval0];
	} // callseq 41
	ld.u32 	%r571, [%rd257+24];
	st.local.u32 	[%rd17], %r571;
	{ // callseq 42, 0
	.param .b64 param0;
	st.param.b64 	[param0], %rd259;
	.param .b64 param1;
	st.param.b64 	[param1], %rd253;
	.param .b32 retval0;
	call.uni (retval0), 
	vprintf, 
	(
	param0, 
	param1
	);
	ld.param.b32 	%r572, [retval0];
	} // callseq 42
	ld.u32 	%r574, [%rd257+28];
	st.local.u32 	[%rd17], %r574;
	{ // callseq 43, 0
	.param .b64 param0;
	st.param.b64 	[param0], %rd259;
	.param .b64 param1;
	st.param.b64 	[param1], %rd253;
	.param .b32 retval0;
	call.uni (retval0), 
	vprintf, 
	(
	param0, 
	param1
	);
	ld.param.b32 	%r575, [retval0];
	} // callseq 43
	ld.u32 	%r577, [%rd257+32];
	st.local.u32 	[%rd17], %r577;
	{ // callseq 44, 0
	.param .b64 param0;
	st.param.b64 	[param0], %rd259;
	.param .b64 param1;
	st.param.b64 	[param1], %rd253;
	.param .b32 retval0;
	call.uni (retval0), 
	vprintf, 
	(
	param0, 
	param1
	);
	ld.param.b32 	%r578, [retval0];
	} // callseq 44
	ld.u32 	%r580, [%rd257+36];
	st.local.u32 	[%rd17], %r580;
	{ // callseq 45, 0
	.param .b64 param0;
	st.param.b64 	[param0], %rd259;
	.param .b64 param1;
	st.param.b64 	[param1], %rd253;
	.param .b32 retval0;
	call.uni (retval0), 
	vprintf, 
	(
	param0, 
	param1
	);
	ld.param.b32 	%r581, [retval0];
	} // callseq 45
	ld.u32 	%r583, [%rd257+40];
	st.local.u32 	[%rd17], %r583;
	{ // callseq 46, 0
	.param .b64 param0;
	st.param.b64 	[param0], %rd259;
	.param .b64 param1;
	st.param.b64 	[param1], %rd253;
	.param .b32 retval0;
	call.uni (retval0), 
	vprintf, 
	(
	param0, 
	param1
	);
	ld.param.b32 	%r584, [retval0];
	} // callseq 46
	ld.u32 	%r586, [%rd257+44];
	st.local.u32 	[%rd17], %r586;
	{ // callseq 47, 0
	.param .b64 param0;
	st.param.b64 	[param0], %rd259;
	.param .b64 param1;
	st.param.b64 	[param1], %rd253;
	.param .b32 retval0;
	call.uni (retval0), 
	vprintf, 
	(
	param0, 
	param1
	);
	ld.param.b32 	%r587, [retval0];
	} // callseq 47
	ld.u32 	%r589, [%rd257+48];
	st.local.u32 	[%rd17], %r589;
	{ // callseq 48, 0
	.param .b64 param0;
	st.param.b64 	[param0], %rd259;
	.param .b64 param1;
	st.param.b64 	[param1], %rd253;
	.param .b32 retval0;
	call.uni (retval0), 
	vprintf, 
	(
	param0, 
	param1
	);
	ld.param.b32 	%r590, [retval0];
	} // callseq 48
	ld.u32 	%r592, [%rd257+52];
	st.local.u32 	[%rd17], %r592;
	{ // callseq 49, 0
	.param .b64 param0;
	st.param.b64 	[param0], %rd259;
	.param .b64 param1;
	st.param.b64 	[param1], %rd253;
	.param .b32 retval0;
	call.uni (retval0), 
	vprintf, 
	(
	param0, 
	param1
	);
	ld.param.b32 	%r593, [retval0];
	} // callseq 49
	ld.u32 	%r595, [%rd257+56];
	st.local.u32 	[%rd17], %r595;
	{ // callseq 50, 0
	.param .b64 param0;
	st.param.b64 	[param0], %rd259;
	.param .b64 param1;
	st.param.b64 	[param1], %rd253;
	.param .b32 retval0;
	call.uni (retval0), 
	vprintf, 
	(
	param0, 
	param1
	);
	ld.param.b32 	%r596, [retval0];
	} // callseq 50
	ld.u32 	%r598, [%rd257+60];
	st.local.u32 	[%rd17], %r598;
	{ // callseq 51, 0
	.param .b64 param0;
	st.param.b64 	[param0], %rd259;
	.param .b64 param1;
	st.param.b64 	[param1], %rd253;
	.param .b32 retval0;
	call.uni (retval0), 
	vprintf, 
	(
	param0, 
	param1
	);
	ld.param.b32 	%r599, [retval0];
	} // callseq 51
	add.s32 	%r1273, %r1273, 16;
	setp.ne.s32 	%p60, %r1273, %r1275;
	@%p60 bra 	$L__BB0_64;
$L__BB0_65:
	setp.eq.s32 	%p61, %r83, 0;
	@%p61 bra 	$L__BB0_74;
	and.b32  	%r88, %r230, 7;
	setp.lt.u32 	%p62, %r83, 8;
	@%p62 bra 	$L__BB0_68;
	mul.wide.u32 	%rd261, %r1275, 4;
	add.s64 	%rd262, %rd84, %rd261;
	ld.u32 	%r601, [%rd262];
	st.local.u32 	[%rd17], %r601;
	mov.u64 	%rd263, $str$1;
	cvta.global.u64 	%rd264, %rd263;
	add.u64 	%rd265, %SP, 16;
	{ // callseq 52, 0
	.param .b64 param0;
	st.param.b64 	[param0], %rd264;
	.param .b64 param1;
	st.param.b64 	[param1], %rd265;
	.param .b32 retval0;
	call.uni (retval0), 
	vprintf, 
	(
	param0, 
	param1
	);
	ld.param.b32 	%r602, [retval0];
	} // callseq 52
	ld.u32 	%r604, [%rd262+4];
	st.local.u32 	[%rd17], %r604;
	{ // callseq 53, 0
	.param .b64 param0;
	st.param.b64 	[param0], %rd264;
	.param .b64 param1;
	st.param.b64 	[param1], %rd265;
	.param .b32 retval0;
	call.uni (retval0), 
	vprintf, 
	(
	param0, 
	param1
	);
	ld.param.b32 	%r605, [retval0];
	} // callseq 53
	ld.u32 	%r607, [%rd262+8];
	st.local.u32 	[%rd17], %r607;
	{ // callseq 54, 0
	.param .b64 param0;
	st.param.b64 	[param0], %rd264;
	.param .b64 param1;
	st.param.b64 	[param1], %rd265;
	.param .b32 retval0;
	call.uni (retval0), 
	vprintf, 
	(
	param0, 
	param1
	);
	ld.param.b32 	%r608, [retval0];
	} // callseq 54
	ld.u32 	%r610, [%rd262+12];
	st.local.u32 	[%rd17], %r610;
	{ // callseq 55, 0
	.param .b64 param0;
	st.param.b64 	[param0], %rd264;
	.param .b64 param1;
	st.param.b64 	[param1], %rd265;
	.param .b32 retval0;
	call.uni (retval0), 
	vprintf, 
	(
	param0, 
	param1
	);
	ld.param.b32 	%r611, [retval0];
	} // callseq 55
	ld.u32 	%r613, [%rd262+16];
	st.local.u32 	[%rd17], %r613;
	{ // callseq 56, 0
	.param .b64 param0;
	st.param.b64 	[param0], %rd264;
	.param .b64 param1;
	st.param.b64 	[param1], %rd265;
	.param .b32 retval0;
	call.uni (retval0), 
	vprintf, 
	(
	param0, 
	param1
	);
	ld.param.b32 	%r614, [retval0];
	} // callseq 56
	ld.u32 	%r616, [%rd262+20];
	st.local.u32 	[%rd17], %r616;
	{ // callseq 57, 0
	.param .b64 param0;
	st.param.b64 	[param0], %rd264;
	.param .b64 param1;
	st.param.b64 	[param1], %rd265;
	.param .b32 retval0;
	call.uni (retval0), 
	vprintf, 
	(
	param0, 
	param1
	);
	ld.param.b32 	%r617, [retval0];
	} // callseq 57
	ld.u32 	%r619, [%rd262+24];
	st.local.u32 	[%rd17], %r619;
	{ // callseq 58, 0
	.param .b64 param0;
	st.param.b64 	[param0], %rd264;
	.param .b64 param1;
	st.param.b64 	[param1], %rd265;
	.param .b32 retval0;
	call.uni (retval0), 
	vprintf, 
	(
	param0, 
	param1
	);
	ld.param.b32 	%r620, [retval0];
	} // callseq 58
	ld.u32 	%r622, [%rd262+28];
	st.local.u32 	[%rd17], %r622;
	{ // callseq 59, 0
	.param .b64 param0;
	st.param.b64 	[param0], %rd264;
	.param .b64 param1;
	st.param.b64 	[param1], %rd265;
	.param .b32 retval0;
	call.uni (retval0), 
	vprintf, 
	(
	param0, 
	param1
	);
	ld.param.b32 	%r623, [retval0];
	} // callseq 59
	add.s32 	%r1275, %r1275, 8;
$L__BB0_68:
	setp.eq.s32 	%p63, %r88, 0;
	@%p63 bra 	$L__BB0_74;
	and.b32  	%r91, %r230, 3;
	setp.lt.u32 	%p64, %r88, 4;
	@%p64 bra 	$L__BB0_71;
	mul.wide.u32 	%rd266, %r1275, 4;
	add.s64 	%rd267, %rd84, %rd266;
	ld.u32 	%r625, [%rd267];
	st.local.u32 	[%rd17], %r625;
	mov.u64 	%rd268, $str$1;
	cvta.global.u64 	%rd269, %rd268;
	add.u64 	%rd270, %SP, 16;
	{ // callseq 60, 0
	.param .b64 param0;
	st.param.b64 	[param0], %rd269;
	.param .b64 param1;
	st.param.b64 	[param1], %rd270;
	.param .b32 retval0;
	call.uni (retval0), 
	vprintf, 
	(
	param0, 
	param1
	);
	ld.param.b32 	%r626, [retval0];
	} // callseq 60
	ld.u32 	%r628, [%rd267+4];
	st.local.u32 	[%rd17], %r628;
	{ // callseq 61, 0
	.param .b64 param0;
	st.param.b64 	[param0], %rd269;
	.param .b64 param1;
	st.param.b64 	[param1], %rd270;
	.param .b32 retval0;
	call.uni (retval0), 
	vprintf, 
	(
	param0, 
	param1
	);
	ld.param.b32 	%r629, [retval0];
	} // callseq 61
	ld.u32 	%r631, [%rd267+8];
	st.local.u32 	[%rd17], %r631;
	{ // callseq 62, 0
	.param .b64 param0;
	st.param.b64 	[param0], %rd269;
	.param .b64 param1;
	st.param.b64 	[param1], %rd270;
	.param .b32 retval0;
	call.uni (retval0), 
	vprintf, 
	(
	param0, 
	param1
	);
	ld.param.b32 	%r632, [retval0];
	} // callseq 62
	ld.u32 	%r634, [%rd267+12];
	st.local.u32 	[%rd17], %r634;
	{ // callseq 63, 0
	.param .b64 param0;
	st.param.b64 	[param0], %rd269;
	.param .b64 param1;
	st.param.b64 	[param1], %rd270;
	.param .b32 retval0;
	call.uni (retval0), 
	vprintf, 
	(
	param0, 
	param1
	);
	ld.param.b32 	%r635, [retval0];
	} // callseq 63
	add.s32 	%r1275, %r1275, 4;
$L__BB0_71:
	setp.eq.s32 	%p65, %r91, 0;
	@%p65 bra 	$L__BB0_74;
	mov.b32 	%r1278, 0;
	mov.u64 	%rd273, $str$1;
	add.u64 	%rd275, %SP, 16;
$L__BB0_73:
	.pragma "nounroll";
	mul.wide.u32 	%rd271, %r1275, 4;
	add.s64 	%rd272, %rd84, %rd271;
	ld.u32 	%r638, [%rd272];
	st.local.u32 	[%rd17], %r638;
	cvta.global.u64 	%rd274, %rd273;
	{ // callseq 64, 0
	.param .b64 param0;
	st.param.b64 	[param0], %rd274;
	.param .b64 param1;
	st.param.b64 	[param1], %rd275;
	.param .b32 retval0;
	call.uni (retval0), 
	vprintf, 
	(
	param0, 
	param1
	);
	ld.param.b32 	%r639, [retval0];
	} // callseq 64
	add.s32 	%r1275, %r1275, 1;
	add.s32 	%r1278, %r1278, 1;
	setp.ne.s32 	%p66, %r1278, %r91;
	@%p66 bra 	$L__BB0_73;
$L__BB0_74:
	ld.param.u32 	%r1241, [_Z16tabuSearchKernelPiS_PKiS_iiii_param_6];
	mov.u64 	%rd276, $str$2;
	cvta.global.u64 	%rd277, %rd276;
	{ // callseq 65, 0
	.param .b64 param0;
	st.param.b64 	[param0], %rd277;
	.param .b64 param1;
	st.param.b64 	[param1], 0;
	.param .b32 retval0;
	call.uni (retval0), 
	vprintf, 
	(
	param0, 
	param1
	);
	ld.param.b32 	%r641, [retval0];
	} // callseq 65
	st.local.u32 	[%rd17], %r1307;
	mov.u64 	%rd278, $str$3;
	cvta.global.u64 	%rd279, %rd278;
	add.u64 	%rd280, %SP, 16;
	{ // callseq 66, 0
	.param .b64 param0;
	st.param.b64 	[param0], %rd279;
	.param .b64 param1;
	st.param.b64 	[param1], %rd280;
	.param .b32 retval0;
	call.uni (retval0), 
	vprintf, 
	(
	param0, 
	param1
	);
	ld.param.b32 	%r643, [retval0];
	} // callseq 66
	setp.lt.s32 	%p67, %r1241, 1;
	@%p67 bra 	$L__BB0_205;
	setp.gt.s32 	%p68, %r230, 0;
	setp.lt.s32 	%p69, %r230, 1;
	setp.lt.s32 	%p70, %r233, 1;
	add.s32 	%r646, %r233, -1;
	and.b32  	%r98, %r231, 15;
	and.b32  	%r99, %r231, 7;
	and.b32  	%r100, %r231, 3;
	and.b32  	%r101, %r231, 2147483632;
	and.b32  	%r102, %r231, 2147483640;
	and.b32  	%r103, %r231, 1;
	or.pred  	%p3, %p70, %p69;
	or.pred  	%p4, %p70, %p68;
	and.b32  	%r104, %r646, 3;
	max.u32 	%r1282, %r3, 1;
	mov.b32 	%r1279, 0;
	cvt.rn.f64.s32 	%fd3, %r230;
	mov.u32 	%r1306, %r1307;
$L__BB0_76:
	setp.ge.s32 	%p71, %r2, %r230;
	{ // callseq 67, 0
	.param .b64 param0;
	st.param.b64 	[param0], %rd4;
	.param .b64 retval0;
	call.uni (retval0), 
	malloc, 
	(
	param0
	);
	ld.param.b64 	%rd281, [retval0];
	} // callseq 67
	@%p71 bra 	$L__BB0_169;
	setp.eq.s32 	%p72, %r230, 0;
	@%p72 bra 	$L__BB0_80;
	mov.b64 	%rd659, 0;
$L__BB0_79:
	add.s64 	%rd283, %rd84, %rd659;
	ld.u8 	%rs1, [%rd283];
	add.s64 	%rd284, %rd281, %rd659;
	st.u8 	[%rd284], %rs1;
	add.s64 	%rd659, %rd659, 1;
	setp.lt.u64 	%p73, %rd659, %rd4;
	@%p73 bra 	$L__BB0_79;
$L__BB0_80:
	setp.lt.s32 	%p74, %r231, 1;
	mul.hi.u32 	%r647, %r1282, -1131474031;
	shr.u32 	%r648, %r647, 15;
	mul.lo.s32 	%r649, %r648, 44488;
	sub.s32 	%r650, %r1282, %r649;
	mul.lo.s32 	%r651, %r650, 48271;
	mul.lo.s32 	%r652, %r648, 3399;
	setp.lt.u32 	%p75, %r651, %r652;
	xor.b32  	%r653, %r652, 2147483647;
	neg.s32 	%r654, %r652;
	selp.b32 	%r655, %r653, %r654, %p75;
	add.s32 	%r656, %r655, %r651;
	add.s32 	%r657, %r656, -1;
	cvt.rn.f64.u32 	%fd1, %r657;
	div.rn.f64 	%fd2, %fd1, 0d41DFFFFFFF800000;
	fma.rn.f64 	%fd4, %fd2, %fd3, 0d0000000000000000;
	cvt.rzi.s32.f64 	%r658, %fd4;
	mul.hi.u32 	%r659, %r656, -1131474031;
	shr.u32 	%r660, %r659, 15;
	mul.lo.s32 	%r661, %r660, 44488;
	sub.s32 	%r662, %r656, %r661;
	mul.lo.s32 	%r663, %r662, 48271;
	mul.lo.s32 	%r664, %r660, 3399;
	setp.lt.u32 	%p76, %r663, %r664;
	xor.b32  	%r665, %r664, 2147483647;
	neg.s32 	%r666, %r664;
	selp.b32 	%r667, %r665, %r666, %p76;
	add.s32 	%r1282, %r667, %r663;
	add.s32 	%r668, %r1282, -1;
	cvt.rn.f64.u32 	%fd5, %r668;
	div.rn.f64 	%fd6, %fd5, 0d41DFFFFFFF800000;
	fma.rn.f64 	%fd7, %fd6, %fd3, 0d0000000000000000;
	cvt.rzi.s32.f64 	%r669, %fd7;
	mul.wide.s32 	%rd285, %r658, 4;
	add.s64 	%rd286, %rd281, %rd285;
	ld.u32 	%r670, [%rd286];
	mul.wide.s32 	%rd287, %r669, 4;
	add.s64 	%rd288, %rd281, %rd287;
	ld.u32 	%r671, [%rd288];
	st.u32 	[%rd286], %r671;
	st.u32 	[%rd288], %r670;
	{ // callseq 68, 0
	.param .b64 param0;
	st.param.b64 	[param0], %rd8;
	.param .b64 retval0;
	call.uni (retval0), 
	malloc, 
	(
	param0
	);
	ld.param.b64 	%rd289, [retval0];
	} // callseq 68
	@%p74 bra 	$L__BB0_105;
	setp.lt.u32 	%p77, %r66, 15;
	mov.b32 	%r1284, 0;
	@%p77 bra 	$L__BB0_95;
	mov.b32 	%r1298, 0;
	bra.uni 	$L__BB0_94;
$L__BB0_83:
	setp.lt.u32 	%p37, %r231, 8;
	mov.b32 	%r1264, 0;
	@%p37 bra 	$L__BB0_86;
	mov.b32 	%r1262, 0;
$L__BB0_85:
	.pragma "nounroll";
	ld.u32 	%r378, [%rd10];
	mad.lo.s32 	%r379, %r378, %r231, %r1262;
	mul.wide.s32 	%rd164, %r379, 4;
	add.s64 	%rd165, %rd1, %rd164;
	ld.global.u32 	%r380, [%rd165];
	cvt.u64.u32 	%rd166, %r1262;
	mul.wide.u32 	%rd167, %r1262, 4;
	add.s64 	%rd168, %rd96, %rd167;
	ld.u32 	%r381, [%rd168];
	add.s32 	%r382, %r381, %r380;
	setp.eq.s32 	%p38, %r1262, 0;
	selp.b32 	%r383, 0, %r382, %p38;
	st.u32 	[%rd168], %r383;
	ld.u32 	%r384, [%rd10];
	mul.lo.s32 	%r385, %r384, %r231;
	cvt.s64.s32 	%rd169, %r385;
	add.s64 	%rd170, %rd169, %rd166;
	shl.b64 	%rd171, %rd170, 2;
	add.s64 	%rd172, %rd1, %rd171;
	ld.global.u32 	%r386, [%rd172+4];
	ld.u32 	%r387, [%rd168+4];
	add.s32 	%r388, %r387, %r386;
	st.u32 	[%rd168+4], %r388;
	ld.u32 	%r389, [%rd10];
	mul.lo.s32 	%r390, %r389, %r231;
	cvt.s64.s32 	%rd173, %r390;
	add.s64 	%rd174, %rd173, %rd166;
	shl.b64 	%rd175, %rd174, 2;
	add.s64 	%rd176, %rd1, %rd175;
	ld.global.u32 	%r391, [%rd176+8];
	ld.u32 	%r392, [%rd168+8];
	add.s32 	%r393, %r392, %r391;
	st.u32 	[%rd168+8], %r393;
	ld.u32 	%r394, [%rd10];
	mul.lo.s32 	%r395, %r394, %r231;
	cvt.s64.s32 	%rd177, %r395;
	add.s64 	%rd178, %rd177, %rd166;
	shl.b64 	%rd179, %rd178, 2;
	add.s64 	%rd180, %rd1, %rd179;
	ld.global.u32 	%r396, [%rd180+12];
	ld.u32 	%r397, [%rd168+12];
	add.s32 	%r398, %r397, %r396;
	st.u32 	[%rd168+12], %r398;
	ld.u32 	%r399, [%rd10];
	mul.lo.s32 	%r400, %r399, %r231;
	cvt.s64.s32 	%rd181, %r400;
	add.s64 	%rd182, %rd181, %rd166;
	shl.b64 	%rd183, %rd182, 2;
	add.s64 	%rd184, %rd1, %rd183;
	ld.global.u32 	%r401, [%rd184+16];
	ld.u32 	%r402, [%rd168+16];
	add.s32 	%r403, %r402, %r401;
	st.u32 	[%rd168+16], %r403;
	ld.u32 	%r404, [%rd10];
	mul.lo.s32 	%r405, %r404, %r231;
	cvt.s64.s32 	%rd185, %r405;
	add.s64 	%rd186, %rd185, %rd166;
	shl.b64 	%rd187, %rd186, 2;
	add.s64 	%rd188, %rd1, %rd187;
	ld.global.u32 	%r406, [%rd188+20];
	ld.u32 	%r407, [%rd168+20];
	add.s32 	%r408, %r407, %r406;
	st.u32 	[%rd168+20], %r408;
	ld.u32 	%r409, [%rd10];
	mul.lo.s32 	%r410, %r409, %r231;
	cvt.s64.s32 	%rd189, %r410;
	add.s64 	%rd190, %rd189, %rd166;
	shl.b64 	%rd191, %rd190, 2;
	add.s64 	%rd192, %rd1, %rd191;
	ld.global.u32 	%r411, [%rd192+24];
	ld.u32 	%r412, [%rd168+24];
	add.s32 	%r413, %r412, %r411;
	st.u32 	[%rd168+24], %r413;
	ld.u32 	%r414, [%rd10];
	mul.lo.s32 	%r415, %r414, %r231;
	cvt.s64.s32 	%rd193, %r415;
	add.s64 	%rd194, %rd193, %rd166;
	shl.b64 	%rd195, %rd194, 2;
	add.s64 	%rd196, %rd1, %rd195;
	ld.global.u32 	%r416, [%rd196+28];
	ld.u32 	%r417, [%rd168+28];
	add.s32 	%r418, %r417, %r416;
	st.u32 	[%rd168+28], %r418;
	add.s32 	%r1262, %r1262, 8;
	setp.ne.s32 	%p39, %r1262, %r36;
	mov.u32 	%r1264, %r36;
	@%p39 bra 	$L__BB0_85;
$L__BB0_86:
	setp.eq.s32 	%p40, %r32, 0;
	@%p40 bra 	$L__BB0_47;
	setp.lt.u32 	%p41, %r33, 3;
	@%p41 bra 	$L__BB0_89;
	ld.u32 	%r419, [%rd10];
	mad.lo.s32 	%r420, %r419, %r231, %r1264;
	mul.wide.s32 	%rd197, %r420, 4;
	add.s64 	%rd198, %rd1, %rd197;
	ld.global.u32 	%r421, [%rd198];
	cvt.u64.u32 	%rd199, %r1264;
	mul.wide.u32 	%rd200, %r1264, 4;
	add.s64 	%rd201, %rd96, %rd200;
	ld.u32 	%r422, [%rd201];
	add.s32 	%r423, %r422, %r421;
	setp.eq.s32 	%p42, %r1264, 0;
	selp.b32 	%r424, 0, %r423, %p42;
	st.u32 	[%rd201], %r424;
	ld.u32 	%r425, [%rd10];
	mul.lo.s32 	%r426, %r425, %r231;
	cvt.s64.s32 	%rd202, %r426;
	add.s64 	%rd203, %rd202, %rd199;
	shl.b64 	%rd204, %rd203, 2;
	add.s64 	%rd205, %rd1, %rd204;
	ld.global.u32 	%r427, [%rd205+4];
	ld.u32 	%r428, [%rd201+4];
	add.s32 	%r429, %r428, %r427;
	st.u32 	[%rd201+4], %r429;
	ld.u32 	%r430, [%rd10];
	mul.lo.s32 	%r431, %r430, %r231;
	cvt.s64.s32 	%rd206, %r431;
	add.s64 	%rd207, %rd206, %rd199;
	shl.b64 	%rd208, %rd207, 2;
	add.s64 	%rd209, %rd1, %rd208;
	ld.global.u32 	%r432, [%rd209+8];
	ld.u32 	%r433, [%rd201+8];
	add.s32 	%r434, %r433, %r432;
	st.u32 	[%rd201+8], %r434;
	ld.u32 	%r435, [%rd10];
	mul.lo.s32 	%r436, %r435, %r231;
	cvt.s64.s32 	%rd210, %r436;
	add.s64 	%rd211, %rd210, %rd199;
	shl.b64 	%rd212, %rd211, 2;
	add.s64 	%rd213, %rd1, %rd212;
	ld.global.u32 	%r437, [%rd213+12];
	ld.u32 	%r438, [%rd201+12];
	add.s32 	%r439, %r438, %r437;
	st.u32 	[%rd201+12], %r439;
	add.s32 	%r1264, %r1264, 4;
$L__BB0_89:
	setp.eq.s32 	%p43, %r34, 0;
	@%p43 bra 	$L__BB0_47;
	setp.eq.s32 	%p44, %r35, 0;
	@%p44 bra 	$L__BB0_92;
	ld.u32 	%r440, [%rd10];
	mad.lo.s32 	%r441, %r440, %r231, %r1264;
	mul.wide.s32 	%rd214, %r441, 4;
	add.s64 	%rd215, %rd1, %rd214;
	ld.global.u32 	%r442, [%rd215];
	cvt.u64.u32 	%rd216, %r1264;
	mul.wide.u32 	%rd217, %r1264, 4;
	add.s64 	%rd218, %rd96, %rd217;
	ld.u32 	%r443, [%rd218];
	add.s32 	%r444, %r443, %r442;
	setp.eq.s32 	%p45, %r1264, 0;
	selp.b32 	%r445, 0, %r444, %p45;
	st.u32 	[%rd218], %r445;
	ld.u32 	%r446, [%rd10];
	mul.lo.s32 	%r447, %r446, %r231;
	cvt.s64.s32 	%rd219, %r447;
	add.s64 	%rd220, %rd219, %rd216;
	shl.b64 	%rd221, %rd220, 2;
	add.s64 	%rd222, %rd1, %rd221;
	ld.global.u32 	%r448, [%rd222+4];
	ld.u32 	%r449, [%rd218+4];
	add.s32 	%r450, %r449, %r448;
	st.u32 	[%rd218+4], %r450;
	add.s32 	%r1264, %r1264, 2;
$L__BB0_92:
	setp.eq.s32 	%p46, %r37, 0;
	@%p46 bra 	$L__BB0_47;
	ld.u32 	%r451, [%rd10];
	mad.lo.s32 	%r452, %r451, %r231, %r1264;
	mul.wide.s32 	%rd223, %r452, 4;
	add.s64 	%rd224, %rd1, %rd223;
	ld.global.u32 	%r453, [%rd224];
	mul.wide.u32 	%rd225, %r1264, 4;
	add.s64 	%rd226, %rd96, %rd225;
	ld.u32 	%r454, [%rd226];
	add.s32 	%r455, %r454, %r453;
	setp.eq.s32 	%p47, %r1264, 0;
	selp.b32 	%r456, 0, %r455, %p47;
	st.u32 	[%rd226], %r456;
	bra.uni 	$L__BB0_47;
$L__BB0_94:
	.pragma "nounroll";
	mul.wide.u32 	%rd290, %r1298, 4;
	add.s64 	%rd291, %rd289, %rd290;
	mov.b32 	%r674, 0;
	st.u32 	[%rd291], %r674;
	st.u32 	[%rd291+4], %r674;
	st.u32 	[%rd291+8], %r674;
	st.u32 	[%rd291+12], %r674;
	st.u32 	[%rd291+16], %r674;
	st.u32 	[%rd291+20], %r674;
	st.u32 	[%rd291+24], %r674;
	st.u32 	[%rd291+28], %r674;
	st.u32 	[%rd291+32], %r674;
	st.u32 	[%rd291+36], %r674;
	st.u32 	[%rd291+40], %r674;
	st.u32 	[%rd291+44], %r674;
	st.u32 	[%rd291+48], %r674;
	st.u32 	[%rd291+52], %r674;
	st.u32 	[%rd291+56], %r674;
	st.u32 	[%rd291+60], %r674;
	add.s32 	%r1298, %r1298, 16;
	setp.eq.s32 	%p78, %r1298, %r101;
	mov.u32 	%r1284, %r101;
	@%p78 bra 	$L__BB0_95;
	bra.uni 	$L__BB0_94;
$L__BB0_95:
	setp.eq.s32 	%p79, %r98, 0;
	@%p79 bra 	$L__BB0_105;
	add.s32 	%r675, %r98, -1;
	setp.lt.u32 	%p80, %r675, 7;
	@%p80 bra 	$L__BB0_98;
	mul.wide.u32 	%rd292, %r1284, 4;
	add.s64 	%rd293, %rd289, %rd292;
	mov.b32 	%r676, 0;
	st.u32 	[%rd293], %r676;
	st.u32 	[%rd293+4], %r676;
	st.u32 	[%rd293+8], %r676;
	st.u32 	[%rd293+12], %r676;
	st.u32 	[%rd293+16], %r676;
	st.u32 	[%rd293+20], %r676;
	st.u32 	[%rd293+24], %r676;
	st.u32 	[%rd293+28], %r676;
	add.s32 	%r1284, %r1284, 8;
$L__BB0_98:
	setp.eq.s32 	%p81, %r99, 0;
	@%p81 bra 	$L__BB0_105;
	add.s32 	%r677, %r99, -1;
	setp.lt.u32 	%p82, %r677, 3;
	@%p82 bra 	$L__BB0_101;
	mul.wide.u32 	%rd294, %r1284, 4;
	add.s64 	%rd295, %rd289, %rd294;
	mov.b32 	%r678, 0;
	st.u32 	[%rd295], %r678;
	st.u32 	[%rd295+4], %r678;
	st.u32 	[%rd295+8], %r678;
	st.u32 	[%rd295+12], %r678;
	add.s32 	%r1284, %r1284, 4;
$L__BB0_101:
	setp.eq.s32 	%p83, %r100, 0;
	@%p83 bra 	$L__BB0_105;
	setp.eq.s32 	%p84, %r100, 1;
	mul.wide.u32 	%rd296, %r1284, 4;
	add.s64 	%rd22, %rd289, %rd296;
	mov.b32 	%r679, 0;
	st.u32 	[%rd22], %r679;
	@%p84 bra 	$L__BB0_105;
	setp.eq.s32 	%p85, %r100, 2;
	mov.b32 	%r680, 0;
	st.u32 	[%rd22+4], %r680;
	@%p85 bra 	$L__BB0_105;
	mov.b32 	%r681, 0;
	st.u32 	[%rd22+8], %r681;
$L__BB0_105:
	min.s32 	%r682, %r230, %r231;
	setp.lt.s32 	%p86, %r682, 1;
	@%p86 bra 	$L__BB0_127;
	mov.b32 	%r1286, 0;
$L__BB0_107:
	mul.wide.u32 	%rd297, %r1286, 4;
	add.s64 	%rd23, %rd281, %rd297;
	setp.eq.s32 	%p87, %r1286, 0;
	@%p87 bra 	$L__BB0_144;
	setp.lt.u32 	%p88, %r66, 7;
	mov.b32 	%r1291, 0;
	@%p88 bra 	$L__BB0_113;
	mov.b32 	%r1287, 0;
$L__BB0_110:
	.pragma "nounroll";
	ld.u32 	%r686, [%rd23];
	mad.lo.s32 	%r687, %r686, %r231, %r1287;
	mul.wide.s32 	%rd298, %r687, 4;
	add.s64 	%rd299, %rd1, %rd298;
	ld.global.u32 	%r688, [%rd299];
	cvt.u64.u32 	%rd24, %r1287;
	mul.wide.u32 	%rd300, %r1287, 4;
	add.s64 	%rd25, %rd289, %rd300;
	ld.u32 	%r689, [%rd25];
	add.s32 	%r1288, %r689, %r688;
	st.u32 	[%rd25], %r1288;
	setp.eq.s32 	%p89, %r1287, 0;
	@%p89 bra 	$L__BB0_112;
	ld.u32 	%r690, [%rd25+-4];
	max.s32 	%r1288, %r1288, %r690;
	st.u32 	[%rd25], %r1288;
$L__BB0_112:
	cvt.u32.u64 	%r691, %rd24;
	ld.u32 	%r692, [%rd23];
	mul.lo.s32 	%r693, %r692, %r231;
	cvt.s64.s32 	%rd301, %r693;
	add.s64 	%rd302, %rd301, %rd24;
	shl.b64 	%rd303, %rd302, 2;
	add.s64 	%rd304, %rd1, %rd303;
	ld.global.u32 	%r694, [%rd304+4];
	ld.u32 	%r695, [%rd25+4];
	add.s32 	%r696, %r695, %r694;
	max.s32 	%r697, %r696, %r1288;
	st.u32 	[%rd25+4], %r697;
	ld.u32 	%r698, [%rd23];
	mul.lo.s32 	%r699, %r698, %r231;
	cvt.s64.s32 	%rd305, %r699;
	add.s64 	%rd306, %rd305, %rd24;
	shl.b64 	%rd307, %rd306, 2;
	add.s64 	%rd308, %rd1, %rd307;
	ld.global.u32 	%r700, [%rd308+8];
	ld.u32 	%r701, [%rd25+8];
	add.s32 	%r702, %r701, %r700;
	max.s32 	%r703, %r702, %r697;
	st.u32 	[%rd25+8], %r703;
	ld.u32 	%r704, [%rd23];
	mul.lo.s32 	%r705, %r704, %r231;
	cvt.s64.s32 	%rd309, %r705;
	add.s64 	%rd310, %rd309, %rd24;
	shl.b64 	%rd311, %rd310, 2;
	add.s64 	%rd312, %rd1, %rd311;
	ld.global.u32 	%r706, [%rd312+12];
	ld.u32 	%r707, [%rd25+12];
	add.s32 	%r708, %r707, %r706;
	max.s32 	%r709, %r708, %r703;
	st.u32 	[%rd25+12], %r709;
	ld.u32 	%r710, [%rd23];
	mul.lo.s32 	%r711, %r710, %r231;
	cvt.s64.s32 	%rd313, %r711;
	add.s64 	%rd314, %rd313, %rd24;
	shl.b64 	%rd315, %rd314, 2;
	add.s64 	%rd316, %rd1, %rd315;
	ld.global.u32 	%r712, [%rd316+16];
	ld.u32 	%r713, [%rd25+16];
	add.s32 	%r714, %r713, %r712;
	max.s32 	%r715, %r714, %r709;
	st.u32 	[%rd25+16], %r715;
	ld.u32 	%r716, [%rd23];
	mul.lo.s32 	%r717, %r716, %r231;
	cvt.s64.s32 	%rd317, %r717;
	add.s64 	%rd318, %rd317, %rd24;
	shl.b64 	%rd319, %rd318, 2;
	add.s64 	%rd320, %rd1, %rd319;
	ld.global.u32 	%r718, [%rd320+20];
	ld.u32 	%r719, [%rd25+20];
	add.s32 	%r720, %r719, %r718;
	max.s32 	%r721, %r720, %r715;
	st.u32 	[%rd25+20], %r721;
	ld.u32 	%r722, [%rd23];
	mul.lo.s32 	%r723, %r722, %r231;
	cvt.s64.s32 	%rd321, %r723;
	add.s64 	%rd322, %rd321, %rd24;
	shl.b64 	%rd323, %rd322, 2;
	add.s64 	%rd324, %rd1, %rd323;
	ld.global.u32 	%r724, [%rd324+24];
	ld.u32 	%r725, [%rd25+24];
	add.s32 	%r726, %r725, %r724;
	max.s32 	%r727, %r726, %r721;
	st.u32 	[%rd25+24], %r727;
	ld.u32 	%r728, [%rd23];
	mul.lo.s32 	%r729, %r728, %r231;
	cvt.s64.s32 	%rd325, %r729;
	add.s64 	%rd326, %rd325, %rd24;
	shl.b64 	%rd327, %rd326, 2;
	add.s64 	%rd328, %rd1, %rd327;
	ld.global.u32 	%r730, [%rd328+28];
	ld.u32 	%r731, [%rd25+28];
	add.s32 	%r732, %r731, %r730;
	max.s32 	%r733, %r732, %r727;
	st.u32 	[%rd25+28], %r733;
	add.s32 	%r1287, %r691, 8;
	setp.ne.s32 	%p90, %r1287, %r102;
	mov.u32 	%r1291, %r102;
	@%p90 bra 	$L__BB0_110;
$L__BB0_113:
	setp.eq.s32 	%p91, %r99, 0;
	@%p91 bra 	$L__BB0_126;
	add.s32 	%r734, %r99, -1;
	setp.lt.u32 	%p92, %r734, 3;
	@%p92 bra 	$L__BB0_118;
	ld.u32 	%r735, [%rd23];
	mad.lo.s32 	%r736, %r735, %r231, %r1291;
	mul.wide.s32 	%rd329, %r736, 4;
	add.s64 	%rd330, %rd1, %rd329;
	ld.global.u32 	%r737, [%rd330];
	cvt.u64.u32 	%rd27, %r1291;
	mul.wide.u32 	%rd331, %r1291, 4;
	add.s64 	%rd26, %rd289, %rd331;
	ld.u32 	%r738, [%rd26];
	add.s32 	%r1290, %r738, %r737;
	st.u32 	[%rd26], %r1290;
	setp.eq.s32 	%p93, %r1291, 0;
	@%p93 bra 	$L__BB0_117;
	shl.b64 	%rd332, %rd27, 2;
	add.s64 	%rd333, %rd289, %rd332;
	ld.u32 	%r739, [%rd333+-4];
	max.s32 	%r1290, %r1290, %r739;
	st.u32 	[%rd26], %r1290;
$L__BB0_117:
	ld.u32 	%r740, [%rd23];
	mul.lo.s32 	%r741, %r740, %r231;
	cvt.s64.s32 	%rd334, %r741;
	add.s64 	%rd335, %rd334, %rd27;
	shl.b64 	%rd336, %rd335, 2;
	add.s64 	%rd337, %rd1, %rd336;
	ld.global.u32 	%r742, [%rd337+4];
	shl.b64 	%rd338, %rd27, 2;
	add.s64 	%rd339, %rd289, %rd338;
	ld.u32 	%r743, [%rd339+4];
	add.s32 	%r744, %r743, %r742;
	max.s32 	%r745, %r744, %r1290;
	st.u32 	[%rd339+4], %r745;
	ld.u32 	%r746, [%rd23];
	mul.lo.s32 	%r747, %r746, %r231;
	cvt.s64.s32 	%rd340, %r747;
	add.s64 	%rd341, %rd340, %rd27;
	shl.b64 	%rd342, %rd341, 2;
	add.s64 	%rd343, %rd1, %rd342;
	ld.global.u32 	%r748, [%rd343+8];
	ld.u32 	%r749, [%rd26+8];
	add.s32 	%r750, %r749, %r748;
	max.s32 	%r751, %r750, %r745;
	st.u32 	[%rd26+8], %r751;
	ld.u32 	%r752, [%rd23];
	mul.lo.s32 	%r753, %r752, %r231;
	cvt.s64.s32 	%rd344, %r753;
	add.s64 	%rd345, %rd344, %rd27;
	shl.b64 	%rd346, %rd345, 2;
	add.s64 	%rd347, %rd1, %rd346;
	ld.global.u32 	%r754, [%rd347+12];
	ld.u32 	%r755, [%rd26+12];
	add.s32 	%r756, %r755, %r754;
	max.s32 	%r757, %r756, %r751;
	st.u32 	[%rd26+12], %r757;
	add.s32 	%r1291, %r1291, 4;
$L__BB0_118:
	setp.eq.s32 	%p94, %r100, 0;
	@%p94 bra 	$L__BB0_126;
	setp.eq.s32 	%p95, %r100, 1;
	@%p95 bra 	$L__BB0_123;
	ld.u32 	%r758, [%rd23];
	mad.lo.s32 	%r759, %r758, %r231, %r1291;
	mul.wide.s32 	%rd348, %r759, 4;
	add.s64 	%rd349, %rd1, %rd348;
	ld.global.u32 	%r760, [%rd349];
	mul.wide.u32 	%rd350, %r1291, 4;
	add.s64 	%rd28, %rd289, %rd350;
	ld.u32 	%r761, [%rd28];
	add.s32 	%r1292, %r761, %r760;
	st.u32 	[%rd28], %r1292;
	setp.eq.s32 	%p96, %r1291, 0;
	@%p96 bra 	$L__BB0_122;
	mul.wide.s32 	%rd351, %r1291, 4;
	add.s64 	%rd352, %rd289, %rd351;
	ld.u32 	%r762, [%rd352+-4];
	max.s32 	%r1292, %r1292, %r762;
	st.u32 	[%rd28], %r1292;
$L__BB0_122:
	ld.u32 	%r763, [%rd23];
	mul.lo.s32 	%r764, %r763, %r231;
	cvt.s64.s32 	%rd353, %r764;
	cvt.s64.s32 	%rd354, %r1291;
	add.s64 	%rd355, %rd353, %rd354;
	shl.b64 	%rd356, %rd355, 2;
	add.s64 	%rd357, %rd1, %rd356;
	ld.global.u32 	%r765, [%rd357+4];
	ld.u32 	%r766, [%rd28+4];
	add.s32 	%r767, %r766, %r765;
	max.s32 	%r768, %r767, %r1292;
	st.u32 	[%rd28+4], %r768;
	add.s32 	%r1291, %r1291, 2;
$L__BB0_123:
	setp.eq.s32 	%p97, %r103, 0;
	@%p97 bra 	$L__BB0_126;
	ld.u32 	%r769, [%rd23];
	mad.lo.s32 	%r770, %r769, %r231, %r1291;
	mul.wide.s32 	%rd358, %r770, 4;
	add.s64 	%rd359, %rd1, %rd358;
	ld.global.u32 	%r771, [%rd359];
	mul.wide.u32 	%rd360, %r1291, 4;
	add.s64 	%rd29, %rd289, %rd360;
	ld.u32 	%r772, [%rd29];
	add.s32 	%r133, %r772, %r771;
	st.u32 	[%rd29], %r133;
	setp.eq.s32 	%p98, %r1291, 0;
	@%p98 bra 	$L__BB0_126;
	mul.wide.s32 	%rd361, %r1291, 4;
	add.s64 	%rd362, %rd289, %rd361;
	ld.u32 	%r773, [%rd362+-4];
	max.s32 	%r774, %r133, %r773;
	st.u32 	[%rd29], %r774;
$L__BB0_126:
	add.s32 	%r1286, %r1286, 1;
	setp.eq.s32 	%p110, %r1286, %r230;
	@%p110 bra 	$L__BB0_127;
	bra.uni 	$L__BB0_107;
$L__BB0_127:
	mul.wide.s32 	%rd426, %r231, 4;
	add.s64 	%rd427, %rd289, %rd426;
	ld.u32 	%r144, [%rd427+-4];
	mov.u64 	%rd428, $str;
	cvta.global.u64 	%rd429, %rd428;
	{ // callseq 69, 0
	.param .b64 param0;
	st.param.b64 	[param0], %rd429;
	.param .b64 param1;
	st.param.b64 	[param1], 0;
	.param .b32 retval0;
	call.uni (retval0), 
	vprintf, 
	(
	param0, 
	param1
	);
	ld.param.b32 	%r857, [retval0];
	} // callseq 69
	@%p74 bra 	$L__BB0_141;
	setp.lt.u32 	%p112, %r66, 15;
	mov.b32 	%r1301, 0;
	@%p112 bra 	$L__BB0_131;
	mov.b32 	%r1299, 0;
$L__BB0_130:
	.pragma "nounroll";
	mul.wide.u32 	%rd430, %r1299, 4;
	add.s64 	%rd431, %rd289, %rd430;
	ld.u32 	%r861, [%rd431];
	st.local.u32 	[%rd3], %r861;
	mov.u64 	%rd432, $str$1;
	cvta.global.u64 	%rd433, %rd432;
	add.u64 	%rd434, %SP, 8;
	{ // callseq 70, 0
	.param .b64 param0;
	st.param.b64 	[param0], %rd433;
	.param .b64 param1;
	st.param.b64 	[param1], %rd434;
	.param .b32 retval0;
	call.uni (retval0), 
	vprintf, 
	(
	param0, 
	param1
	);
	ld.param.b32 	%r862, [retval0];
	} // callseq 70
	ld.u32 	%r864, [%rd431+4];
	st.local.u32 	[%rd3], %r864;
	{ // callseq 71, 0
	.param .b64 param0;
	st.param.b64 	[param0], %rd433;
	.param .b64 param1;
	st.param.b64 	[param1], %rd434;
	.param .b32 retval0;
	call.uni (retval0), 
	vprintf, 
	(
	param0, 
	param1
	);
	ld.param.b32 	%r865, [retval0];
	} // callseq 71
	ld.u32 	%r867, [%rd431+8];
	st.local.u32 	[%rd3], %r867;
	{ // callseq 72, 0
	.param .b64 param0;
	st.param.b64 	[param0], %rd433;
	.param .b64 param1;
	st.param.b64 	[param1], %rd434;
	.param .b32 retval0;
	call.uni (retval0), 
	vprintf, 
	(
	param0, 
	param1
	);
	ld.param.b32 	%r868, [retval0];
	} // callseq 72
	ld.u32 	%r870, [%rd431+12];
	st.local.u32 	[%rd3], %r870;
	{ // callseq 73, 0
	.param .b64 param0;
	st.param.b64 	[param0], %rd433;
	.param .b64 param1;
	st.param.b64 	[param1], %rd434;
	.param .b32 retval0;
	call.uni (retval0), 
	vprintf, 
	(
	param0, 
	param1
	);
	ld.param.b32 	%r871, [retval0];
	} // callseq 73
	ld.u32 	%r873, [%rd431+16];
	st.local.u32 	[%rd3], %r873;
	{ // callseq 74, 0
	.param .b64 param0;
	st.param.b64 	[param0], %rd433;
	.param .b64 param1;
	st.param.b64 	[param1], %rd434;
	.param .b32 retval0;
	call.uni (retval0), 
	vprintf, 
	(
	param0, 
	param1
	);
	ld.param.b32 	%r874, [retval0];
	} // callseq 74
	ld.u32 	%r876, [%rd431+20];
	st.local.u32 	[%rd3], %r876;
	{ // callseq 75, 0
	.param .b64 param0;
	st.param.b64 	[param0], %rd433;
	.param .b64 param1;
	st.param.b64 	[param1], %rd434;
	.param .b32 retval0;
	call.uni (retval0), 
	vprintf, 
	(
	param0, 
	param1
	);
	ld.param.b32 	%r877, [retval0];
	} // callseq 75
	ld.u32 	%r879, [%rd431+24];
	st.local.u32 	[%rd3], %r879;
	{ // callseq 76, 0
	.param .b64 param0;
	st.param.b64 	[param0], %rd433;
	.param .b64 param1;
	st.param.b64 	[param1], %rd434;
	.param .b32 retval0;
	call.uni (retval0), 
	vprintf, 
	(
	param0, 
	param1
	);
	ld.param.b32 	%r880, [retval0];
	} // callseq 76
	ld.u32 	%r882, [%rd431+28];
	st.local.u32 	[%rd3], %r882;
	{ // callseq 77, 0
	.param .b64 param0;
	st.param.b64 	[param0], %rd433;
	.param .b64 param1;
	st.param.b64 	[param1], %rd434;
	.param .b32 retval0;
	call.uni (retval0), 
	vprintf, 
	(
	param0, 
	param1
	);
	ld.param.b32 	%r883, [retval0];
	} // callseq 77
	ld.u32 	%r885, [%rd431+32];
	st.local.u32 	[%rd3], %r885;
	{ // callseq 78, 0
	.param .b64 param0;
	st.param.b64 	[param0], %rd433;
	.param .b64 param1;
	st.param.b64 	[param1], %rd434;
	.param .b32 retval0;
	call.uni (retval0), 
	vprintf, 
	(
	param0, 
	param1
	);
	ld.param.b32 	%r886, [retval0];
	} // callseq 78
	ld.u32 	%r888, [%rd431+36];
	st.local.u32 	[%rd3], %r888;
	{ // callseq 79, 0
	.param .b64 param0;
	st.param.b64 	[param0], %rd433;
	.param .b64 param1;
	st.param.b64 	[param1], %rd434;
	.param .b32 retval0;
	call.uni (retval0), 
	vprintf, 
	(
	param0, 
	param1
	);
	ld.param.b32 	%r889, [retval0];
	} // callseq 79
	ld.u32 	%r891, [%rd431+40];
	st.local.u32 	[%rd3], %r891;
	{ // callseq 80, 0
	.param .b64 param0;
	st.param.b64 	[param0], %rd433;
	.param .b64 param1;
	st.param.b64 	[param1], %rd434;
	.param .b32 retval0;
	call.uni (retval0), 
	vprintf, 
	(
	param0, 
	param1
	);
	ld.param.b32 	%r892, [retval0];
	} // callseq 80
	ld.u32 	%r894, [%rd431+44];
	st.local.u32 	[%rd3], %r894;
	{ // callseq 81, 0
	.param .b64 param0;
	st.param.b64 	[param0], %rd433;
	.param .b64 param1;
	st.param.b64 	[param1], %rd434;
	.param .b32 retval0;
	call.uni (retval0), 
	vprintf, 
	(
	param0, 
	param1
	);
	ld.param.b32 	%r895, [retval0];
	} // callseq 81
	ld.u32 	%r897, [%rd431+48];
	st.local.u32 	[%rd3], %r897;
	{ // callseq 82, 0
	.param .b64 param0;
	st.param.b64 	[param0], %rd433;
	.param .b64 param1;
	st.param.b64 	[param1], %rd434;
	.param .b32 retval0;
	call.uni (retval0), 
	vprintf, 
	(
	param0, 
	param1
	);
	ld.param.b32 	%r898, [retval0];
	} // callseq 82
	ld.u32 	%r900, [%rd431+52];
	st.local.u32 	[%rd3], %r900;
	{ // callseq 83, 0
	.param .b64 param0;
	st.param.b64 	[param0], %rd433;
	.param .b64 param1;
	st.param.b64 	[param1], %rd434;
	.param .b32 retval0;
	call.uni (retval0), 
	vprintf, 
	(
	param0, 
	param1
	);
	ld.param.b32 	%r901, [retval0];
	} // callseq 83
	ld.u32 	%r903, [%rd431+56];
	st.local.u32 	[%rd3], %r903;
	{ // callseq 84, 0
	.param .b64 param0;
	st.param.b64 	[param0], %rd433;
	.param .b64 param1;
	st.param.b64 	[param1], %rd434;
	.param .b32 retval0;
	call.uni (retval0), 
	vprintf, 
	(
	param0, 
	param1
	);
	ld.param.b32 	%r904, [retval0];
	} // callseq 84
	ld.u32 	%r906, [%rd431+60];
	st.local.u32 	[%rd3], %r906;
	{ // callseq 85, 0
	.param .b64 param0;
	st.param.b64 	[param0], %rd433;
	.param .b64 param1;
	st.param.b64 	[param1], %rd434;
	.param .b32 retval0;
	call.uni (retval0), 
	vprintf, 
	(
	param0, 
	param1
	);
	ld.param.b32 	%r907, [retval0];
	} // callseq 85
	add.s32 	%r1299, %r1299, 16;
	setp.ne.s32 	%p113, %r1299, %r101;
	mov.u32 	%r1301, %r101;
	@%p113 bra 	$L__BB0_130;
$L__BB0_131:
	setp.eq.s32 	%p114, %r98, 0;
	@%p114 bra 	$L__BB0_141;
	add.s32 	%r909, %r98, -1;
	setp.lt.u32 	%p115, %r909, 7;
	@%p115 bra 	$L__BB0_134;
	mul.wide.u32 	%rd435, %r1301, 4;
	add.s64 	%rd436, %rd289, %rd435;
	ld.u32 	%r910, [%rd436];
	st.local.u32 	[%rd3], %r910;
	mov.u64 	%rd437, $str$1;
	cvta.global.u64 	%rd438, %rd437;
	add.u64 	%rd439, %SP, 8;
	{ // callseq 86, 0
	.param .b64 param0;
	st.param.b64 	[param0], %rd438;
	.param .b64 param1;
	st.param.b64 	[param1], %rd439;
	.param .b32 retval0;
	call.uni (retval0), 
	vprintf, 
	(
	param0, 
	param1
	);
	ld.param.b32 	%r911, [retval0];
	} // callseq 86
	ld.u32 	%r913, [%rd436+4];
	st.local.u32 	[%rd3], %r913;
	{ // callseq 87, 0
	.param .b64 param0;
	st.param.b64 	[param0], %rd438;
	.param .b64 param1;
	st.param.b64 	[param1], %rd439;
	.param .b32 retval0;
	call.uni (retval0), 
	vprintf, 
	(
	param0, 
	param1
	);
	ld.param.b32 	%r914, [retval0];
	} // callseq 87
	ld.u32 	%r916, [%rd436+8];
	st.local.u32 	[%rd3], %r916;
	{ // callseq 88, 0
	.param .b64 param0;
	st.param.b64 	[param0], %rd438;
	.param .b64 param1;
	st.param.b64 	[param1], %rd439;
	.param .b32 retval0;
	call.uni (retval0), 
	vprintf, 
	(
	param0, 
	param1
	);
	ld.param.b32 	%r917, [retval0];
	} // callseq 88
	ld.u32 	%r919, [%rd436+12];
	st.local.u32 	[%rd3], %r919;
	{ // callseq 89, 0
	.param .b64 param0;
	st.param.b64 	[param0], %rd438;
	.param .b64 param1;
	st.param.b64 	[param1], %rd439;
	.param .b32 retval0;
	call.uni (retval0), 
	vprintf, 
	(
	param0, 
	param1
	);
	ld.param.b32 	%r920, [retval0];
	} // callseq 89
	ld.u32 	%r922, [%rd436+16];
	st.local.u32 	[%rd3], %r922;
	{ // callseq 90, 0
	.param .b64 param0;
	st.param.b64 	[param0], %rd438;
	.param .b64 param1;
	st.param.b64 	[param1], %rd439;
	.param .b32 retval0;
	call.uni (retval0), 
	vprintf, 
	(
	param0, 
	param1
	);
	ld.param.b32 	%r923, [retval0];
	} // callseq 90
	ld.u32 	%r925, [%rd436+20];
	st.local.u32 	[%rd3], %r925;
	{ // callseq 91, 0
	.param .b64 param0;
	st.param.b64 	[param0], %rd438;
	.param .b64 param1;
	st.param.b64 	[param1], %rd439;
	.param .b32 retval0;
	call.uni (retval0), 
	vprintf, 
	(
	param0, 
	param1
	);
	ld.param.b32 	%r926, [retval0];
	} // callseq 91
	ld.u32 	%r928, [%rd436+24];
	st.local.u32 	[%rd3], %r928;
	{ // callseq 92, 0
	.param .b64 param0;
	st.param.b64 	[param0], %rd438;
	.param .b64 param1;
	st.param.b64 	[param1], %rd439;
	.param .b32 retval0;
	call.uni (retval0), 
	vprintf, 
	(
	param0, 
	param1
	);
	ld.param.b32 	%r929, [retval0];
	} // callseq 92
	ld.u32 	%r931, [%rd436+28];
	st.local.u32 	[%rd3], %r931;
	{ // callseq 93, 0
	.param .b64 param0;
	st.param.b64 	[param0], %rd438;
	.param .b64 param1;
	st.param.b64 	[param1], %rd439;
	.param .b32 retval0;
	call.uni (retval0), 
	vprintf, 
	(
	param0, 
	param1
	);
	ld.param.b32 	%r932, [retval0];
	} // callseq 93
	add.s32 	%r1301, %r1301, 8;
$L__BB0_134:
	setp.eq.s32 	%p116, %r99, 0;
	@%p116 bra 	$L__BB0_141;
	add.s32 	%r934, %r99, -1;
	setp.lt.u32 	%p117, %r934, 3;
	@%p117 bra 	$L__BB0_137;
	mul.wide.u32 	%rd440, %r1301, 4;
	add.s64 	%rd441, %rd289, %rd440;
	ld.u32 	%r935, [%rd441];
	st.local.u32 	[%rd3], %r935;
	mov.u64 	%rd442, $str$1;
	cvta.global.u64 	%rd443, %rd442;
	add.u64 	%rd444, %SP, 8;
	{ // callseq 94, 0
	.param .b64 param0;
	st.param.b64 	[param0], %rd443;
	.param .b64 param1;
	st.param.b64 	[param1], %rd444;
	.param .b32 retval0;
	call.uni (retval0), 
	vprintf, 
	(
	param0, 
	param1
	);
	ld.param.b32 	%r936, [retval0];
	} // callseq 94
	ld.u32 	%r938, [%rd441+4];
	st.local.u32 	[%rd3], %r938;
	{ // callseq 95, 0
	.param .b64 param0;
	st.param.b64 	[param0], %rd443;
	.param .b64 param1;
	st.param.b64 	[param1], %rd444;
	.param .b32 retval0;
	call.uni (retval0), 
	vprintf, 
	(
	param0, 
	param1
	);
	ld.param.b32 	%r939, [retval0];
	} // callseq 95
	ld.u32 	%r941, [%rd441+8];
	st.local.u32 	[%rd3], %r941;
	{ // callseq 96, 0
	.param .b64 param0;
	st.param.b64 	[param0], %rd443;
	.param .b64 param1;
	st.param.b64 	[param1], %rd444;
	.param .b32 retval0;
	call.uni (retval0), 
	vprintf, 
	(
	param0, 
	param1
	);
	ld.param.b32 	%r942, [retval0];
	} // callseq 96
	ld.u32 	%r944, [%rd441+12];
	st.local.u32 	[%rd3], %r944;
	{ // callseq 97, 0
	.param .b64 param0;
	st.param.b64 	[param0], %rd443;
	.param .b64 param1;
	st.param.b64 	[param1], %rd444;
	.param .b32 retval0;
	call.uni (retval0), 
	vprintf, 
	(
	param0, 
	param1
	);
	ld.param.b32 	%r945, [retval0];
	} // callseq 97
	add.s32 	%r1301, %r1301, 4;
$L__BB0_137:
	setp.eq.s32 	%p118, %r100, 0;
	@%p118 bra 	$L__BB0_141;
	setp.eq.s32 	%p119, %r100, 1;
	mul.wide.u32 	%rd445, %r1301, 4;
	add.s64 	%rd30, %rd289, %rd445;
	ld.u32 	%r947, [%rd30];
	st.local.u32 	[%rd3], %r947;
	mov.u64 	%rd446, $str$1;
	cvta.global.u64 	%rd447, %rd446;
	add.u64 	%rd448, %SP, 8;
	{ // callseq 98, 0
	.param .b64 param0;
	st.param.b64 	[param0], %rd447;
	.param .b64 param1;
	st.param.b64 	[param1], %rd448;
	.param .b32 retval0;
	call.uni (retval0), 
	vprintf, 
	(
	param0, 
	param1
	);
	ld.param.b32 	%r948, [retval0];
	} // callseq 98
	@%p119 bra 	$L__BB0_141;
	setp.eq.s32 	%p120, %r100, 2;
	ld.u32 	%r950, [%rd30+4];
	st.local.u32 	[%rd3], %r950;
	cvta.global.u64 	%rd450, %rd446;
	add.u64 	%rd451, %SP, 8;
	{ // callseq 99, 0
	.param .b64 param0;
	st.param.b64 	[param0], %rd450;
	.param .b64 param1;
	st.param.b64 	[param1], %rd451;
	.param .b32 retval0;
	call.uni (retval0), 
	vprintf, 
	(
	param0, 
	param1
	);
	ld.param.b32 	%r951, [retval0];
	} // callseq 99
	@%p120 bra 	$L__BB0_141;
	ld.u32 	%r953, [%rd30+8];
	st.local.u32 	[%rd3], %r953;
	cvta.global.u64 	%rd453, %rd446;
	{ // callseq 100, 0
	.param .b64 param0;
	st.param.b64 	[param0], %rd453;
	.param .b64 param1;
	st.param.b64 	[param1], %rd451;
	.param .b32 retval0;
	call.uni (retval0), 
	vprintf, 
	(
	param0, 
	param1
	);
	ld.param.b32 	%r954, [retval0];
	} // callseq 100
$L__BB0_141:
	mov.u64 	%rd455, $str$2;
	cvta.global.u64 	%rd456, %rd455;
	{ // callseq 101, 0
	.param .b64 param0;
	st.param.b64 	[param0], %rd456;
	.param .b64 param1;
	st.param.b64 	[param1], 0;
	.param .b32 retval0;
	call.uni (retval0), 
	vprintf, 
	(
	param0, 
	param1
	);
	ld.param.b32 	%r956, [retval0];
	} // callseq 101
	{ // callseq 102, 0
	.param .b64 param0;
	st.param.b64 	[param0], %rd289;
	call.uni 
	free, 
	(
	param0
	);
	} // callseq 102
	mov.pred 	%p209, %p4;
	@%p3 bra 	$L__BB0_158;
	mov.b32 	%r1303, 0;
$L__BB0_143:
	mul.lo.s32 	%r153, %r1303, %r230;
	mov.b32 	%r1304, 0;
	bra.uni 	$L__BB0_156;
$L__BB0_144:
	setp.lt.u32 	%p99, %r66, 7;
	mov.b32 	%r1296, 0;
	@%p99 bra 	$L__BB0_147;
	mov.b32 	%r1294, 0;
$L__BB0_146:
	.pragma "nounroll";
	ld.u32 	%r777, [%rd23];
	mad.lo.s32 	%r778, %r777, %r231, %r1294;
	mul.wide.s32 	%rd363, %r778, 4;
	add.s64 	%rd364, %rd1, %rd363;
	ld.global.u32 	%r779, [%rd364];
	cvt.u64.u32 	%rd365, %r1294;
	mul.wide.u32 	%rd366, %r1294, 4;
	add.s64 	%rd367, %rd289, %rd366;
	ld.u32 	%r780, [%rd367];
	add.s32 	%r781, %r780, %r779;
	setp.eq.s32 	%p100, %r1294, 0;
	selp.b32 	%r782, 0, %r781, %p100;
	st.u32 	[%rd367], %r782;
	ld.u32 	%r783, [%rd23];
	mul.lo.s32 	%r784, %r783, %r231;
	cvt.s64.s32 	%rd368, %r784;
	add.s64 	%rd369, %rd368, %rd365;
	shl.b64 	%rd370, %rd369, 2;
	add.s64 	%rd371, %rd1, %rd370;
	ld.global.u32 	%r785, [%rd371+4];
	ld.u32 	%r786, [%rd367+4];
	add.s32 	%r787, %r786, %r785;
	st.u32 	[%rd367+4], %r787;
	ld.u32 	%r788, [%rd23];
	mul.lo.s32 	%r789, %r788, %r231;
	cvt.s64.s32 	%rd372, %r789;
	add.s64 	%rd373, %rd372, %rd365;
	shl.b64 	%rd374, %rd373, 2;
	add.s64 	%rd375, %rd1, %rd374;
	ld.global.u32 	%r790, [%rd375+8];
	ld.u32 	%r791, [%rd367+8];
	add.s32 	%r792, %r791, %r790;
	st.u32 	[%rd367+8], %r792;
	ld.u32 	%r793, [%rd23];
	mul.lo.s32 	%r794, %r793, %r231;
	cvt.s64.s32 	%rd376, %r794;
	add.s64 	%rd377, %rd376, %rd365;
	shl.b64 	%rd378, %rd377, 2;
	add.s64 	%rd379, %rd1, %rd378;
	ld.global.u32 	%r795, [%rd379+12];
	ld.u32 	%r796, [%rd367+12];
	add.s32 	%r797, %r796, %r795;
	st.u32 	[%rd367+12], %r797;
	ld.u32 	%r798, [%rd23];
	mul.lo.s32 	%r799, %r798, %r231;
	cvt.s64.s32 	%rd380, %r799;
	add.s64 	%rd381, %rd380, %rd365;
	shl.b64 	%rd382, %rd381, 2;
	add.s64 	%rd383, %rd1, %rd382;
	ld.global.u32 	%r800, [%rd383+16];
	ld.u32 	%r801, [%rd367+16];
	add.s32 	%r802, %r801, %r800;
	st.u32 	[%rd367+16], %r802;
	ld.u32 	%r803, [%rd23];
	mul.lo.s32 	%r804, %r803, %r231;
	cvt.s64.s32 	%rd384, %r804;
	add.s64 	%rd385, %rd384, %rd365;
	shl.b64 	%rd386, %rd385, 2;
	add.s64 	%rd387, %rd1, %rd386;
	ld.global.u32 	%r805, [%rd387+20];
	ld.u32 	%r806, [%rd367+20];
	add.s32 	%r807, %r806, %r805;
	st.u32 	[%rd367+20], %r807;
	ld.u32 	%r808, [%rd23];
	mul.lo.s32 	%r809, %r808, %r231;
	cvt.s64.s32 	%rd388, %r809;
	add.s64 	%rd389, %rd388, %rd365;
	shl.b64 	%rd390, %rd389, 2;
	add.s64 	%rd391, %rd1, %rd390;
	ld.global.u32 	%r810, [%rd391+24];
	ld.u32 	%r811, [%rd367+24];
	add.s32 	%r812, %r811, %r810;
	st.u32 	[%rd367+24], %r812;
	ld.u32 	%r813, [%rd23];
	mul.lo.s32 	%r814, %r813, %r231;
	cvt.s64.s32 	%rd392, %r814;
	add.s64 	%rd393, %rd392, %rd365;
	shl.b64 	%rd394, %rd393, 2;
	add.s64 	%rd395, %rd1, %rd394;
	ld.global.u32 	%r815, [%rd395+28];
	ld.u32 	%r816, [%rd367+28];
	add.s32 	%r817, %r816, %r815;
	st.u32 	[%rd367+28], %r817;
	add.s32 	%r1294, %r1294, 8;
	setp.ne.s32 	%p101, %r1294, %r102;
	mov.u32 	%r1296, %r102;
	@%p101 bra 	$L__BB0_146;
$L__BB0_147:
	setp.eq.s32 	%p102, %r99, 0;
	@%p102 bra 	$L__BB0_126;
	add.s32 	%r818, %r99, -1;
	setp.lt.u32 	%p103, %r818, 3;
	@%p103 bra 	$L__BB0_150;
	ld.u32 	%r819, [%rd23];
	mad.lo.s32 	%r820, %r819, %r231, %r1296;
	mul.wide.s32 	%rd396, %r820, 4;
	add.s64 	%rd397, %rd1, %rd396;
	ld.global.u32 	%r821, [%rd397];
	cvt.u64.u32 	%rd398, %r1296;
	mul.wide.u32 	%rd399, %r1296, 4;
	add.s64 	%rd400, %rd289, %rd399;
	ld.u32 	%r822, [%rd400];
	add.s32 	%r823, %r822, %r821;
	setp.eq.s32 	%p104, %r1296, 0;
	selp.b32 	%r824, 0, %r823, %p104;
	st.u32 	[%rd400], %r824;
	ld.u32 	%r825, [%rd23];
	mul.lo.s32 	%r826, %r825, %r231;
	cvt.s64.s32 	%rd401, %r826;
	add.s64 	%rd402, %rd401, %rd398;
	shl.b64 	%rd403, %rd402, 2;
	add.s64 	%rd404, %rd1, %rd403;
	ld.global.u32 	%r827, [%rd404+4];
	ld.u32 	%r828, [%rd400+4];
	add.s32 	%r829, %r828, %r827;
	st.u32 	[%rd400+4], %r829;
	ld.u32 	%r830, [%rd23];
	mul.lo.s32 	%r831, %r830, %r231;
	cvt.s64.s32 	%rd405, %r831;
	add.s64 	%rd406, %rd405, %rd398;
	shl.b64 	%rd407, %rd406, 2;
	add.s64 	%rd408, %rd1, %rd407;
	ld.global.u32 	%r832, [%rd408+8];
	ld.u32 	%r833, [%rd400+8];
	add.s32 	%r834, %r833, %r832;
	st.u32 	[%rd400+8], %r834;
	ld.u32 	%r835, [%rd23];
	mul.lo.s32 	%r836, %r835, %r231;
	cvt.s64.s32 	%rd409, %r836;
	add.s64 	%rd410, %rd409, %rd398;
	shl.b64 	%rd411, %rd410, 2;
	add.s64 	%rd412, %rd1, %rd411;
	ld.global.u32 	%r837, [%rd412+12];
	ld.u32 	%r838, [%rd400+12];
	add.s32 	%r839, %r838, %r837;
	st.u32 	[%rd400+12], %r839;
	add.s32 	%r1296, %r1296, 4;
$L__BB0_150:
	setp.eq.s32 	%p105, %r100, 0;
	@%p105 bra 	$L__BB0_126;
	setp.eq.s32 	%p106, %r100, 1;
	@%p106 bra 	$L__BB0_153;
	ld.u32 	%r840, [%rd23];
	mad.lo.s32 	%r841, %r840, %r231, %r1296;
	mul.wide.s32 	%rd413, %r841, 4;
	add.s64 	%rd414, %rd1, %rd413;
	ld.global.u32 	%r842, [%rd414];
	cvt.u64.u32 	%rd415, %r1296;
	mul.wide.u32 	%rd416, %r1296, 4;
	add.s64 	%rd417, %rd289, %rd416;
	ld.u32 	%r843, [%rd417];
	add.s32 	%r844, %r843, %r842;
	setp.eq.s32 	%p107, %r1296, 0;
	selp.b32 	%r845, 0, %r844, %p107;
	st.u32 	[%rd417], %r845;
	ld.u32 	%r846, [%rd23];
	mul.lo.s32 	%r847, %r846, %r231;
	cvt.s64.s32 	%rd418, %r847;
	add.s64 	%rd419, %rd418, %rd415;
	shl.b64 	%rd420, %rd419, 2;
	add.s64 	%rd421, %rd1, %rd420;
	ld.global.u32 	%r848, [%rd421+4];
	ld.u32 	%r849, [%rd417+4];
	add.s32 	%r850, %r849, %r848;
	st.u32 	[%rd417+4], %r850;
	add.s32 	%r1296, %r1296, 2;
$L__BB0_153:
	setp.eq.s32 	%p108, %r103, 0;
	@%p108 bra 	$L__BB0_126;
	ld.u32 	%r851, [%rd23];
	mad.lo.s32 	%r852, %r851, %r231, %r1296;
	mul.wide.s32 	%rd422, %r852, 4;
	add.s64 	%rd423, %rd1, %rd422;
	ld.global.u32 	%r853, [%rd423];
	mul.wide.u32 	%rd424, %r1296, 4;
	add.s64 	%rd425, %rd289, %rd424;
	ld.u32 	%r854, [%rd425];
	add.s32 	%r855, %r854, %r853;
	setp.eq.s32 	%p109, %r1296, 0;
	selp.b32 	%r856, 0, %r855, %p109;
	st.u32 	[%rd425], %r856;
	bra.uni 	$L__BB0_126;
$L__BB0_155:
	add.s32 	%r1304, %r1304, 1;
	setp.eq.s32 	%p124, %r1304, %r230;
	mov.pred 	%p209, 0;
	@%p124 bra 	$L__BB0_158;
$L__BB0_156:
	add.s32 	%r960, %r1304, %r153;
	mul.wide.u32 	%rd457, %r960, 4;
	add.s64 	%rd458, %rd86, %rd457;
	ld.u32 	%r961, [%rd458];
	mul.wide.u32 	%rd459, %r1304, 4;
	add.s64 	%rd460, %rd281, %rd459;
	ld.u32 	%r962, [%rd460];
	setp.eq.s32 	%p121, %r961, %r962;
	@%p121 bra 	$L__BB0_155;
	add.s32 	%r1303, %r1303, 1;
	setp.ne.s32 	%p122, %r1303, %r233;
	mov.pred 	%p209, %p1;
	@%p122 bra 	$L__BB0_143;
$L__BB0_158:
	setp.ge.s32 	%p125, %r144, %r1306;
	not.pred 	%p126, %p209;
	or.pred  	%p127, %p126, %p125;
	@%p127 bra 	$L__BB0_169;
	setp.eq.s32 	%p128, %r230, 0;
	@%p128 bra 	$L__BB0_162;
	mov.b64 	%rd660, 0;
$L__BB0_161:
	add.s64 	%rd462, %rd281, %rd660;
	ld.u8 	%rs2, [%rd462];
	add.s64 	%rd463, %rd84, %rd660;
	st.u8 	[%rd463], %rs2;
	add.s64 	%rd660, %rd660, 1;
	setp.lt.u64 	%p129, %rd660, %rd4;
	@%p129 bra 	$L__BB0_161;
$L__BB0_162:
	setp.ge.s32 	%p130, %r144, %r1307;
	mov.u32 	%r1306, %r144;
	@%p130 bra 	$L__BB0_169;
	setp.eq.s32 	%p131, %r230, 0;
	mov.u32 	%r1306, %r144;
	mov.u32 	%r1307, %r144;
	@%p131 bra 	$L__BB0_169;
	setp.lt.u64 	%p132, %rd281, %rd87;
	@%p132 bra 	$L__BB0_167;
	mov.b64 	%rd662, 0;
$L__BB0_166:
	add.s64 	%rd465, %rd281, %rd662;
	ld.u8 	%rs3, [%rd465];
	add.s64 	%rd466, %rd87, %rd662;
	st.u8 	[%rd466], %rs3;
	add.s64 	%rd662, %rd662, 1;
	setp.lt.u64 	%p133, %rd662, %rd4;
	mov.u32 	%r1306, %r144;
	mov.u32 	%r1307, %r144;
	@%p133 bra 	$L__BB0_166;
	bra.uni 	$L__BB0_169;
$L__BB0_167:
	mov.u64 	%rd661, %rd4;
$L__BB0_168:
	add.s64 	%rd34, %rd661, -1;
	add.s64 	%rd467, %rd281, %rd661;
	ld.u8 	%rs4, [%rd467+-1];
	add.s64 	%rd468, %rd87, %rd661;
	st.u8 	[%rd468+-1], %rs4;
	setp.eq.s64 	%p134, %rd34, 0;
	mov.u64 	%rd661, %rd34;
	mov.u32 	%r1306, %r144;
	mov.u32 	%r1307, %r144;
	@%p134 bra 	$L__BB0_169;
	bra.uni 	$L__BB0_168;
$L__BB0_169:
	setp.ge.s32 	%p135, %r2, %r230;
	bar.sync 	0;
	add.u64 	%rd469, %SP, 16;
	add.u64 	%rd470, %SPL, 16;
	st.local.v2.u32 	[%rd470], {%r1279, %r1306};
	st.local.u32 	[%rd470+8], %r1307;
	mov.u64 	%rd471, $str$4;
	cvta.global.u64 	%rd472, %rd471;
	{ // callseq 103, 0
	.param .b64 param0;
	st.param.b64 	[param0], %rd472;
	.param .b64 param1;
	st.param.b64 	[param1], %rd469;
	.param .b32 retval0;
	call.uni (retval0), 
	vprintf, 
	(
	param0, 
	param1
	);
	ld.param.b32 	%r963, [retval0];
	} // callseq 103
	@%p135 bra 	$L__BB0_204;
	rem.s32 	%r965, %r1279, %r233;
	mul.lo.s32 	%r966, %r965, %r230;
	mul.wide.s32 	%rd473, %r966, 4;
	add.s64 	%rd37, %rd86, %rd473;
	setp.eq.s32 	%p136, %r230, 0;
	@%p136 bra 	$L__BB0_173;
	mov.b64 	%rd663, 0;
$L__BB0_172:
	add.s64 	%rd475, %rd84, %rd663;
	ld.u8 	%rs5, [%rd475];
	add.s64 	%rd476, %rd37, %rd663;
	st.u8 	[%rd476], %rs5;
	add.s64 	%rd663, %rd663, 1;
	setp.lt.u64 	%p137, %rd663, %rd4;
	@%p137 bra 	$L__BB0_172;
$L__BB0_173:
	@%p136 bra 	$L__BB0_176;
	mov.b64 	%rd664, 0;
$L__BB0_175:
	add.s64 	%rd478, %rd281, %rd664;
	ld.u8 	%rs6, [%rd478];
	add.s64 	%rd479, %rd4, %rd664;
	add.s64 	%rd480, %rd37, %rd479;
	st.u8 	[%rd480], %rs6;
	add.s64 	%rd664, %rd664, 1;
	setp.lt.u64 	%p139, %rd664, %rd4;
	@%p139 bra 	$L__BB0_175;
$L__BB0_176:
	setp.lt.s32 	%p140, %r233, 2;
	setp.lt.s32 	%p141, %r1279, %r233;
	or.pred  	%p142, %p141, %p140;
	@%p142 bra 	$L__BB0_204;
	add.s32 	%r968, %r233, -2;
	setp.lt.u32 	%p143, %r968, 3;
	mov.b32 	%r1309, 0;
	@%p143 bra 	$L__BB0_192;
	mov.b32 	%r1308, 0;
$L__BB0_179:
	setp.eq.s32 	%p144, %r230, 0;
	mul.wide.u32 	%rd481, %r1308, 4;
	add.s64 	%rd42, %rd86, %rd481;
	@%p144 bra 	$L__BB0_182;
	mov.b64 	%rd665, 0;
$L__BB0_181:
	add.s64 	%rd483, %rd42, %rd665;
	ld.u8 	%rs7, [%rd483+4];
	st.u8 	[%rd483], %rs7;
	add.s64 	%rd665, %rd665, 1;
	setp.lt.u64 	%p145, %rd665, %rd4;
	@%p145 bra 	$L__BB0_181;
$L__BB0_182:
	@%p144 bra 	$L__BB0_185;
	mov.b64 	%rd666, 0;
$L__BB0_184:
	add.s64 	%rd485, %rd42, %rd666;
	ld.u8 	%rs8, [%rd485+8];
	st.u8 	[%rd485+4], %rs8;
	add.s64 	%rd666, %rd666, 1;
	setp.lt.u64 	%p147, %rd666, %rd4;
	@%p147 bra 	$L__BB0_184;
$L__BB0_185:
	@%p144 bra 	$L__BB0_188;
	mov.b64 	%rd667, 0;
$L__BB0_187:
	add.s64 	%rd487, %rd42, %rd667;
	ld.u8 	%rs9, [%rd487+12];
	st.u8 	[%rd487+8], %rs9;
	add.s64 	%rd667, %rd667, 1;
	setp.lt.u64 	%p149, %rd667, %rd4;
	@%p149 bra 	$L__BB0_187;
$L__BB0_188:
	add.s32 	%r1308, %r1308, 4;
	@%p144 bra 	$L__BB0_191;
	mov.b64 	%rd668, 0;
$L__BB0_190:
	add.s64 	%rd489, %rd42, %rd668;
	ld.u8 	%rs10, [%rd489+16];
	st.u8 	[%rd489+12], %rs10;
	add.s64 	%rd668, %rd668, 1;
	setp.lt.u64 	%p151, %rd668, %rd4;
	@%p151 bra 	$L__BB0_190;
$L__BB0_191:
	add.s32 	%r970, %r233, -1;
	and.b32  	%r1309, %r970, -4;
	setp.ne.s32 	%p152, %r1308, %r1309;
	@%p152 bra 	$L__BB0_179;
$L__BB0_192:
	setp.eq.s32 	%p153, %r104, 0;
	@%p153 bra 	$L__BB0_204;
	setp.eq.s32 	%p154, %r230, 0;
	mul.wide.u32 	%rd490, %r1309, 4;
	add.s64 	%rd51, %rd86, %rd490;
	@%p154 bra 	$L__BB0_196;
	mov.b64 	%rd669, 0;
$L__BB0_195:
	add.s64 	%rd492, %rd51, %rd669;
	ld.u8 	%rs11, [%rd492+4];
	st.u8 	[%rd492], %rs11;
	add.s64 	%rd669, %rd669, 1;
	setp.lt.u64 	%p155, %rd669, %rd4;
	@%p155 bra 	$L__BB0_195;
$L__BB0_196:
	setp.eq.s32 	%p156, %r104, 1;
	@%p156 bra 	$L__BB0_204;
	@%p154 bra 	$L__BB0_200;
	mov.b64 	%rd670, 0;
$L__BB0_199:
	add.s64 	%rd494, %rd51, %rd670;
	ld.u8 	%rs12, [%rd494+8];
	st.u8 	[%rd494+4], %rs12;
	add.s64 	%rd670, %rd670, 1;
	setp.lt.u64 	%p158, %rd670, %rd4;
	@%p158 bra 	$L__BB0_199;
$L__BB0_200:
	setp.eq.s32 	%p159, %r104, 2;
	@%p159 bra 	$L__BB0_204;
	@%p154 bra 	$L__BB0_204;
	mov.b64 	%rd671, 0;
$L__BB0_203:
	add.s64 	%rd496, %rd51, %rd671;
	ld.u8 	%rs13, [%rd496+12];
	st.u8 	[%rd496+8], %rs13;
	add.s64 	%rd671, %rd671, 1;
	setp.lt.u64 	%p161, %rd671, %rd4;
	@%p161 bra 	$L__BB0_203;
$L__BB0_204:
	ld.param.u32 	%r1242, [_Z16tabuSearchKernelPiS_PKiS_iiii_param_6];
	bar.sync 	0;
	{ // callseq 104, 0
	.param .b64 param0;
	st.param.b64 	[param0], %rd281;
	call.uni 
	free, 
	(
	param0
	);
	} // callseq 104
	add.s32 	%r1279, %r1279, 1;
	setp.ne.s32 	%p162, %r1279, %r1242;
	@%p162 bra 	$L__BB0_76;
$L__BB0_205:
	setp.ne.s32 	%p163, %r1, 0;
	@%p163 bra 	$L__BB0_258;
	setp.eq.s32 	%p164, %r230, 0;
	@%p164 bra 	$L__BB0_209;
	mov.b64 	%rd672, 0;
$L__BB0_208:
	add.s64 	%rd498, %rd87, %rd672;
	ld.u8 	%rs14, [%rd498];
	add.s64 	%rd499, %rd2, %rd672;
	st.global.u8 	[%rd499], %rs14;
	add.s64 	%rd672, %rd672, 1;
	setp.lt.u64 	%p165, %rd672, %rd4;
	@%p165 bra 	$L__BB0_208;
$L__BB0_209:
	ld.param.u64 	%rd657, [_Z16tabuSearchKernelPiS_PKiS_iiii_param_1];
	setp.lt.s32 	%p166, %r231, 1;
	cvta.to.global.u64 	%rd500, %rd657;
	st.global.u32 	[%rd500], %r1307;
	{ // callseq 105, 0
	.param .b64 param0;
	st.param.b64 	[param0], %rd8;
	.param .b64 retval0;
	call.uni (retval0), 
	malloc, 
	(
	param0
	);
	ld.param.b64 	%rd501, [retval0];
	} // callseq 105
	@%p166 bra 	$L__BB0_222;
	and.b32  	%r166, %r231, 15;
	setp.lt.u32 	%p167, %r66, 15;
	mov.b32 	%r1311, 0;
	@%p167 bra 	$L__BB0_213;
	and.b32  	%r1311, %r231, 2147483632;
	mov.b32 	%r1328, 0;
$L__BB0_212:
	.pragma "nounroll";
	mul.wide.u32 	%rd502, %r1328, 4;
	add.s64 	%rd503, %rd501, %rd502;
	mov.b32 	%r973, 0;
	st.u32 	[%rd503], %r973;
	st.u32 	[%rd503+4], %r973;
	st.u32 	[%rd503+8], %r973;
	st.u32 	[%rd503+12], %r973;
	st.u32 	[%rd503+16], %r973;
	st.u32 	[%rd503+20], %r973;
	st.u32 	[%rd503+24], %r973;
	st.u32 	[%rd503+28], %r973;
	st.u32 	[%rd503+32], %r973;
	st.u32 	[%rd503+36], %r973;
	st.u32 	[%rd503+40], %r973;
	st.u32 	[%rd503+44], %r973;
	st.u32 	[%rd503+48], %r973;
	st.u32 	[%rd503+52], %r973;
	st.u32 	[%rd503+56], %r973;
	st.u32 	[%rd503+60], %r973;
	add.s32 	%r1328, %r1328, 16;
	setp.eq.s32 	%p168, %r1328, %r1311;
	@%p168 bra 	$L__BB0_213;
	bra.uni 	$L__BB0_212;
$L__BB0_213:
	setp.eq.s32 	%p169, %r166, 0;
	@%p169 bra 	$L__BB0_222;
	and.b32  	%r169, %r231, 7;
	setp.lt.u32 	%p170, %r166, 8;
	@%p170 bra 	$L__BB0_216;
	mul.wide.u32 	%rd504, %r1311, 4;
	add.s64 	%rd505, %rd501, %rd504;
	mov.b32 	%r974, 0;
	st.u32 	[%rd505], %r974;
	st.u32 	[%rd505+4], %r974;
	st.u32 	[%rd505+8], %r974;
	st.u32 	[%rd505+12], %r974;
	st.u32 	[%rd505+16], %r974;
	st.u32 	[%rd505+20], %r974;
	st.u32 	[%rd505+24], %r974;
	st.u32 	[%rd505+28], %r974;
	add.s32 	%r1311, %r1311, 8;
$L__BB0_216:
	setp.eq.s32 	%p171, %r169, 0;
	@%p171 bra 	$L__BB0_222;
	and.b32  	%r172, %r231, 3;
	setp.lt.u32 	%p172, %r169, 4;
	@%p172 bra 	$L__BB0_219;
	mul.wide.u32 	%rd506, %r1311, 4;
	add.s64 	%rd507, %rd501, %rd506;
	mov.b32 	%r975, 0;
	st.u32 	[%rd507], %r975;
	st.u32 	[%rd507+4], %r975;
	st.u32 	[%rd507+8], %r975;
	st.u32 	[%rd507+12], %r975;
	add.s32 	%r1311, %r1311, 4;
$L__BB0_219:
	setp.eq.s32 	%p173, %r172, 0;
	@%p173 bra 	$L__BB0_222;
	mov.b32 	%r1315, 0;
$L__BB0_221:
	.pragma "nounroll";
	mul.wide.u32 	%rd508, %r1311, 4;
	add.s64 	%rd509, %rd501, %rd508;
	mov.b32 	%r977, 0;
	st.u32 	[%rd509], %r977;
	add.s32 	%r1311, %r1311, 1;
	add.s32 	%r1315, %r1315, 1;
	setp.ne.s32 	%p174, %r1315, %r172;
	@%p174 bra 	$L__BB0_221;
$L__BB0_222:
	not.pred 	%p175, %p2;
	@%p175 bra 	$L__BB0_244;
	and.b32  	%r179, %r231, 7;
	add.s32 	%r180, %r179, -1;
	and.b32  	%r181, %r231, 3;
	add.s32 	%r182, %r181, -1;
	and.b32  	%r183, %r231, 2147483640;
	and.b32  	%r184, %r231, 1;
	neg.s32 	%r185, %r183;
	add.s64 	%rd61, %rd1, 28;
	add.s64 	%rd62, %rd501, 12;
	mov.b32 	%r1316, 0;
$L__BB0_224:
	mul.wide.u32 	%rd510, %r1316, 4;
	add.s64 	%rd63, %rd2, %rd510;
	setp.eq.s32 	%p176, %r1316, 0;
	@%p176 bra 	$L__BB0_259;
	setp.lt.u32 	%p177, %r231, 8;
	mov.b32 	%r1321, 0;
	@%p177 bra 	$L__BB0_230;
	mov.b64 	%rd674, 0;
	mov.u64 	%rd673, %rd62;
	mov.u32 	%r1317, %r185;
$L__BB0_227:
	.pragma "nounroll";
	cvt.u32.u64 	%r980, %rd674;
	ld.global.u32 	%r981, [%rd63];
	mad.lo.s32 	%r982, %r981, %r231, %r980;
	mul.wide.s32 	%rd512, %r982, 4;
	add.s64 	%rd513, %rd61, %rd512;
	ld.global.u32 	%r983, [%rd513+-28];
	ld.u32 	%r984, [%rd673+-12];
	add.s32 	%r1318, %r984, %r983;
	st.u32 	[%rd673+-12], %r1318;
	setp.eq.s32 	%p178, %r980, 0;
	@%p178 bra 	$L__BB0_229;
	ld.u32 	%r985, [%rd673+-16];
	max.s32 	%r1318, %r1318, %r985;
	st.u32 	[%rd673+-12], %r1318;
$L__BB0_229:
	ld.global.u32 	%r986, [%rd63];
	mul.lo.s32 	%r987, %r986, %r231;
	cvt.s64.s32 	%rd514, %r987;
	add.s64 	%rd515, %rd674, %rd514;
	shl.b64 	%rd516, %rd515, 2;
	add.s64 	%rd517, %rd61, %rd516;
	ld.global.u32 	%r988, [%rd517+-24];
	ld.u32 	%r989, [%rd673+-8];
	add.s32 	%r990, %r989, %r988;
	max.s32 	%r991, %r990, %r1318;
	st.u32 	[%rd673+-8], %r991;
	ld.global.u32 	%r992, [%rd63];
	mul.lo.s32 	%r993, %r992, %r231;
	cvt.s64.s32 	%rd518, %r993;
	add.s64 	%rd519, %rd674, %rd518;
	shl.b64 	%rd520, %rd519, 2;
	add.s64 	%rd521, %rd61, %rd520;
	ld.global.u32 	%r994, [%rd521+-20];
	ld.u32 	%r995, [%rd673+-4];
	add.s32 	%r996, %r995, %r994;
	max.s32 	%r997, %r996, %r991;
	st.u32 	[%rd673+-4], %r997;
	ld.global.u32 	%r998, [%rd63];
	mul.lo.s32 	%r999, %r998, %r231;
	cvt.s64.s32 	%rd522, %r999;
	add.s64 	%rd523, %rd674, %rd522;
	shl.b64 	%rd524, %rd523, 2;
	add.s64 	%rd525, %rd61, %rd524;
	ld.global.u32 	%r1000, [%rd525+-16];
	ld.u32 	%r1001, [%rd673];
	add.s32 	%r1002, %r1001, %r1000;
	max.s32 	%r1003, %r1002, %r997;
	st.u32 	[%rd673], %r1003;
	ld.global.u32 	%r1004, [%rd63];
	mul.lo.s32 	%r1005, %r1004, %r231;
	cvt.s64.s32 	%rd526, %r1005;
	add.s64 	%rd527, %rd674, %rd526;
	shl.b64 	%rd528, %rd527, 2;
	add.s64 	%rd529, %rd61, %rd528;
	ld.global.u32 	%r1006, [%rd529+-12];
	ld.u32 	%r1007, [%rd673+4];
	add.s32 	%r1008, %r1007, %r1006;
	max.s32 	%r1009, %r1008, %r1003;
	st.u32 	[%rd673+4], %r1009;
	ld.global.u32 	%r1010, [%rd63];
	mul.lo.s32 	%r1011, %r1010, %r231;
	cvt.s64.s32 	%rd530, %r1011;
	add.s64 	%rd531, %rd674, %rd530;
	shl.b64 	%rd532, %rd531, 2;
	add.s64 	%rd533, %rd61, %rd532;
	ld.global.u32 	%r1012, [%rd533+-8];
	ld.u32 	%r1013, [%rd673+8];
	add.s32 	%r1014, %r1013, %r1012;
	max.s32 	%r1015, %r1014, %r1009;
	st.u32 	[%rd673+8], %r1015;
	ld.global.u32 	%r1016, [%rd63];
	mul.lo.s32 	%r1017, %r1016, %r231;
	cvt.s64.s32 	%rd534, %r1017;
	add.s64 	%rd535, %rd674, %rd534;
	shl.b64 	%rd536, %rd535, 2;
	add.s64 	%rd537, %rd61, %rd536;
	ld.global.u32 	%r1018, [%rd537+-4];
	ld.u32 	%r1019, [%rd673+12];
	add.s32 	%r1020, %r1019, %r1018;
	max.s32 	%r1021, %r1020, %r1015;
	st.u32 	[%rd673+12], %r1021;
	ld.global.u32 	%r1022, [%rd63];
	mul.lo.s32 	%r1023, %r1022, %r231;
	cvt.s64.s32 	%rd538, %r1023;
	add.s64 	%rd539, %rd674, %rd538;
	shl.b64 	%rd540, %rd539, 2;
	add.s64 	%rd541, %rd61, %rd540;
	ld.global.u32 	%r1024, [%rd541];
	ld.u32 	%r1025, [%rd673+16];
	add.s32 	%r1026, %r1025, %r1024;
	max.s32 	%r1027, %r1026, %r1021;
	st.u32 	[%rd673+16], %r1027;
	add.s64 	%rd674, %rd674, 8;
	add.s32 	%r1317, %r1317, 8;
	add.s64 	%rd673, %rd673, 32;
	setp.ne.s32 	%p179, %r1317, 0;
	mov.u32 	%r1321, %r183;
	@%p179 bra 	$L__BB0_227;
$L__BB0_230:
	setp.eq.s32 	%p180, %r179, 0;
	@%p180 bra 	$L__BB0_243;
	setp.lt.u32 	%p181, %r180, 3;
	@%p181 bra 	$L__BB0_235;
	ld.global.u32 	%r1028, [%rd63];
	mad.lo.s32 	%r1029, %r1028, %r231, %r1321;
	mul.wide.s32 	%rd542, %r1029, 4;
	add.s64 	%rd543, %rd1, %rd542;
	ld.global.u32 	%r1030, [%rd543];
	mul.wide.u32 	%rd544, %r1321, 4;
	add.s64 	%rd68, %rd501, %rd544;
	ld.u32 	%r1031, [%rd68];
	add.s32 	%r1320, %r1031, %r1030;
	st.u32 	[%rd68], %r1320;
	setp.eq.s32 	%p182, %r1321, 0;
	@%p182 bra 	$L__BB0_234;
	ld.u32 	%r1032, [%rd68+-4];
	max.s32 	%r1320, %r1320, %r1032;
	st.u32 	[%rd68], %r1320;
$L__BB0_234:
	ld.global.u32 	%r1033, [%rd63];
	mul.lo.s32 	%r1034, %r1033, %r231;
	cvt.s64.s32 	%rd545, %r1034;
	cvt.u64.u32 	%rd546, %r1321;
	add.s64 	%rd547, %rd545, %rd546;
	shl.b64 	%rd548, %rd547, 2;
	add.s64 	%rd549, %rd1, %rd548;
	ld.global.u32 	%r1035, [%rd549+4];
	ld.u32 	%r1036, [%rd68+4];
	add.s32 	%r1037, %r1036, %r1035;
	max.s32 	%r1038, %r1037, %r1320;
	st.u32 	[%rd68+4], %r1038;
	ld.global.u32 	%r1039, [%rd63];
	mul.lo.s32 	%r1040, %r1039, %r231;
	cvt.s64.s32 	%rd550, %r1040;
	add.s64 	%rd551, %rd550, %rd546;
	shl.b64 	%rd552, %rd551, 2;
	add.s64 	%rd553, %rd1, %rd552;
	ld.global.u32 	%r1041, [%rd553+8];
	ld.u32 	%r1042, [%rd68+8];
	add.s32 	%r1043, %r1042, %r1041;
	max.s32 	%r1044, %r1043, %r1038;
	st.u32 	[%rd68+8], %r1044;
	ld.global.u32 	%r1045, [%rd63];
	mul.lo.s32 	%r1046, %r1045, %r231;
	cvt.s64.s32 	%rd554, %r1046;
	add.s64 	%rd555, %rd554, %rd546;
	shl.b64 	%rd556, %rd555, 2;
	add.s64 	%rd557, %rd1, %rd556;
	ld.global.u32 	%r1047, [%rd557+12];
	ld.u32 	%r1048, [%rd68+12];
	add.s32 	%r1049, %r1048, %r1047;
	max.s32 	%r1050, %r1049, %r1044;
	st.u32 	[%rd68+12], %r1050;
	add.s32 	%r1321, %r1321, 4;
$L__BB0_235:
	setp.eq.s32 	%p183, %r181, 0;
	@%p183 bra 	$L__BB0_243;
	setp.eq.s32 	%p184, %r182, 0;
	@%p184 bra 	$L__BB0_240;
	ld.global.u32 	%r1051, [%rd63];
	mad.lo.s32 	%r1052, %r1051, %r231, %r1321;
	mul.wide.s32 	%rd558, %r1052, 4;
	add.s64 	%rd559, %rd1, %rd558;
	ld.global.u32 	%r1053, [%rd559];
	mul.wide.u32 	%rd560, %r1321, 4;
	add.s64 	%rd69, %rd501, %rd560;
	ld.u32 	%r1054, [%rd69];
	add.s32 	%r1322, %r1054, %r1053;
	st.u32 	[%rd69], %r1322;
	setp.eq.s32 	%p185, %r1321, 0;
	@%p185 bra 	$L__BB0_239;
	ld.u32 	%r1055, [%rd69+-4];
	max.s32 	%r1322, %r1322, %r1055;
	st.u32 	[%rd69], %r1322;
$L__BB0_239:
	ld.global.u32 	%r1056, [%rd63];
	mul.lo.s32 	%r1057, %r1056, %r231;
	cvt.s64.s32 	%rd561, %r1057;
	cvt.s64.s32 	%rd562, %r1321;
	add.s64 	%rd563, %rd561, %rd562;
	shl.b64 	%rd564, %rd563, 2;
	add.s64 	%rd565, %rd1, %rd564;
	ld.global.u32 	%r1058, [%rd565+4];
	ld.u32 	%r1059, [%rd69+4];
	add.s32 	%r1060, %r1059, %r1058;
	max.s32 	%r1061, %r1060, %r1322;
	st.u32 	[%rd69+4], %r1061;
	add.s32 	%r1321, %r1321, 2;
$L__BB0_240:
	setp.eq.s32 	%p186, %r184, 0;
	@%p186 bra 	$L__BB0_243;
	ld.global.u32 	%r1062, [%rd63];
	mad.lo.s32 	%r1063, %r1062, %r231, %r1321;
	mul.wide.s32 	%rd566, %r1063, 4;
	add.s64 	%rd567, %rd1, %rd566;
	ld.global.u32 	%r1064, [%rd567];
	mul.wide.u32 	%rd568, %r1321, 4;
	add.s64 	%rd70, %rd501, %rd568;
	ld.u32 	%r1065, [%rd70];
	add.s32 	%r203, %r1065, %r1064;
	st.u32 	[%rd70], %r203;
	setp.eq.s32 	%p187, %r1321, 0;
	@%p187 bra 	$L__BB0_243;
	ld.u32 	%r1066, [%rd70+-4];
	max.s32 	%r1067, %r203, %r1066;
	st.u32 	[%rd70], %r1067;
$L__BB0_243:
	add.s32 	%r1316, %r1316, 1;
	setp.eq.s32 	%p199, %r1316, %r230;
	@%p199 bra 	$L__BB0_244;
	bra.uni 	$L__BB0_224;
$L__BB0_244:
	setp.lt.s32 	%p200, %r231, 1;
	mul.wide.s32 	%rd632, %r231, 4;
	add.s64 	%rd633, %rd501, %rd632;
	ld.u32 	%r214, [%rd633+-4];
	mov.u64 	%rd634, $str;
	cvta.global.u64 	%rd635, %rd634;
	{ // callseq 106, 0
	.param .b64 param0;
	st.param.b64 	[param0], %rd635;
	.param .b64 param1;
	st.param.b64 	[param1], 0;
	.param .b32 retval0;
	call.uni (retval0), 
	vprintf, 
	(
	param0, 
	param1
	);
	ld.param.b32 	%r1149, [retval0];
	} // callseq 106
	@%p200 bra 	$L__BB0_257;
	add.u64 	%rd636, %SP, 0;
	add.u64 	%rd71, %SPL, 0;
	and.b32  	%r215, %r231, 15;
	setp.lt.u32 	%p201, %r66, 15;
	mov.b32 	%r1331, 0;
	@%p201 bra 	$L__BB0_248;
	and.b32  	%r1331, %r231, 2147483632;
	neg.s32 	%r1329, %r1331;
	add.s64 	%rd675, %rd501, 32;
	mov.u64 	%rd637, $str$1;
$L__BB0_247:
	.pragma "nounroll";
	ld.u32 	%r1152, [%rd675+-32];
	st.local.u32 	[%rd71], %r1152;
	cvta.global.u64 	%rd638, %rd637;
	{ // callseq 107, 0
	.param .b64 param0;
	st.param.b64 	[param0], %rd638;
	.param .b64 param1;
	st.param.b64 	[param1], %rd636;
	.param .b32 retval0;
	call.uni (retval0), 
	vprintf, 
	(
	param0, 
	param1
	);
	ld.param.b32 	%r1153, [retval0];
	} // callseq 107
	ld.u32 	%r1155, [%rd675+-28];
	st.local.u32 	[%rd71], %r1155;
	{ // callseq 108, 0
	.param .b64 param0;
	st.param.b64 	[param0], %rd638;
	.param .b64 param1;
	st.param.b64 	[param1], %rd636;
	.param .b32 retval0;
	call.uni (retval0), 
	vprintf, 
	(
	param0, 
	param1
	);
	ld.param.b32 	%r1156, [retval0];
	} // callseq 108
	ld.u32 	%r1158, [%rd675+-24];
	st.local.u32 	[%rd71], %r1158;
	{ // callseq 109, 0
	.param .b64 param0;
	st.param.b64 	[param0], %rd638;
	.param .b64 param1;
	st.param.b64 	[param1], %rd636;
	.param .b32 retval0;
	call.uni (retval0), 
	vprintf, 
	(
	param0, 
	param1
	);
	ld.param.b32 	%r1159, [retval0];
	} // callseq 109
	ld.u32 	%r1161, [%rd675+-20];
	st.local.u32 	[%rd71], %r1161;
	{ // callseq 110, 0
	.param .b64 param0;
	st.param.b64 	[param0], %rd638;
	.param .b64 param1;
	st.param.b64 	[param1], %rd636;
	.param .b32 retval0;
	call.uni (retval0), 
	vprintf, 
	(
	param0, 
	param1
	);
	ld.param.b32 	%r1162, [retval0];
	} // callseq 110
	ld.u32 	%r1164, [%rd675+-16];
	st.local.u32 	[%rd71], %r1164;
	{ // callseq 111, 0
	.param .b64 param0;
	st.param.b64 	[param0], %rd638;
	.param .b64 param1;
	st.param.b64 	[param1], %rd636;
	.param .b32 retval0;
	call.uni (retval0), 
	vprintf, 
	(
	param0, 
	param1
	);
	ld.param.b32 	%r1165, [retval0];
	} // callseq 111
	ld.u32 	%r1167, [%rd675+-12];
	st.local.u32 	[%rd71], %r1167;
	{ // callseq 112, 0
	.param .b64 param0;
	st.param.b64 	[param0], %rd638;
	.param .b64 param1;
	st.param.b64 	[param1], %rd636;
	.param .b32 retval0;
	call.uni (retval0), 
	vprintf, 
	(
	param0, 
	param1
	);
	ld.param.b32 	%r1168, [retval0];
	} // callseq 112
	ld.u32 	%r1170, [%rd675+-8];
	st.local.u32 	[%rd71], %r1170;
	{ // callseq 113, 0
	.param .b64 param0;
	st.param.b64 	[param0], %rd638;
	.param .b64 param1;
	st.param.b64 	[param1], %rd636;
	.param .b32 retval0;
	call.uni (retval0), 
	vprintf, 
	(
	param0, 
	param1
	);
	ld.param.b32 	%r1171, [retval0];
	} // callseq 113
	ld.u32 	%r1173, [%rd675+-4];
	st.local.u32 	[%rd71], %r1173;
	{ // callseq 114, 0
	.param .b64 param0;
	st.param.b64 	[param0], %rd638;
	.param .b64 param1;
	st.param.b64 	[param1], %rd636;
	.param .b32 retval0;
	call.uni (retval0), 
	vprintf, 
	(
	param0, 
	param1
	);
	ld.param.b32 	%r1174, [retval0];
	} // callseq 114
	ld.u32 	%r1176, [%rd675];
	st.local.u32 	[%rd71], %r1176;
	{ // callseq 115, 0
	.param .b64 param0;
	st.param.b64 	[param0], %rd638;
	.param .b64 param1;
	st.param.b64 	[param1], %rd636;
	.param .b32 retval0;
	call.uni (retval0), 
	vprintf, 
	(
	param0, 
	param1
	);
	ld.param.b32 	%r1177, [retval0];
	} // callseq 115
	ld.u32 	%r1179, [%rd675+4];
	st.local.u32 	[%rd71], %r1179;
	{ // callseq 116, 0
	.param .b64 param0;
	st.param.b64 	[param0], %rd638;
	.param .b64 param1;
	st.param.b64 	[param1], %rd636;
	.param .b32 retval0;
	call.uni (retval0), 
	vprintf, 
	(
	param0, 
	param1
	);
	ld.param.b32 	%r1180, [retval0];
	} // callseq 116
	ld.u32 	%r1182, [%rd675+8];
	st.local.u32 	[%rd71], %r1182;
	{ // callseq 117, 0
	.param .b64 param0;
	st.param.b64 	[param0], %rd638;
	.param .b64 param1;
	st.param.b64 	[param1], %rd636;
	.param .b32 retval0;
	call.uni (retval0), 
	vprintf, 
	(
	param0, 
	param1
	);
	ld.param.b32 	%r1183, [retval0];
	} // callseq 117
	ld.u32 	%r1185, [%rd675+12];
	st.local.u32 	[%rd71], %r1185;
	{ // callseq 118, 0
	.param .b64 param0;
	st.param.b64 	[param0], %rd638;
	.param .b64 param1;
	st.param.b64 	[param1], %rd636;
	.param .b32 retval0;
	call.uni (retval0), 
	vprintf, 
	(
	param0, 
	param1
	);
	ld.param.b32 	%r1186, [retval0];
	} // callseq 118
	ld.u32 	%r1188, [%rd675+16];
	st.local.u32 	[%rd71], %r1188;
	{ // callseq 119, 0
	.param .b64 param0;
	st.param.b64 	[param0], %rd638;
	.param .b64 param1;
	st.param.b64 	[param1], %rd636;
	.param .b32 retval0;
	call.uni (retval0), 
	vprintf, 
	(
	param0, 
	param1
	);
	ld.param.b32 	%r1189, [retval0];
	} // callseq 119
	ld.u32 	%r1191, [%rd675+20];
	st.local.u32 	[%rd71], %r1191;
	{ // callseq 120, 0
	.param .b64 param0;
	st.param.b64 	[param0], %rd638;
	.param .b64 param1;
	st.param.b64 	[param1], %rd636;
	.param .b32 retval0;
	call.uni (retval0), 
	vprintf, 
	(
	param0, 
	param1
	);
	ld.param.b32 	%r1192, [retval0];
	} // callseq 120
	ld.u32 	%r1194, [%rd675+24];
	st.local.u32 	[%rd71], %r1194;
	{ // callseq 121, 0
	.param .b64 param0;
	st.param.b64 	[param0], %rd638;
	.param .b64 param1;
	st.param.b64 	[param1], %rd636;
	.param .b32 retval0;
	call.uni (retval0), 
	vprintf, 
	(
	param0, 
	param1
	);
	ld.param.b32 	%r1195, [retval0];
	} // callseq 121
	ld.u32 	%r1197, [%rd675+28];
	st.local.u32 	[%rd71], %r1197;
	{ // callseq 122, 0
	.param .b64 param0;
	st.param.b64 	[param0], %rd638;
	.param .b64 param1;
	st.param.b64 	[param1], %rd636;
	.param .b32 retval0;
	call.uni (retval0), 
	vprintf, 
	(
	param0, 
	param1
	);
	ld.param.b32 	%r1198, [retval0];
	} // callseq 122
	add.s32 	%r1329, %r1329, 16;
	add.s64 	%rd675, %rd675, 64;
	setp.ne.s32 	%p202, %r1329, 0;
	@%p202 bra 	$L__BB0_247;
$L__BB0_248:
	setp.eq.s32 	%p203, %r215, 0;
	@%p203 bra 	$L__BB0_257;
	and.b32  	%r221, %r231, 7;
	setp.lt.u32 	%p204, %r215, 8;
	@%p204 bra 	$L__BB0_251;
	mul.wide.u32 	%rd640, %r1331, 4;
	add.s64 	%rd641, %rd501, %rd640;
	ld.u32 	%r1200, [%rd641];
	st.local.u32 	[%rd71], %r1200;
	mov.u64 	%rd642, $str$1;
	cvta.global.u64 	%rd643, %rd642;
	{ // callseq 123, 0
	.param .b64 param0;
	st.param.b64 	[param0], %rd643;
	.param .b64 param1;
	st.param.b64 	[param1], %rd636;
	.param .b32 retval0;
	call.uni (retval0), 
	vprintf, 
	(
	param0, 
	param1
	);
	ld.param.b32 	%r1201, [retval0];
	} // callseq 123
	ld.u32 	%r1203, [%rd641+4];
	st.local.u32 	[%rd71], %r1203;
	{ // callseq 124, 0
	.param .b64 param0;
	st.param.b64 	[param0], %rd643;
	.param .b64 param1;
	st.param.b64 	[param1], %rd636;
	.param .b32 retval0;
	call.uni (retval0), 
	vprintf, 
	(
	param0, 
	param1
	);
	ld.param.b32 	%r1204, [retval0];
	} // callseq 124
	ld.u32 	%r1206, [%rd641+8];
	st.local.u32 	[%rd71], %r1206;
	{ // callseq 125, 0
	.param .b64 param0;
	st.param.b64 	[param0], %rd643;
	.param .b64 param1;
	st.param.b64 	[param1], %rd636;
	.param .b32 retval0;
	call.uni (retval0), 
	vprintf, 
	(
	param0, 
	param1
	);
	ld.param.b32 	%r1207, [retval0];
	} // callseq 125
	ld.u32 	%r1209, [%rd641+12];
	st.local.u32 	[%rd71], %r1209;
	{ // callseq 126, 0
	.param .b64 param0;
	st.param.b64 	[param0], %rd643;
	.param .b64 param1;
	st.param.b64 	[param1], %rd636;
	.param .b32 retval0;
	call.uni (retval0), 
	vprintf, 
	(
	param0, 
	param1
	);
	ld.param.b32 	%r1210, [retval0];
	} // callseq 126
	ld.u32 	%r1212, [%rd641+16];
	st.local.u32 	[%rd71], %r1212;
	{ // callseq 127, 0
	.param .b64 param0;
	st.param.b64 	[param0], %rd643;
	.param .b64 param1;
	st.param.b64 	[param1], %rd636;
	.param .b32 retval0;
	call.uni (retval0), 
	vprintf, 
	(
	param0, 
	param1
	);
	ld.param.b32 	%r1213, [retval0];
	} // callseq 127
	ld.u32 	%r1215, [%rd641+20];
	st.local.u32 	[%rd71], %r1215;
	{ // callseq 128, 0
	.param .b64 param0;
	st.param.b64 	[param0], %rd643;
	.param .b64 param1;
	st.param.b64 	[param1], %rd636;
	.param .b32 retval0;
	call.uni (retval0), 
	vprintf, 
	(
	param0, 
	param1
	);
	ld.param.b32 	%r1216, [retval0];
	} // callseq 128
	ld.u32 	%r1218, [%rd641+24];
	st.local.u32 	[%rd71], %r1218;
	{ // callseq 129, 0
	.param .b64 param0;
	st.param.b64 	[param0], %rd643;
	.param .b64 param1;
	st.param.b64 	[param1], %rd636;
	.param .b32 retval0;
	call.uni (retval0), 
	vprintf, 
	(
	param0, 
	param1
	);
	ld.param.b32 	%r1219, [retval0];
	} // callseq 129
	ld.u32 	%r1221, [%rd641+28];
	st.local.u32 	[%rd71], %r1221;
	{ // callseq 130, 0
	.param .b64 param0;
	st.param.b64 	[param0], %rd643;
	.param .b64 param1;
	st.param.b64 	[param1], %rd636;
	.param .b32 retval0;
	call.uni (retval0), 
	vprintf, 
	(
	param0, 
	param1
	);
	ld.param.b32 	%r1222, [retval0];
	} // callseq 130
	add.s32 	%r1331, %r1331, 8;
$L__BB0_251:
	setp.eq.s32 	%p205, %r221, 0;
	@%p205 bra 	$L__BB0_257;
	and.b32  	%r224, %r231, 3;
	setp.lt.u32 	%p206, %r221, 4;
	@%p206 bra 	$L__BB0_254;
	mul.wide.u32 	%rd645, %r1331, 4;
	add.s64 	%rd646, %rd501, %rd645;
	ld.u32 	%r1224, [%rd646];
	st.local.u32 	[%rd71], %r1224;
	mov.u64 	%rd647, $str$1;
	cvta.global.u64 	%rd648, %rd647;
	{ // callseq 131, 0
	.param .b64 param0;
	st.param.b64 	[param0], %rd648;
	.param .b64 param1;
	st.param.b64 	[param1], %rd636;
	.param .b32 retval0;
	call.uni (retval0), 
	vprintf, 
	(
	param0, 
	param1
	);
	ld.param.b32 	%r1225, [retval0];
	} // callseq 131
	ld.u32 	%r1227, [%rd646+4];
	st.local.u32 	[%rd71], %r1227;
	{ // callseq 132, 0
	.param .b64 param0;
	st.param.b64 	[param0], %rd648;
	.param .b64 param1;
	st.param.b64 	[param1], %rd636;
	.param .b32 retval0;
	call.uni (retval0), 
	vprintf, 
	(
	param0, 
	param1
	);
	ld.param.b32 	%r1228, [retval0];
	} // callseq 132
	ld.u32 	%r1230, [%rd646+8];
	st.local.u32 	[%rd71], %r1230;
	{ // callseq 133, 0
	.param .b64 param0;
	st.param.b64 	[param0], %rd648;
	.param .b64 param1;
	st.param.b64 	[param1], %rd636;
	.param .b32 retval0;
	call.uni (retval0), 
	vprintf, 
	(
	param0, 
	param1
	);
	ld.param.b32 	%r1231, [retval0];
	} // callseq 133
	ld.u32 	%r1233, [%rd646+12];
	st.local.u32 	[%rd71], %r1233;
	{ // callseq 134, 0
	.param .b64 param0;
	st.param.b64 	[param0], %rd648;
	.param .b64 param1;
	st.param.b64 	[param1], %rd636;
	.param .b32 retval0;
	call.uni (retval0), 
	vprintf, 
	(
	param0, 
	param1
	);
	ld.param.b32 	%r1234, [retval0];
	} // callseq 134
	add.s32 	%r1331, %r1331, 4;
$L__BB0_254:
	setp.eq.s32 	%p207, %r224, 0;
	@%p207 bra 	$L__BB0_257;
	mul.wide.u32 	%rd650, %r1331, 4;
	add.s64 	%rd676, %rd501, %rd650;
	neg.s32 	%r1333, %r224;
	mov.u64 	%rd651, $str$1;
$L__BB0_256:
	.pragma "nounroll";
	ld.u32 	%r1236, [%rd676];
	st.local.u32 	[%rd71], %r1236;
	cvta.global.u64 	%rd652, %rd651;
	{ // callseq 135, 0
	.param .b64 param0;
	st.param.b64 	[param0], %rd652;
	.param .b64 param1;
	st.param.b64 	[param1], %rd636;
	.param .b32 retval0;
	call.uni (retval0), 
	vprintf, 
	(
	param0, 
	param1
	);
	ld.param.b32 	%r1237, [retval0];
	} // callseq 135
	add.s64 	%rd676, %rd676, 4;
	add.s32 	%r1333, %r1333, 1;
	setp.ne.s32 	%p208, %r1333, 0;
	@%p208 bra 	$L__BB0_256;
$L__BB0_257:
	ld.param.u64 	%rd658, [_Z16tabuSearchKernelPiS_PKiS_iiii_param_3];
	mov.u64 	%rd654, $str$2;
	cvta.global.u64 	%rd655, %rd654;
	{ // callseq 136, 0
	.param .b64 param0;
	st.param.b64 	[param0], %rd655;
	.param .b64 param1;
	st.param.b64 	[param1], 0;
	.param .b32 retval0;
	call.uni (retval0), 
	vprintf, 
	(
	param0, 
	param1
	);
	ld.param.b32 	%r1239, [retval0];
	} // callseq 136
	{ // callseq 137, 0
	.param .b64 param0;
	st.param.b64 	[param0], %rd501;
	call.uni 
	free, 
	(
	param0
	);
	} // callseq 137
	cvta.to.global.u64 	%rd656, %rd658;
	st.global.u32 	[%rd656], %r214;
$L__BB0_258:
	{ // callseq 138, 0
	.param .b64 param0;
	st.param.b64 	[param0], %rd84;
	call.uni 
	free, 
	(
	param0
	);
	} // callseq 138
	{ // callseq 139, 0
	.param .b64 param0;
	st.param.b64 	[param0], %rd86;
	call.uni 
	free, 
	(
	param0
	);
	} // callseq 139
	{ // callseq 140, 0
	.param .b64 param0;
	st.param.b64 	[param0], %rd87;
	call.uni 
	free, 
	(
	param0
	);
	} // callseq 140
	ret;
$L__BB0_259:
	setp.lt.u32 	%p188, %r231, 8;
	mov.b32 	%r1326, 0;
	@%p188 bra 	$L__BB0_262;
	mov.b32 	%r1324, 0;
$L__BB0_261:
	.pragma "nounroll";
	ld.global.u32 	%r1070, [%rd63];
	mad.lo.s32 	%r1071, %r1070, %r231, %r1324;
	mul.wide.s32 	%rd569, %r1071, 4;
	add.s64 	%rd570, %rd1, %rd569;
	ld.global.u32 	%r1072, [%rd570];
	cvt.u64.u32 	%rd571, %r1324;
	mul.wide.u32 	%rd572, %r1324, 4;
	add.s64 	%rd573, %rd501, %rd572;
	ld.u32 	%r1073, [%rd573];
	add.s32 	%r1074, %r1073, %r1072;
	setp.eq.s32 	%p189, %r1324, 0;
	selp.b32 	%r1075, 0, %r1074, %p189;
	st.u32 	[%rd573], %r1075;
	ld.global.u32 	%r1076, [%rd63];
	mul.lo.s32 	%r1077, %r1076, %r231;
	cvt.s64.s32 	%rd574, %r1077;
	add.s64 	%rd575, %rd574, %rd571;
	shl.b64 	%rd576, %rd575, 2;
	add.s64 	%rd577, %rd1, %rd576;
	ld.global.u32 	%r1078, [%rd577+4];
	ld.u32 	%r1079, [%rd573+4];
	add.s32 	%r1080, %r1079, %r1078;
	st.u32 	[%rd573+4], %r1080;
	ld.global.u32 	%r1081, [%rd63];
	mul.lo.s32 	%r1082, %r1081, %r231;
	cvt.s64.s32 	%rd578, %r1082;
	add.s64 	%rd579, %rd578, %rd571;
	shl.b64 	%rd580, %rd579, 2;
	add.s64 	%rd581, %rd1, %rd580;
	ld.global.u32 	%r1083, [%rd581+8];
	ld.u32 	%r1084, [%rd573+8];
	add.s32 	%r1085, %r1084, %r1083;
	st.u32 	[%rd573+8], %r1085;
	ld.global.u32 	%r1086, [%rd63];
	mul.lo.s32 	%r1087, %r1086, %r231;
	cvt.s64.s32 	%rd582, %r1087;
	add.s64 	%rd583, %rd582, %rd571;
	shl.b64 	%rd584, %rd583, 2;
	add.s64 	%rd585, %rd1, %rd584;
	ld.global.u32 	%r1088, [%rd585+12];
	ld.u32 	%r1089, [%rd573+12];
	add.s32 	%r1090, %r1089, %r1088;
	st.u32 	[%rd573+12], %r1090;
	ld.global.u32 	%r1091, [%rd63];
	mul.lo.s32 	%r1092, %r1091, %r231;
	cvt.s64.s32 	%rd586, %r1092;
	add.s64 	%rd587, %rd586, %rd571;
	shl.b64 	%rd588, %rd587, 2;
	add.s64 	%rd589, %rd1, %rd588;
	ld.global.u32 	%r1093, [%rd589+16];
	ld.u32 	%r1094, [%rd573+16];
	add.s32 	%r1095, %r1094, %r1093;
	st.u32 	[%rd573+16], %r1095;
	ld.global.u32 	%r1096, [%rd63];
	mul.lo.s32 	%r1097, %r1096, %r231;
	cvt.s64.s32 	%rd590, %r1097;
	add.s64 	%rd591, %rd590, %rd571;
	shl.b64 	%rd592, %rd591, 2;
	add.s64 	%rd593, %rd1, %rd592;
	ld.global.u32 	%r1098, [%rd593+20];
	ld.u32 	%r1099, [%rd573+20];
	add.s32 	%r1100, %r1099, %r1098;
	st.u32 	[%rd573+20], %r1100;
	ld.global.u32 	%r1101, [%rd63];
	mul.lo.s32 	%r1102, %r1101, %r231;
	cvt.s64.s32 	%rd594, %r1102;
	add.s64 	%rd595, %rd594, %rd571;
	shl.b64 	%rd596, %rd595, 2;
	add.s64 	%rd597, %rd1, %rd596;
	ld.global.u32 	%r1103, [%rd597+24];
	ld.u32 	%r1104, [%rd573+24];
	add.s32 	%r1105, %r1104, %r1103;
	st.u32 	[%rd573+24], %r1105;
	ld.global.u32 	%r1106, [%rd63];
	mul.lo.s32 	%r1107, %r1106, %r231;
	cvt.s64.s32 	%rd598, %r1107;
	add.s64 	%rd599, %rd598, %rd571;
	shl.b64 	%rd600, %rd599, 2;
	add.s64 	%rd601, %rd1, %rd600;
	ld.global.u32 	%r1108, [%rd601+28];
	ld.u32 	%r1109, [%rd573+28];
	add.s32 	%r1110, %r1109, %r1108;
	st.u32 	[%rd573+28], %r1110;
	add.s32 	%r1324, %r1324, 8;
	setp.ne.s32 	%p190, %r1324, %r183;
	mov.u32 	%r1326, %r183;
	@%p190 bra 	$L__BB0_261;
$L__BB0_262:
	setp.eq.s32 	%p191, %r179, 0;
	@%p191 bra 	$L__BB0_243;
	setp.lt.u32 	%p192, %r180, 3;
	@%p192 bra 	$L__BB0_265;
	ld.global.u32 	%r1111, [%rd63];
	mad.lo.s32 	%r1112, %r1111, %r231, %r1326;
	mul.wide.s32 	%rd602, %r1112, 4;
	add.s64 	%rd603, %rd1, %rd602;
	ld.global.u32 	%r1113, [%rd603];
	cvt.u64.u32 	%rd604, %r1326;
	mul.wide.u32 	%rd605, %r1326, 4;
	add.s64 	%rd606, %rd501, %rd605;
	ld.u32 	%r1114, [%rd606];
	add.s32 	%r1115, %r1114, %r1113;
	setp.eq.s32 	%p193, %r1326, 0;
	selp.b32 	%r1116, 0, %r1115, %p193;
	st.u32 	[%rd606], %r1116;
	ld.global.u32 	%r1117, [%rd63];
	mul.lo.s32 	%r1118, %r1117, %r231;
	cvt.s64.s32 	%rd607, %r1118;
	add.s64 	%rd608, %rd607, %rd604;
	shl.b64 	%rd609, %rd608, 2;
	add.s64 	%rd610, %rd1, %rd609;
	ld.global.u32 	%r1119, [%rd610+4];
	ld.u32 	%r1120, [%rd606+4];
	add.s32 	%r1121, %r1120, %r1119;
	st.u32 	[%rd606+4], %r1121;
	ld.global.u32 	%r1122, [%rd63];
	mul.lo.s32 	%r1123, %r1122, %r231;
	cvt.s64.s32 	%rd611, %r1123;
	add.s64 	%rd612, %rd611, %rd604;
	shl.b64 	%rd613, %rd612, 2;
	add.s64 	%rd614, %rd1, %rd613;
	ld.global.u32 	%r1124, [%rd614+8];
	ld.u32 	%r1125, [%rd606+8];
	add.s32 	%r1126, %r1125, %r1124;
	st.u32 	[%rd606+8], %r1126;
	ld.global.u32 	%r1127, [%rd63];
	mul.lo.s32 	%r1128, %r1127, %r231;
	cvt.s64.s32 	%rd615, %r1128;
	add.s64 	%rd616, %rd615, %rd604;
	shl.b64 	%rd617, %rd616, 2;
	add.s64 	%rd618, %rd1, %rd617;
	ld.global.u32 	%r1129, [%rd618+12];
	ld.u32 	%r1130, [%rd606+12];
	add.s32 	%r1131, %r1130, %r1129;
	st.u32 	[%rd606+12], %r1131;
	add.s32 	%r1326, %r1326, 4;
$L__BB0_265:
	setp.eq.s32 	%p194, %r181, 0;
	@%p194 bra 	$L__BB0_243;
	setp.eq.s32 	%p195, %r182, 0;
	@%p195 bra 	$L__BB0_268;
	ld.global.u32 	%r1132, [%rd63];
	mad.lo.s32 	%r1133, %r1132, %r231, %r1326;
	mul.wide.s32 	%rd619, %r1133, 4;
	add.s64 	%rd620, %rd1, %rd619;
	ld.global.u32 	%r1134, [%rd620];
	cvt.u64.u32 	%rd621, %r1326;
	mul.wide.u32 	%rd622, %r1326, 4;
	add.s64 	%rd623, %rd501, %rd622;
	ld.u32 	%r1135, [%rd623];
	add.s32 	%r1136, %r1135, %r1134;
	setp.eq.s32 	%p196, %r1326, 0;
	selp.b32 	%r1137, 0, %r1136, %p196;
	st.u32 	[%rd623], %r1137;
	ld.global.u32 	%r1138, [%rd63];
	mul.lo.s32 	%r1139, %r1138, %r231;
	cvt.s64.s32 	%rd624, %r1139;
	add.s64 	%rd625, %rd624, %rd621;
	shl.b64 	%rd626, %rd625, 2;
	add.s64 	%rd627, %rd1, %rd626;
	ld.global.u32 	%r1140, [%rd627+4];
	ld.u32 	%r1141, [%rd623+4];
	add.s32 	%r1142, %r1141, %r1140;
	st.u32 	[%rd623+4], %r1142;
	add.s32 	%r1326, %r1326, 2;
$L__BB0_268:
	setp.eq.s32 	%p197, %r184, 0;
	@%p197 bra 	$L__BB0_243;
	ld.global.u32 	%r1143, [%rd63];
	mad.lo.s32 	%r1144, %r1143, %r231, %r1326;
	mul.wide.s32 	%rd628, %r1144, 4;
	add.s64 	%rd629, %rd1, %rd628;
	ld.global.u32 	%r1145, [%rd629];
	mul.wide.u32 	%rd630, %r1326, 4;
	add.s64 	%rd631, %rd501, %rd630;
	ld.u32 	%r1146, [%rd631];
	add.s32 	%r1147, %r1146, %r1145;
	setp.eq.s32 	%p198, %r1326, 0;
	selp.b32 	%r1148, 0, %r1147, %p198;
	st.u32 	[%rd631], %r1148;
	bra.uni 	$L__BB0_243;

}
	// .globl	_ZN3cub18CUB_300001_SM_10006detail11EmptyKernelIvEEvv
.visible .entry _ZN3cub18CUB_300001_SM_10006detail11EmptyKernelIvEEvv()
{


	ret;

}


// ===== COMPILED SASS (sm_100) =====

	.target	sm_100

	.elftype	@"ET_EXEC"


//--------------------- .note.nv.tkinfo           --------------------------
	.section	.note.nv.tkinfo,"",@"SHT_NOTE"
	.sectionflags	@"SHF_NOTE_NV_TKINFO"
	.tkinfo
        /*0018*/ 	.word	0x00000002
        /*0030*/ 	.string	""
        /*0030*/ 	.string	"ptxas"
        /*0030*/ 	.string	"Cuda compilation tools, release 13.0, V13.0.88"
        /*0030*/ 	.string	"Build cuda_13.0.r13.0/compiler.36424714_0"
        /*0030*/ 	.string	"-arch sm_100 -m 64 "



//--------------------- .note.nv.cuinfo           --------------------------
	.section	.note.nv.cuinfo,"",@"SHT_NOTE"
	.sectionflags	@"SHF_NOTE_NV_CUINFO"
        /*0018*/ 	.short	0x0002
        /*001a*/ 	.short	0x0064
        /*001c*/ 	.short	0x0082
	.zero		2


//--------------------- .nv.info                  --------------------------
	.section	.nv.info,"",@"SHT_CUDA_INFO"
	.align	4


	//----- nvinfo : EIATTR_REGCOUNT
	.align		4
        /*0000*/ 	.byte	0x04, 0x2f
        /*0002*/ 	.short	(.L_49 - .L_48)
	.align		4
.L_48:
        /*0004*/ 	.word	index@(_Z16tabuSearchKernelPiS_PKiS_iiii)
        /*0008*/ 	.word	0x00000035


	//----- nvinfo : EIATTR_FRAME_SIZE
	.align		4
.L_49:
        /*000c*/ 	.byte	0x04, 0x11
        /*000e*/ 	.short	(.L_51 - .L_50)
	.align		4
.L_50:
        /*0010*/ 	.word	index@($__internal_0_$__cuda_sm20_div_rn_f64_full)
        /*0014*/ 	.word	0x00000020


	//----- nvinfo : EIATTR_FRAME_SIZE
	.align		4
.L_51:
        /*0018*/ 	.byte	0x04, 0x11
        /*001a*/ 	.short	(.L_53 - .L_52)
	.align		4
.L_52:
        /*001c*/ 	.word	index@(_Z16tabuSearchKernelPiS_PKiS_iiii)
        /*0020*/ 	.word	0x00000020


	//----- nvinfo : EIATTR_REGCOUNT
	.align		4
.L_53:
        /*0024*/ 	.byte	0x04, 0x2f
        /*0026*/ 	.short	(.L_55 - .L_54)
	.align		4
.L_54:
        /*0028*/ 	.word	index@(_ZN3cub18CUB_300001_SM_10006detail11EmptyKernelIvEEvv)
        /*002c*/ 	.word	0x00000004


	//----- nvinfo : EIATTR_FRAME_SIZE
	.align		4
.L_55:
        /*0030*/ 	.byte	0x04, 0x11
        /*0032*/ 	.short	(.L_57 - .L_56)
	.align		4
.L_56:
        /*0034*/ 	.word	index@(_ZN3cub18CUB_300001_SM_10006detail11EmptyKernelIvEEvv)
        /*0038*/ 	.word	0x00000000


	//----- nvinfo : EIATTR_MIN_STACK_SIZE
	.align		4
.L_57:
        /*003c*/ 	.byte	0x04, 0x12
        /*003e*/ 	.short	(.L_59 - .L_58)
	.align		4
.L_58:
        /*0040*/ 	.word	index@(_ZN3cub18CUB_300001_SM_10006detail11EmptyKernelIvEEvv)
        /*0044*/ 	.word	0x00000000


	//----- nvinfo : EIATTR_MIN_STACK_SIZE
	.align		4
.L_59:
        /*0048*/ 	.byte	0x04, 0x12
        /*004a*/ 	.short	(.L_61 - .L_60)
	.align		4
.L_60:
        /*004c*/ 	.word	index@(_Z16tabuSearchKernelPiS_PKiS_iiii)
        /*0050*/ 	.word	0x00000020
.L_61:


//--------------------- .nv.compat                --------------------------
	.section	.nv.compat,"",@"SHT_CUDA_COMPAT_INFO"
	.align	4
        /*0000*/ 	.byte	0x02, 0x09, 0x00, 0x00, 0x02, 0x02, 0x01, 0x00, 0x02, 0x05, 0x05, 0x00, 0x03, 0x07, 0x01, 0x01
        /*0010*/ 	.byte	0x02, 0x03, 0x00, 0x00, 0x02, 0x06, 0x01, 0x00, 0x04, 0x0b, 0x08, 0x00, 0x01, 0x00, 0x00, 0x00
        /*0020*/ 	.byte	0x00, 0x00, 0x00, 0x00


//--------------------- .nv.info._ZN3cub18CUB_300001_SM_10006detail11EmptyKernelIvEEvv --------------------------
	.section	.nv.info._ZN3cub18CUB_300001_SM_10006detail11EmptyKernelIvEEvv,"",@"SHT_CUDA_INFO"
	.sectionflags	@""
	.align	4


	//----- nvinfo : EIATTR_CUDA_API_VERSION
	.align		4
        /*0000*/ 	.byte	0x04, 0x37
        /*0002*/ 	.short	(.L_63 - .L_62)
.L_62:
        /*0004*/ 	.word	0x00000082


	//----- nvinfo : EIATTR_SPARSE_MMA_MASK
	.align		4
.L_63:
        /*0008*/ 	.byte	0x03, 0x50
        /*000a*/ 	.short	0x0000


	//----- nvinfo : EIATTR_MAXREG_COUNT
	.align		4
        /*000c*/ 	.byte	0x03, 0x1b
        /*000e*/ 	.short	0x00ff


	//----- nvinfo : EIATTR_MERCURY_ISA_VERSION
	.align		4
        /*0010*/ 	.byte	0x03, 0x5f
        /*0012*/ 	.short	0x0101


	//----- nvinfo : EIATTR_VRC_CTA_INIT_COUNT
	.align		4
        /*0014*/ 	.byte	0x02, 0x4a
	.zero		1
	.zero		1


	//----- nvinfo : EIATTR_EXIT_INSTR_OFFSETS
	.align		4
        /*0018*/ 	.byte	0x04, 0x1c
        /*001a*/ 	.short	(.L_65 - .L_64)


	//   ....[0]....
.L_64:
        /*001c*/ 	.word	0x00000010


	//----- nvinfo : EIATTR_SW_WAR
	.align		4
.L_65:
        /*0020*/ 	.byte	0x04, 0x36
        /*0022*/ 	.short	(.L_67 - .L_66)
.L_66:
        /*0024*/ 	.word	0x00000008
.L_67:


//--------------------- .nv.info._Z16tabuSearchKernelPiS_PKiS_iiii --------------------------
	.section	.nv.info._Z16tabuSearchKernelPiS_PKiS_iiii,"",@"SHT_CUDA_INFO"
	.sectionflags	@""
	.align	4


	//----- nvinfo : EIATTR_CUDA_API_VERSION
	.align		4
        /*0000*/ 	.byte	0x04, 0x37
        /*0002*/ 	.short	(.L_69 - .L_68)
.L_68:
        /*0004*/ 	.word	0x00000082


	//----- nvinfo : EIATTR_KPARAM_INFO
	.align		4
.L_69:
        /*0008*/ 	.byte	0x04, 0x17
        /*000a*/ 	.short	(.L_71 - .L_70)
.L_70:
        /*000c*/ 	.word	0x00000000
        /*0010*/ 	.short	0x0007
        /*0012*/ 	.short	0x002c
        /*0014*/ 	.byte	0x00, 0xf0, 0x11, 0x00


	//----- nvinfo : EIATTR_KPARAM_INFO
	.align		4
.L_71:
        /*0018*/ 	.byte	0x04, 0x17
        /*001a*/ 	.short	(.L_73 - .L_72)
.L_72:
        /*001c*/ 	.word	0x00000000
        /*0020*/ 	.short	0x0006
        /*0022*/ 	.short	0x0028
        /*0024*/ 	.byte	0x00, 0xf0, 0x11, 0x00


	//----- nvinfo : EIATTR_KPARAM_INFO
	.align		4
.L_73:
        /*0028*/ 	.byte	0x04, 0x17
        /*002a*/ 	.short	(.L_75 - .L_74)
.L_74:
        /*002c*/ 	.word	0x00000000
        /*0030*/ 	.short	0x0005
        /*0032*/ 	.short	0x0024
        /*0034*/ 	.byte	0x00, 0xf0, 0x11, 0x00


	//----- nvinfo : EIATTR_KPARAM_INFO
	.align		4
.L_75:
        /*0038*/ 	.byte	0x04, 0x17
        /*003a*/ 	.short	(.L_77 - .L_76)
.L_76:
        /*003c*/ 	.word	0x00000000
        /*0040*/ 	.short	0x0004
        /*0042*/ 	.short	0x0020
        /*0044*/ 	.byte	0x00, 0xf0, 0x11, 0x00


	//----- nvinfo : EIATTR_KPARAM_INFO
	.align		4
.L_77:
        /*0048*/ 	.byte	0x04, 0x17
        /*004a*/ 	.short	(.L_79 - .L_78)
.L_78:
        /*004c*/ 	.word	0x00000000
        /*0050*/ 	.short	0x0003
        /*0052*/ 	.short	0x0018
        /*0054*/ 	.byte	0x00, 0xf5, 0x21, 0x00


	//----- nvinfo : EIATTR_KPARAM_INFO
	.align		4
.L_79:
        /*0058*/ 	.byte	0x04, 0x17
        /*005a*/ 	.short	(.L_81 - .L_80)
.L_80:
        /*005c*/ 	.word	0x00000000
        /*0060*/ 	.short	0x0002
        /*0062*/ 	.short	0x0010
        /*0064*/ 	.byte	0x00, 0xf5, 0x21, 0x00


	//----- nvinfo : EIATTR_KPARAM_INFO
	.align		4
.L_81:
        /*0068*/ 	.byte	0x04, 0x17
        /*006a*/ 	.short	(.L_83 - .L_82)
.L_82:
        /*006c*/ 	.word	0x00000000
        /*0070*/ 	.short	0x0001
        /*0072*/ 	.short	0x0008
        /*0074*/ 	.byte	0x00, 0xf5, 0x21, 0x00


	//----- nvinfo : EIATTR_KPARAM_INFO
	.align		4
.L_83:
        /*0078*/ 	.byte	0x04, 0x17
        /*007a*/ 	.short	(.L_85 - .L_84)
.L_84:
        /*007c*/ 	.word	0x00000000
        /*0080*/ 	.short	0x0000
        /*0082*/ 	.short	0x0000
        /*0084*/ 	.byte	0x00, 0xf5, 0x21, 0x00


	//----- nvinfo : EIATTR_SPARSE_MMA_MASK
	.align		4
.L_85:
        /*0088*/ 	.byte	0x03, 0x50
        /*008a*/ 	.short	0x0000


	//----- nvinfo : EIATTR_MAXREG_COUNT
	.align		4
        /*008c*/ 	.byte	0x03, 0x1b
        /*008e*/ 	.short	0x00ff


	//----- nvinfo : EIATTR_NUM_BARRIERS
	.align		4
        /*0090*/ 	.byte	0x02, 0x4c
        /*0092*/ 	.byte	0x01
	.zero		1


	//----- nvinfo : EIATTR_EXTERNS
	.align		4
        /*0094*/ 	.byte	0x04, 0x0f
        /*0096*/ 	.short	(.L_87 - .L_86)


	//   ....[0]....
	.align		4
.L_86:
        /*0098*/ 	.word	index@(vprintf)


	//   ....[1]....
	.align		4
        /*009c*/ 	.word	index@(malloc)


	//   ....[2]....
	.align		4
        /*00a0*/ 	.word	index@(free)


	//----- nvinfo : EIATTR_MERCURY_ISA_VERSION
	.align		4
.L_87:
        /*00a4*/ 	.byte	0x03, 0x5f
        /*00a6*/ 	.short	0x0101


	//----- nvinfo : EIATTR_VRC_CTA_INIT_COUNT
	.align		4
        /*00a8*/ 	.byte	0x02, 0x4a
	.zero		1
	.zero		1


	//----- nvinfo : EIATTR_SYSCALL_OFFSETS
	.align		4
        /*00ac*/ 	.byte	0x04, 0x46
        /*00ae*/ 	.short	(.L_89 - .L_88)


	//   ....[0]....
.L_88:
        /*00b0*/ 	.word	0x00000200


	//   ....[1]....
        /*00b4*/ 	.word	0x000002f0


	//   ....[2]....
        /*00b8*/ 	.word	0x000003a0


	//   ....[3]....
        /*00bc*/ 	.word	0x00000a30


	//   ....[4]....
        /*00c0*/ 	.word	0x00002860


	//   ....[5]....
        /*00c4*/ 	.word	0x00002a30


	//   ....[6]....
        /*00c8*/ 	.word	0x00002ad0


	//   ....[7]....
        /*00cc*/ 	.word	0x00002b70


	//   ....[8]....
        /*00d0*/ 	.word	0x00002c10


	//   ....[9]....
        /*00d4*/ 	.word	0x00002cb0


	//   ....[10]....
        /*00d8*/ 	.word	0x00002d50


	//   ....[11]....
        /*00dc*/ 	.word	0x00002df0


	//   ....[12]....
        /*00e0*/ 	.word	0x00002e90


	//   ....[13]....
        /*00e4*/ 	.word	0x00002f30


	//   ....[14]....
        /*00e8*/ 	.word	0x00002fd0


	//   ....[15]....
        /*00ec*/ 	.word	0x00003070


	//   ....[16]....
        /*00f0*/ 	.word	0x00003110


	//   ....[17]....
        /*00f4*/ 	.word	0x000031b0


	//   ....[18]....
        /*00f8*/ 	.word	0x00003250


	//   ....[19]....
        /*00fc*/ 	.word	0x000032f0


	//   ....[20]....
        /*0100*/ 	.word	0x00003390


	//   ....[21]....
        /*0104*/ 	.word	0x000034e0


	//   ....[22]....
        /*0108*/ 	.word	0x00003580


	//   ....[23]....
        /*010c*/ 	.word	0x00003620


	//   ....[24]....
        /*0110*/ 	.word	0x000036c0


	//   ....[25]....
        /*0114*/ 	.word	0x00003760


	//   ....[26]....
        /*0118*/ 	.word	0x00003800


	//   ....[27]....
        /*011c*/ 	.word	0x000038a0


	//   ....[28]....
        /*0120*/ 	.word	0x00003940


	//   ....[29]....
        /*0124*/ 	.word	0x00003a70


	//   ....[30]....
        /*0128*/ 	.word	0x00003b10


	//   ....[31]....
        /*012c*/ 	.word	0x00003bb0


	//   ....[32]....
        /*0130*/ 	.word	0x00003c50


	//   ....[33]....
        /*0134*/ 	.word	0x00003d80


	//   ....[34]....
        /*0138*/ 	.word	0x00003e90


	//   ....[35]....
        /*013c*/ 	.word	0x00003ef0


	//   ....[36]....
        /*0140*/ 	.word	0x00004080


	//   ....[37]....
        /*0144*/ 	.word	0x00004120


	//   ....[38]....
        /*0148*/ 	.word	0x000041c0


	//   ....[39]....
        /*014c*/ 	.word	0x00004260


	//   ....[40]....
        /*0150*/ 	.word	0x00004300


	//   ....[41]....
        /*0154*/ 	.word	0x000043a0


	//   ....[42]....
        /*0158*/ 	.word	0x00004440


	//   ....[43]....
        /*015c*/ 	.word	0x000044e0


	//   ....[44]....
        /*0160*/ 	.word	0x00004580


	//   ....[45]....
        /*0164*/ 	.word	0x00004620


	//   ....[46]....
        /*0168*/ 	.word	0x000046c0


	//   ....[47]....
        /*016c*/ 	.word	0x00004760


	//   ....[48]....
        /*0170*/ 	.word	0x00004800


	//   ....[49]....
        /*0174*/ 	.word	0x000048a0


	//   ....[50]....
        /*0178*/ 	.word	0x00004940


	//   ....[51]....
        /*017c*/ 	.word	0x000049e0


	//   ....[52]....
        /*0180*/ 	.word	0x00004b60


	//   ....[53]....
        /*0184*/ 	.word	0x00004c00


	//   ....[54]....
        /*0188*/ 	.word	0x00004ca0


	//   ....[55]....
        /*018c*/ 	.word	0x00004d40


	//   ....[56]....
        /*0190*/ 	.word	0x00004de0


	//   ....[57]....
        /*0194*/ 	.word	0x00004e80


	//   ....[58]....
        /*0198*/ 	.word	0x00004f20


	//   ....[59]....
        /*019c*/ 	.word	0x00004fc0


	//   ....[60]....
        /*01a0*/ 	.word	0x00005110


	//   ....[61]....
        /*01a4*/ 	.word	0x000051b0


	//   ....[62]....
        /*01a8*/ 	.word	0x00005250


	//   ....[63]....
        /*01ac*/ 	.word	0x000052f0


	//   ....[64]....
        /*01b0*/ 	.word	0x00005440


	//   ....[65]....
        /*01b4*/ 	.word	0x00005500


	//   ....[66]....
        /*01b8*/ 	.word	0x00005590


	//   ....[67]....
        /*01bc*/ 	.word	0x00005740


	//   ....[68]....
        /*01c0*/ 	.word	0x00005eb0


	//   ....[69]....
        /*01c4*/ 	.word	0x00007cd0


	//   ....[70]....
        /*01c8*/ 	.word	0x00007e40


	//   ....[71]....
        /*01cc*/ 	.word	0x00007f10


	//   ....[72]....
        /*01d0*/ 	.word	0x00007fb0


	//   ....[73]....
        /*01d4*/ 	.word	0x00008050


	//   ....[74]....
        /*01d8*/ 	.word	0x000080f0


	//   ....[75]....
        /*01dc*/ 	.word	0x00008190


	//   ....[76]....
        /*01e0*/ 	.word	0x00008230


	//   ....[77]....
        /*01e4*/ 	.word	0x000082d0


	//   ....[78]....
        /*01e8*/ 	.word	0x00008370


	//   ....[79]....
        /*01ec*/ 	.word	0x00008410


	//   ....[80]....
        /*01f0*/ 	.word	0x000084b0


	//   ....[81]....
        /*01f4*/ 	.word	0x00008550


	//   ....[82]....
        /*01f8*/ 	.word	0x000085f0


	//   ....[83]....
        /*01fc*/ 	.word	0x00008690


	//   ....[84]....
        /*0200*/ 	.word	0x00008730


	//   ....[85]....
        /*0204*/ 	.word	0x000087d0


	//   ....[86]....
        /*0208*/ 	.word	0x00008960


	//   ....[87]....
        /*020c*/ 	.word	0x00008a20


	//   ....[88]....
        /*0210*/ 	.word	0x00008ac0


	//   ....[89]....
        /*0214*/ 	.word	0x00008b60


	//   ....[90]....
        /*0218*/ 	.word	0x00008c00


	//   ....[91]....
        /*021c*/ 	.word	0x00008ca0


	//   ....[92]....
        /*0220*/ 	.word	0x00008d40


	//   ....[93]....
        /*0224*/ 	.word	0x00008de0


	//   ....[94]....
        /*0228*/ 	.word	0x00008f00


	//   ....[95]....
        /*022c*/ 	.word	0x00008fc0


	//   ....[96]....
        /*0230*/ 	.word	0x00009060


	//   ....[97]....
        /*0234*/ 	.word	0x00009100


	//   ....[98]....
        /*0238*/ 	.word	0x00009210


	//   ....[99]....
        /*023c*/ 	.word	0x00009300


	//   ....[100]....
        /*0240*/ 	.word	0x000093c0


	//   ....[101]....
        /*0244*/ 	.word	0x00009440


	//   ....[102]....
        /*0248*/ 	.word	0x000094a0


	//   ....[103]....
        /*024c*/ 	.word	0x00009c40


	//   ....[104]....
        /*0250*/ 	.word	0x0000a880


	//   ....[105]....
        /*0254*/ 	.word	0x0000ab50


	//   ....[106]....
        /*0258*/ 	.word	0x0000ca00


	//   ....[107]....
        /*025c*/ 	.word	0x0000cba0


	//   ....[108]....
        /*0260*/ 	.word	0x0000cc40


	//   ....[109]....
        /*0264*/ 	.word	0x0000cce0


	//   ....[110]....
        /*0268*/ 	.word	0x0000cd80


	//   ....[111]....
        /*026c*/ 	.word	0x0000ce20


	//   ....[112]....
        /*0270*/ 	.word	0x0000cec0


	//   ....[113]....
        /*0274*/ 	.word	0x0000cf60


	//   ....[114]....
        /*0278*/ 	.word	0x0000d000


	//   ....[115]....
        /*027c*/ 	.word	0x0000d0a0


	//   ....[116]....
        /*0280*/ 	.word	0x0000d140


	//   ....[117]....
        /*0284*/ 	.word	0x0000d1e0


	//   ....[118]....
        /*0288*/ 	.word	0x0000d280


	//   ....[119]....
        /*028c*/ 	.word	0x0000d320


	//   ....[120]....
        /*0290*/ 	.word	0x0000d3c0


	//   ....[121]....
        /*0294*/ 	.word	0x0000d460


	//   ....[122]....
        /*0298*/ 	.word	0x0000d500


	//   ....[123]....
        /*029c*/ 	.word	0x0000d680


	//   ....[124]....
        /*02a0*/ 	.word	0x0000d720


	//   ....[125]....
        /*02a4*/ 	.word	0x0000d7c0


	//   ....[126]....
        /*02a8*/ 	.word	0x0000d860


	//   ....[127]....
        /*02ac*/ 	.word	0x0000d900


	//   ....[128]....
        /*02b0*/ 	.word	0x0000d9a0


	//   ....[129]....
        /*02b4*/ 	.word	0x0000da40


	//   ....[130]....
        /*02b8*/ 	.word	0x0000dae0


	//   ....[131]....
        /*02bc*/ 	.word	0x0000dc10


	//   ....[132]....
        /*02c0*/ 	.word	0x0000dcb0


	//   ....[133]....
        /*02c4*/ 	.word	0x0000dd50


	//   ....[134]....
        /*02c8*/ 	.word	0x0000ddf0


	//   ....[135]....
        /*02cc*/ 	.word	0x0000df60


	//   ....[136]....
        /*02d0*/ 	.word	0x0000e030


	//   ....[137]....
        /*02d4*/ 	.word	0x0000e090


	//   ....[138]....
        /*02d8*/ 	.word	0x0000e120


	//   ....[139]....
        /*02dc*/ 	.word	0x0000e170


	//   ....[140]....
        /*02e0*/ 	.word	0x0000e1c0


	//----- nvinfo : EIATTR_EXIT_INSTR_OFFSETS
	.align		4
.L_89:
        /*02e4*/ 	.byte	0x04, 0x1c
        /*02e6*/ 	.short	(.L_91 - .L_90)


	//   ....[0]....
.L_90:
        /*02e8*/ 	.word	0x0000e1d0


	//----- nvinfo : EIATTR_CRS_STACK_SIZE
	.align		4
.L_91:
        /*02ec*/ 	.byte	0x04, 0x1e
        /*02ee*/ 	.short	(.L_93 - .L_92)
.L_92:
        /*02f0*/ 	.word	0x00000000


	//----- nvinfo : EIATTR_CBANK_PARAM_SIZE
	.align		4
.L_93:
        /*02f4*/ 	.byte	0x03, 0x19
        /*02f6*/ 	.short	0x0030


	//----- nvinfo : EIATTR_PARAM_CBANK
	.align		4
        /*02f8*/ 	.byte	0x04, 0x0a
        /*02fa*/ 	.short	(.L_95 - .L_94)
	.align		4
.L_94:
        /*02fc*/ 	.word	index@(.nv.constant0._Z16tabuSearchKernelPiS_PKiS_iiii)
        /*0300*/ 	.short	0x0380
        /*0302*/ 	.short	0x0030


	//----- nvinfo : EIATTR_SW_WAR
	.align		4
.L_95:
        /*0304*/ 	.byte	0x04, 0x36
        /*0306*/ 	.short	(.L_97 - .L_96)
.L_96:
        /*0308*/ 	.word	0x00000008
.L_97:


//--------------------- .nv.callgraph             --------------------------
	.section	.nv.callgraph,"",@"SHT_CUDA_CALLGRAPH"
	.align	4
	.sectionentsize	8
	.align		4
        /*0000*/ 	.word	0x00000000
	.align		4
        /*0004*/ 	.word	0xffffffff
	.align		4
        /*0008*/ 	.word	index@(_Z16tabuSearchKernelPiS_PKiS_iiii)
	.align		4
        /*000c*/ 	.word	index@(free)
	.align		4
        /*0010*/ 	.word	index@(_Z16tabuSearchKernelPiS_PKiS_iiii)
	.align		4
        /*0014*/ 	.word	index@(vprintf)
	.align		4
        /*0018*/ 	.word	index@(_Z16tabuSearchKernelPiS_PKiS_iiii)
	.align		4
        /*001c*/ 	.word	index@(malloc)
	.align		4
        /*0020*/ 	.word	0x00000000
	.align		4
        /*0024*/ 	.word	0xfffffffe
	.align		4
        /*0028*/ 	.word	0x00000000
	.align		4
        /*002c*/ 	.word	0xfffffffd
	.align		4
        /*0030*/ 	.word	0x00000000
	.align		4
        /*0034*/ 	.word	0xfffffffc


//--------------------- .nv.constant4             --------------------------
	.section	.nv.constant4,"a",@progbits
	.align	8
	.align		8
.nv.constant4:
        /*0000*/ 	.dword	_ZN34_INTERNAL_52fc676a_4_k_cu_99b416ab4cuda3std3__45__cpo5beginE
	.align		8
        /*0008*/ 	.dword	_ZN34_INTERNAL_52fc676a_4_k_cu_99b416ab4cuda3std3__45__cpo3endE
	.align		8
        /*0010*/ 	.dword	_ZN34_INTERNAL_52fc676a_4_k_cu_99b416ab4cuda3std3__45__cpo6cbeginE
	.align		8
        /*0018*/ 	.dword	_ZN34_INTERNAL_52fc676a_4_k_cu_99b416ab4cuda3std3__45__cpo4cendE
	.align		8
        /*0020*/ 	.dword	_ZN34_INTERNAL_52fc676a_4_k_cu_99b416ab4cuda3std3__45__cpo6rbeginE
	.align		8
        /*0028*/ 	.dword	_ZN34_INTERNAL_52fc676a_4_k_cu_99b416ab4cuda3std3__45__cpo4rendE
	.align		8
        /*0030*/ 	.dword	_ZN34_INTERNAL_52fc676a_4_k_cu_99b416ab4cuda3std3__45__cpo7crbeginE
	.align		8
        /*0038*/ 	.dword	_ZN34_INTERNAL_52fc676a_4_k_cu_99b416ab4cuda3std3__45__cpo5crendE
	.align		8
        /*0040*/ 	.dword	_ZN34_INTERNAL_52fc676a_4_k_cu_99b416ab4cuda3std3__436_GLOBAL__N__52fc676a_4_k_cu_99b416ab6ignoreE
	.align		8
        /*0048*/ 	.dword	_ZN34_INTERNAL_52fc676a_4_k_cu_99b416ab4cuda3std3__419piecewise_constructE
	.align		8
        /*0050*/ 	.dword	_ZN34_INTERNAL_52fc676a_4_k_cu_99b416ab4cuda3std3__48in_placeE
	.align		8
        /*0058*/ 	.dword	_ZN34_INTERNAL_52fc676a_4_k_cu_99b416ab4cuda3std3__420unreachable_sentinelE
	.align		8
        /*0060*/ 	.dword	_ZN34_INTERNAL_52fc676a_4_k_cu_99b416ab4cuda3std3__47nulloptE
	.align		8
        /*0068*/ 	.dword	_ZN34_INTERNAL_52fc676a_4_k_cu_99b416ab4cuda3std3__48unexpectE
	.align		8
        /*0070*/ 	.dword	_ZN34_INTERNAL_52fc676a_4_k_cu_99b416ab4cuda3std6ranges3__45__cpo4swapE
	.align		8
        /*0078*/ 	.dword	_ZN34_INTERNAL_52fc676a_4_k_cu_99b416ab4cuda3std6ranges3__45__cpo9iter_moveE
	.align		8
        /*0080*/ 	.dword	_ZN34_INTERNAL_52fc676a_4_k_cu_99b416ab4cuda3std6ranges3__45__cpo5beginE
	.align		8
        /*0088*/ 	.dword	_ZN34_INTERNAL_52fc676a_4_k_cu_99b416ab4cuda3std6ranges3__45__cpo3endE
	.align		8
        /*0090*/ 	.dword	_ZN34_INTERNAL_52fc676a_4_k_cu_99b416ab4cuda3std6ranges3__45__cpo6cbeginE
	.align		8
        /*0098*/ 	.dword	_ZN34_INTERNAL_52fc676a_4_k_cu_99b416ab4cuda3std6ranges3__45__cpo4cendE
	.align		8
        /*00a0*/ 	.dword	_ZN34_INTERNAL_52fc676a_4_k_cu_99b416ab4cuda3std6ranges3__45__cpo7advanceE
	.align		8
        /*00a8*/ 	.dword	_ZN34_INTERNAL_52fc676a_4_k_cu_99b416ab4cuda3std6ranges3__45__cpo9iter_swapE
	.align		8
        /*00b0*/ 	.dword	_ZN34_INTERNAL_52fc676a_4_k_cu_99b416ab4cuda3std6ranges3__45__cpo4nextE
	.align		8
        /*00b8*/ 	.dword	_ZN34_INTERNAL_52fc676a_4_k_cu_99b416ab4cuda3std6ranges3__45__cpo4prevE
	.align		8
        /*00c0*/ 	.dword	_ZN34_INTERNAL_52fc676a_4_k_cu_99b416ab4cuda3std6ranges3__45__cpo4dataE
	.align		8
        /*00c8*/ 	.dword	_ZN34_INTERNAL_52fc676a_4_k_cu_99b416ab4cuda3std6ranges3__45__cpo5cdataE
	.align		8
        /*00d0*/ 	.dword	_ZN34_INTERNAL_52fc676a_4_k_cu_99b416ab4cuda3std6ranges3__45__cpo4sizeE
	.align		8
        /*00d8*/ 	.dword	_ZN34_INTERNAL_52fc676a_4_k_cu_99b416ab4cuda3std6ranges3__45__cpo5ssizeE
	.align		8
        /*00e0*/ 	.dword	_ZN34_INTERNAL_52fc676a_4_k_cu_99b416ab4cuda3std6ranges3__45__cpo8distanceE
	.align		8
        /*00e8*/ 	.dword	_ZN34_INTERNAL_52fc676a_4_k_cu_99b416ab6thrust24THRUST_300001_SM_1000_NS8cuda_cub3parE
	.align		8
        /*00f0*/ 	.dword	_ZN34_INTERNAL_52fc676a_4_k_cu_99b416ab6thrust24THRUST_300001_SM_1000_NS8cuda_cub10par_nosyncE
	.align		8
        /*00f8*/ 	.dword	_ZN34_INTERNAL_52fc676a_4_k_cu_99b416ab6thrust24THRUST_300001_SM_1000_NS6system6detail10sequential3seqE
	.align		8
        /*0100*/ 	.dword	_ZN34_INTERNAL_52fc676a_4_k_cu_99b416ab6thrust24THRUST_300001_SM_1000_NS12placeholders2_1E
	.align		8
        /*0108*/ 	.dword	_ZN34_INTERNAL_52fc676a_4_k_cu_99b416ab6thrust24THRUST_300001_SM_1000_NS12placeholders2_2E
	.align		8
        /*0110*/ 	.dword	_ZN34_INTERNAL_52fc676a_4_k_cu_99b416ab6thrust24THRUST_300001_SM_1000_NS12placeholders2_3E
	.align		8
        /*0118*/ 	.dword	_ZN34_INTERNAL_52fc676a_4_k_cu_99b416ab6thrust24THRUST_300001_SM_1000_NS12placeholders2_4E
	.align		8
        /*0120*/ 	.dword	_ZN34_INTERNAL_52fc676a_4_k_cu_99b416ab6thrust24THRUST_300001_SM_1000_NS12placeholders2_5E
	.align		8
        /*0128*/ 	.dword	_ZN34_INTERNAL_52fc676a_4_k_cu_99b416ab6thrust24THRUST_300001_SM_1000_NS12placeholders2_6E
	.align		8
        /*0130*/ 	.dword	_ZN34_INTERNAL_52fc676a_4_k_cu_99b416ab6thrust24THRUST_300001_SM_1000_NS12placeholders2_7E
	.align		8
        /*0138*/ 	.dword	_ZN34_INTERNAL_52fc676a_4_k_cu_99b416ab6thrust24THRUST_300001_SM_1000_NS12placeholders2_8E
	.align		8
        /*0140*/ 	.dword	_ZN34_INTERNAL_52fc676a_4_k_cu_99b416ab6thrust24THRUST_300001_SM_1000_NS12placeholders2_9E
	.align		8
        /*0148*/ 	.dword	_ZN34_INTERNAL_52fc676a_4_k_cu_99b416ab6thrust24THRUST_300001_SM_1000_NS12placeholders3_10E
	.align		8
        /*0150*/ 	.dword	_ZN34_INTERNAL_52fc676a_4_k_cu_99b416ab6thrust24THRUST_300001_SM_1000_NS3seqE
	.align		8
        /*0158*/ 	.dword	$str
	.align		8
        /*0160*/ 	.dword	$str$1
	.align		8
        /*0168*/ 	.dword	$str$2
	.align		8
        /*0170*/ 	.dword	$str$3
	.align		8
        /*0178*/ 	.dword	$str$4
	.align		8
        /*0180*/ 	.dword	vprintf
	.align		8
        /*0188*/ 	.dword	malloc
	.align		8
        /*0190*/ 	.dword	free


//--------------------- .text._ZN3cub18CUB_300001_SM_10006detail11EmptyKernelIvEEvv --------------------------
	.section	.text._ZN3cub18CUB_300001_SM_10006detail11EmptyKernelIvEEvv,"ax",@progbits
	.align	128
        .global         _ZN3cub18CUB_300001_SM_10006detail11EmptyKernelIvEEvv
        .type           _ZN3cub18CUB_300001_SM_10006detail11EmptyKernelIvEEvv,@function
        .size           _ZN3cub18CUB_300001_SM_10006detail11EmptyKernelIvEEvv,(.L_x_293 - _ZN3cub18CUB_300001_SM_10006detail11EmptyKernelIvEEvv)
        .other          _ZN3cub18CUB_300001_SM_10006detail11EmptyKernelIvEEvv,@"STO_CUDA_ENTRY STV_DEFAULT"
_ZN3cub18CUB_300001_SM_10006detail11EmptyKernelIvEEvv:
.text._ZN3cub18CUB_300001_SM_10006detail11EmptyKernelIvEEvv:
[----:B------:R-:W-:Y:S01]  /*0000*/  LDC R1, c[0x0][0x37c] ;  /* 0x0000df00ff017b82 */ /* 0x000fe20000000800 */
[----:B------:R-:W-:Y:S05]  /*0010*/  EXIT ;  /* 0x000000000000794d */ /* 0x000fea0003800000 */
.L_x_0:
[----:B------:R-:W-:-:S00]  /*0020*/  BRA `(.L_x_0) ;  /* 0xfffffffc00fc7947 */ /* 0x000fc0000383ffff */
[----:B------:R-:W-:-:S00]  /*0030*/  NOP ;  /* 0x0000000000007918 */ /* 0x000fc00000000000 */
        /* <DEDUP_REMOVED lines=12> */
.L_x_293:


//--------------------- .text._Z16tabuSearchKernelPiS_PKiS_iiii --------------------------
	.section	.text._Z16tabuSearchKernelPiS_PKiS_iiii,"ax",@progbits
	.align	128
        .global         _Z16tabuSearchKernelPiS_PKiS_iiii
        .type           _Z16tabuSearchKernelPiS_PKiS_iiii,@function
        .size           _Z16tabuSearchKernelPiS_PKiS_iiii,(.L_x_292 - _Z16tabuSearchKernelPiS_PKiS_iiii)
        .other          _Z16tabuSearchKernelPiS_PKiS_iiii,@"STO_CUDA_ENTRY STV_DEFAULT"
_Z16tabuSearchKernelPiS_PKiS_iiii:
.text._Z16tabuSearchKernelPiS_PKiS_iiii:
[----:B------:R-:W0:Y:S01]  /*0000*/  LDC R1, c[0x0][0x37c] ;  /* 0x0000df00ff017b82 */ /* 0x000e220000000800 */
[----:B------:R-:W1:Y:S07]  /*0010*/  S2R R42, SR_TID.X ;  /* 0x00000000002a7919 */ /* 0x000e6e0000002100 */
[----:B------:R-:W-:Y:S01]  /*0020*/  S2UR UR4, SR_CTAID.X ;  /* 0x00000000000479c3 */ /* 0x000fe20000002500 */
[----:B------:R-:W2:Y:S01]  /*0030*/  LDCU UR8, c[0x0][0x2fc] ;  /* 0x00005f80ff0877ac */ /* 0x000ea20008000800 */
[----:B0-----:R-:W-:Y:S01]  /*0040*/  VIADD R1, R1, 0xffffffe0 ;  /* 0xffffffe001017836 */ /* 0x001fe20000000000 */
[----:B------:R-:W0:Y:S05]  /*0050*/  LDCU UR6, c[0x0][0x370] ;  /* 0x00006e00ff0677ac */ /* 0x000e2a0008000800 */
[----:B------:R-:W0:Y:S01]  /*0060*/  S2UR UR5, SR_CTAID.Y ;  /* 0x00000000000579c3 */ /* 0x000e220000002600 */
[----:B------:R-:W3:Y:S01]  /*0070*/  LDCU UR7, c[0x0][0x2f8] ;  /* 0x00005f00ff0777ac */ /* 0x000ee20008000800 */
[----:B------:R-:W4:Y:S06]  /*0080*/  LDCU.64 UR36, c[0x0][0x358] ;  /* 0x00006b00ff2477ac */ /* 0x000f2c0008000a00 */
[----:B------:R-:W1:Y:S01]  /*0090*/  LDC R3, c[0x0][0x360] ;  /* 0x0000d800ff037b82 */ /* 0x000e620000000800 */
[----:B---3--:R-:W-:Y:S01]  /*00a0*/  IADD3 R32, P0, PT, R1, UR7, RZ ;  /* 0x0000000701207c10 */ /* 0x008fe2000ff1e0ff */
[----:B0-----:R-:W-:-:S04]  /*00b0*/  UIMAD UR4, UR5, UR6, UR4 ;  /* 0x00000006050472a4 */ /* 0x001fc8000f8e0204 */
[----:B--2---:R-:W-:Y:S02]  /*00c0*/  IMAD.X R30, RZ, RZ, UR8, P0 ;  /* 0x00000008ff1e7e24 */ /* 0x004fe400080e06ff */
[----:B-1----:R-:W-:-:S05]  /*00d0*/  IMAD R42, R3, UR4, R42 ;  /* 0x00000004032a7c24 */ /* 0x002fca000f8e022a */
[----:B------:R-:W0:Y:S01]  /*00e0*/  S2UR UR4, SR_CLOCKLO ;  /* 0x00000000000479c3 */ /* 0x000e220000005000 */
[----:B------:R-:W-:Y:S01]  /*00f0*/  NOP ;  /* 0x0000000000007918 */ /* 0x000fe20000000000 */
[----:B------:R-:W1:Y:S01]  /*0100*/  LDCU UR38, c[0x0][0x3a0] ;  /* 0x00007400ff2677ac */ /* 0x000e620008000800 */
[----:B------:R-:W-:Y:S01]  /*0110*/  MOV R2, 0x188 ;  /* 0x0000018800027802 */ /* 0x000fe20000000f00 */
[----:B0-----:R-:W-:-:S04]  /*0120*/  VIADD R34, R42, UR4 ;  /* 0x000000042a227c36 */ /* 0x001fc80008000000 */
[----:B------:R0:W2:Y:S01]  /*0130*/  LDC.64 R6, c[0x4][R2] ;  /* 0x0100000002067b82 */ /* 0x0000a20000000a00 */
[----:B------:R-:W-:-:S04]  /*0140*/  IMAD.HI.U32 R3, R34, 0x3, RZ ;  /* 0x0000000322037827 */ /* 0x000fc800078e00ff */
[----:B------:R-:W-:-:S05]  /*0150*/  IMAD.IADD R0, R34, 0x1, -R3 ;  /* 0x0000000122007824 */ /* 0x000fca00078e0a03 */
[----:B------:R-:W-:Y:S01]  /*0160*/  LEA.HI R0, R0, R3, RZ, 0x1f ;  /* 0x0000000300007211 */ /* 0x000fe200078ff8ff */
[----:B-1----:R-:W-:-:S03]  /*0170*/  UIMAD.WIDE UR38, UR38, 0x4, URZ ;  /* 0x00000004262678a5 */ /* 0x002fc6000f8e02ff */
[----:B------:R-:W-:-:S03]  /*0180*/  SHF.R.U32.HI R3, RZ, 0x1e, R0 ;  /* 0x0000001eff037819 */ /* 0x000fc60000011600 */
[----:B------:R-:W-:Y:S02]  /*0190*/  IMAD.U32 R9, RZ, RZ, UR39 ;  /* 0x00000027ff097e24 */ /* 0x000fe4000f8e00ff */
[----:B------:R-:W-:Y:S02]  /*01a0*/  IMAD.U32 R5, RZ, RZ, UR39 ;  /* 0x00000027ff057e24 */ /* 0x000fe4000f8e00ff */
[----:B------:R-:W-:Y:S01]  /*01b0*/  IMAD.U32 R4, RZ, RZ, UR38 ;  /* 0x00000026ff047e24 */ /* 0x000fe2000f8e00ff */
[----:B------:R-:W-:Y:S01]  /*01c0*/  MOV R5, R9 ;  /* 0x0000000900057202 */ /* 0x000fe20000000f00 */
[----:B------:R-:W-:Y:S02]  /*01d0*/  IMAD.U32 R8, RZ, RZ, UR38 ;  /* 0x00000026ff087e24 */ /* 0x000fe4000f8e00ff */
[----:B0---4-:R-:W-:-:S07]  /*01e0*/  IMAD R34, R3, -0x7fffffff, R34 ;  /* 0x8000000103227824 */ /* 0x011fce00078e0222 */
[----:B------:R-:W-:-:S07]  /*01f0*/  LEPC R20, `(.L_x_1) ;  /* 0x000000001014794e */ /* 0x000fce0000000000 */
[----:B--2---:R-:W-:Y:S05]  /*0200*/  CALL.ABS.NOINC R6 ;  /* 0x0000000006007343 */ /* 0x004fea0003c00000 */
.L_x_1:
[----:B------:R-:W0:Y:S01]  /*0210*/  LDCU UR4, c[0x0][0x3ac] ;  /* 0x00007580ff0477ac */ /* 0x000e220008000800 */
[----:B------:R1:W2:Y:S01]  /*0220*/  LDC.64 R6, c[0x4][R2] ;  /* 0x0100000002067b82 */ /* 0x0002a20000000a00 */
[----:B------:R-:W-:Y:S01]  /*0230*/  IMAD.MOV.U32 R18, RZ, RZ, R4 ;  /* 0x000000ffff127224 */ /* 0x000fe200078e0004 */
[----:B------:R-:W0:Y:S01]  /*0240*/  LDCU UR5, c[0x0][0x3a0] ;  /* 0x00007400ff0577ac */ /* 0x000e220008000800 */
[----:B------:R-:W-:Y:S01]  /*0250*/  IMAD.MOV.U32 R19, RZ, RZ, R5 ;  /* 0x000000ffff137224 */ /* 0x000fe200078e0005 */
[----:B0-----:R-:W-:-:S04]  /*0260*/  UIMAD UR4, UR5, UR4, URZ ;  /* 0x00000004050472a4 */ /* 0x001fc8000f8e02ff */
[----:B------:R-:W-:-:S06]  /*0270*/  UIMAD.WIDE UR4, UR4, 0x4, URZ ;  /* 0x00000004040478a5 */ /* 0x000fcc000f8e02ff */
[----:B------:R-:W-:Y:S02]  /*0280*/  IMAD.U32 R8, RZ, RZ, UR4 ;  /* 0x00000004ff087e24 */ /* 0x000fe4000f8e00ff */
[----:B------:R-:W-:Y:S02]  /*0290*/  IMAD.U32 R11, RZ, RZ, UR5 ;  /* 0x00000005ff0b7e24 */ /* 0x000fe4000f8e00ff */
[----:B------:R-:W-:Y:S02]  /*02a0*/  IMAD.U32 R9, RZ, RZ, UR5 ;  /* 0x00000005ff097e24 */ /* 0x000fe4000f8e00ff */
[----:B------:R-:W-:Y:S02]  /*02b0*/  IMAD.U32 R10, RZ, RZ, UR4 ;  /* 0x00000004ff0a7e24 */ /* 0x000fe4000f8e00ff */
[----:B------:R-:W-:Y:S02]  /*02c0*/  IMAD.MOV.U32 R4, RZ, RZ, R8 ;  /* 0x000000ffff047224 */ /* 0x000fe400078e0008 */
[----:B-1----:R-:W-:-:S07]  /*02d0*/  IMAD.MOV.U32 R5, RZ, RZ, R11 ;  /* 0x000000ffff057224 */ /* 0x002fce00078e000b */
[----:B------:R-:W-:-:S07]  /*02e0*/  LEPC R20, `(.L_x_2) ;  /* 0x000000001014794e */ /* 0x000fce0000000000 */
[----:B--2---:R-:W-:Y:S05]  /*02f0*/  CALL.ABS.NOINC R6 ;  /* 0x0000000006007343 */ /* 0x004fea0003c00000 */
.L_x_2:
[----:B------:R-:W0:Y:S01]  /*0300*/  LDC.64 R2, c[0x4][R2] ;  /* 0x0100000002027b82 */ /* 0x000e220000000a00 */
[----:B------:R-:W-:Y:S01]  /*0310*/  MOV R6, UR38 ;  /* 0x0000002600067c02 */ /* 0x000fe20008000f00 */
[----:B------:R-:W-:Y:S02]  /*0320*/  IMAD.U32 R9, RZ, RZ, UR39 ;  /* 0x00000027ff097e24 */ /* 0x000fe4000f8e00ff */
[----:B------:R-:W-:Y:S02]  /*0330*/  IMAD.MOV.U32 R16, RZ, RZ, R4 ;  /* 0x000000ffff107224 */ /* 0x000fe400078e0004 */
[----:B------:R-:W-:Y:S02]  /*0340*/  IMAD.MOV.U32 R17, RZ, RZ, R5 ;  /* 0x000000ffff117224 */ /* 0x000fe400078e0005 */
[----:B------:R-:W-:Y:S02]  /*0350*/  IMAD.U32 R7, RZ, RZ, UR39 ;  /* 0x00000027ff077e24 */ /* 0x000fe4000f8e00ff */
[----:B------:R-:W-:-:S02]  /*0360*/  IMAD.U32 R8, RZ, RZ, UR38 ;  /* 0x00000026ff087e24 */ /* 0x000fc4000f8e00ff */
[----:B------:R-:W-:Y:S02]  /*0370*/  IMAD.MOV.U32 R4, RZ, RZ, R6 ;  /* 0x000000ffff047224 */ /* 0x000fe400078e0006 */
[----:B------:R-:W-:-:S07]  /*0380*/  IMAD.MOV.U32 R5, RZ, RZ, R9 ;  /* 0x000000ffff057224 */ /* 0x000fce00078e0009 */
[----:B------:R-:W-:-:S07]  /*0390*/  LEPC R20, `(.L_x_3) ;  /* 0x000000001014794e */ /* 0x000fce0000000000 */
[----:B0-----:R-:W-:Y:S05]  /*03a0*/  CALL.ABS.NOINC R2 ;  /* 0x0000000002007343 */ /* 0x001fea0003c00000 */
.L_x_3:
[----:B------:R-:W0:Y:S01]  /*03b0*/  LDC R39, c[0x0][0x3a0] ;  /* 0x0000e800ff277b82 */ /* 0x000e220000000800 */
[----:B------:R-:W-:Y:S01]  /*03c0*/  IMAD.MOV.U32 R33, RZ, RZ, R4 ;  /* 0x000000ffff217224 */ /* 0x000fe200078e0004 */
[----:B------:R-:W-:Y:S02]  /*03d0*/  MOV R31, R5 ;  /* 0x00000005001f7202 */ /* 0x000fe40000000f00 */
[C---:B0-----:R-:W-:Y:S02]  /*03e0*/  ISETP.GE.AND P0, PT, R39.reuse, 0x1, PT ;  /* 0x000000012700780c */ /* 0x041fe40003f06270 */
[----:B------:R-:W-:-:S04]  /*03f0*/  ISETP.GT.AND P1, PT, R39, RZ, PT ;  /* 0x000000ff2700720c */ /* 0x000fc80003f24270 */
[----:B------:R-:W-:-:S07]  /*0400*/  P2R R0, PR, RZ, 0x2 ;  /* 0x00000002ff007803 */ /* 0x000fce0000000000 */
[----:B------:R-:W-:Y:S05]  /*0410*/  @!P0 BRA `(.L_x_4) ;  /* 0x0000000400688947 */ /* 0x000fea0003800000 */
[C---:B------:R-:W-:Y:S01]  /*0420*/  ISETP.GE.U32.AND P0, PT, R39.reuse, 0x10, PT ;  /* 0x000000102700780c */ /* 0x040fe20003f06070 */
[----:B------:R-:W-:Y:S01]  /*0430*/  IMAD.MOV.U32 R5, RZ, RZ, RZ ;  /* 0x000000ffff057224 */ /* 0x000fe200078e00ff */
[----:B------:R-:W-:-:S04]  /*0440*/  LOP3.LUT R0, R39, 0xf, RZ, 0xc0, !PT ;  /* 0x0000000f27007812 */ /* 0x000fc800078ec0ff */
[----:B------:R-:W-:-:S07]  /*0450*/  ISETP.NE.AND P1, PT, R0, RZ, PT ;  /* 0x000000ff0000720c */ /* 0x000fce0003f25270 */
[----:B------:R-:W-:Y:S06]  /*0460*/  @!P0 BRA `(.L_x_5) ;  /* 0x00000000009c8947 */ /* 0x000fec0003800000 */
[----:B------:R-:W-:Y:S01]  /*0470*/  BSSY.RECONVERGENT B0, `(.L_x_5) ;  /* 0x0000026000007945 */ /* 0x000fe20003800200 */
[----:B------:R-:W-:Y:S01]  /*0480*/  LOP3.LUT R5, R39, 0x7ffffff0, RZ, 0xc0, !PT ;  /* 0x7ffffff027057812 */ /* 0x000fe200078ec0ff */
[----:B------:R-:W-:-:S07]  /*0490*/  IMAD.MOV.U32 R7, RZ, RZ, RZ ;  /* 0x000000ffff077224 */ /* 0x000fce00078e00ff */
.L_x_6:
[C---:B------:R-:W-:Y:S01]  /*04a0*/  VIADD R9, R7.reuse, 0x1 ;  /* 0x0000000107097836 */ /* 0x040fe20000000000 */
[C---:B------:R-:W-:Y:S01]  /*04b0*/  IADD3 R25, PT, PT, R7.reuse, 0x7, RZ ;  /* 0x0000000707197810 */ /* 0x040fe20007ffe0ff */
[----:B------:R-:W-:-:S04]  /*04c0*/  IMAD.WIDE.U32 R2, R7, 0x4, R18 ;  /* 0x0000000407027825 */ /* 0x000fc800078e0012 */
[C---:B------:R-:W-:Y:S01]  /*04d0*/  VIADD R11, R7.reuse, 0x2 ;  /* 0x00000002070b7836 */ /* 0x040fe20000000000 */
[----:B------:R0:W-:Y:S01]  /*04e0*/  ST.E desc[UR36][R2.64+0x4], R9 ;  /* 0x0000040902007985 */ /* 0x0001e2000c101924 */
[C---:B------:R-:W-:Y:S02]  /*04f0*/  VIADD R13, R7.reuse, 0x3 ;  /* 0x00000003070d7836 */ /* 0x040fe40000000000 */
[C---:B------:R-:W-:Y:S01]  /*0500*/  VIADD R15, R7.reuse, 0x4 ;  /* 0x00000004070f7836 */ /* 0x040fe20000000000 */
[----:B------:R1:W-:Y:S01]  /*0510*/  ST.E desc[UR36][R2.64+0x8], R11 ;  /* 0x0000080b02007985 */ /* 0x0003e2000c101924 */
[C---:B------:R-:W-:Y:S02]  /*0520*/  VIADD R21, R7.reuse, 0x5 ;  /* 0x0000000507157836 */ /* 0x040fe40000000000 */
[C---:B------:R-:W-:Y:S01]  /*0530*/  VIADD R23, R7.reuse, 0x6 ;  /* 0x0000000607177836 */ /* 0x040fe20000000000 */
[----:B------:R2:W-:Y:S01]  /*0540*/  ST.E desc[UR36][R2.64+0xc], R13 ;  /* 0x00000c0d02007985 */ /* 0x0005e2000c101924 */
[----:B------:R-:W-:-:S02]  /*0550*/  VIADD R27, R7, 0x8 ;  /* 0x00000008071b7836 */ /* 0x000fc40000000000 */
[C---:B------:R-:W-:Y:S01]  /*0560*/  VIADD R29, R7.reuse, 0x9 ;  /* 0x00000009071d7836 */ /* 0x040fe20000000000 */
[----:B------:R3:W-:Y:S01]  /*0570*/  ST.E desc[UR36][R2.64+0x10], R15 ;  /* 0x0000100f02007985 */ /* 0x0007e2000c101924 */
[C---:B------:R-:W-:Y:S02]  /*0580*/  VIADD R35, R7.reuse, 0xa ;  /* 0x0000000a07237836 */ /* 0x040fe40000000000 */
[C---:B0-----:R-:W-:Y:S01]  /*0590*/  VIADD R9, R7.reuse, 0xb ;  /* 0x0000000b07097836 */ /* 0x041fe20000000000 */
[----:B------:R0:W-:Y:S01]  /*05a0*/  ST.E desc[UR36][R2.64+0x14], R21 ;  /* 0x0000141502007985 */ /* 0x0001e2000c101924 */
[C---:B-1----:R-:W-:Y:S02]  /*05b0*/  VIADD R11, R7.reuse, 0xc ;  /* 0x0000000c070b7836 */ /* 0x042fe40000000000 */
[C---:B--2---:R-:W-:Y:S01]  /*05c0*/  VIADD R13, R7.reuse, 0xd ;  /* 0x0000000d070d7836 */ /* 0x044fe20000000000 */
[----:B------:R-:W-:Y:S01]  /*05d0*/  ST.E desc[UR36][R2.64+0x18], R23 ;  /* 0x0000181702007985 */ /* 0x000fe2000c101924 */
[----:B---3--:R-:W-:-:S03]  /*05e0*/  VIADD R15, R7, 0xe ;  /* 0x0000000e070f7836 */ /* 0x008fc60000000000 */
[----:B------:R-:W-:Y:S01]  /*05f0*/  ST.E desc[UR36][R2.64+0x1c], R25 ;  /* 0x00001c1902007985 */ /* 0x000fe2000c101924 */
[----:B0-----:R-:W-:-:S03]  /*0600*/  VIADD R21, R7, 0xf ;  /* 0x0000000f07157836 */ /* 0x001fc60000000000 */
[----:B------:R-:W-:Y:S04]  /*0610*/  ST.E desc[UR36][R2.64+0x20], R27 ;  /* 0x0000201b02007985 */ /* 0x000fe8000c101924 */
[----:B------:R-:W-:Y:S04]  /*0620*/  ST.E desc[UR36][R2.64+0x24], R29 ;  /* 0x0000241d02007985 */ /* 0x000fe8000c101924 */
[----:B------:R-:W-:Y:S04]  /*0630*/  ST.E desc[UR36][R2.64+0x28], R35 ;  /* 0x0000282302007985 */ /* 0x000fe8000c101924 */
[----:B------:R-:W-:Y:S04]  /*0640*/  ST.E desc[UR36][R2.64+0x2c], R9 ;  /* 0x00002c0902007985 */ /* 0x000fe8000c101924 */
[----:B------:R-:W-:Y:S04]  /*0650*/  ST.E desc[UR36][R2.64+0x30], R11 ;  /* 0x0000300b02007985 */ /* 0x000fe8000c101924 */
[----:B------:R-:W-:Y:S04]  /*0660*/  ST.E desc[UR36][R2.64+0x34], R13 ;  /* 0x0000340d02007985 */ /* 0x000fe8000c101924 */
[----:B------:R-:W-:Y:S04]  /*0670*/  ST.E desc[UR36][R2.64+0x38], R15 ;  /* 0x0000380f02007985 */ /* 0x000fe8000c101924 */
[----:B------:R-:W-:Y:S04]  /*0680*/  ST.E desc[UR36][R2.64+0x3c], R21 ;  /* 0x00003c1502007985 */ /* 0x000fe8000c101924 */
[----:B------:R0:W-:Y:S02]  /*0690*/  ST.E desc[UR36][R2.64], R7 ;  /* 0x0000000702007985 */ /* 0x0001e4000c101924 */
[----:B0-----:R-:W-:-:S04]  /*06a0*/  IADD3 R7, PT, PT, R7, 0x10, RZ ;  /* 0x0000001007077810 */ /* 0x001fc80007ffe0ff */
[----:B------:R-:W-:-:S13]  /*06b0*/  ISETP.NE.AND P0, PT, R7, R5, PT ;  /* 0x000000050700720c */ /* 0x000fda0003f05270 */
[----:B------:R-:W-:Y:S05]  /*06c0*/  @P0 BRA `(.L_x_6) ;  /* 0xfffffffc00740947 */ /* 0x000fea000383ffff */
[----:B------:R-:W-:Y:S05]  /*06d0*/  BSYNC.RECONVERGENT B0 ;  /* 0x0000000000007941 */ /* 0x000fea0003800200 */
.L_x_5:
[----:B------:R-:W-:Y:S04]  /*06e0*/  BSSY.RECONVERGENT B0, `(.L_x_4) ;  /* 0x000002d000007945 */ /* 0x000fe80003800200 */
[----:B------:R-:W-:Y:S05]  /*06f0*/  @!P1 BRA `(.L_x_7) ;  /* 0x0000000000ac9947 */ /* 0x000fea0003800000 */
[----:B------:R-:W-:Y:S02]  /*0700*/  ISETP.GE.U32.AND P0, PT, R0, 0x8, PT ;  /* 0x000000080000780c */ /* 0x000fe40003f06070 */
[----:B------:R-:W-:-:S04]  /*0710*/  LOP3.LUT R4, R39, 0x7, RZ, 0xc0, !PT ;  /* 0x0000000727047812 */ /* 0x000fc800078ec0ff */
[----:B------:R-:W-:-:S07]  /*0720*/  ISETP.NE.AND P1, PT, R4, RZ, PT ;  /* 0x000000ff0400720c */ /* 0x000fce0003f25270 */
[----:B------:R-:W-:Y:S06]  /*0730*/  @!P0 BRA `(.L_x_8) ;  /* 0x0000000000448947 */ /* 0x000fec0003800000 */
[C---:B------:R-:W-:Y:S02]  /*0740*/  VIADD R7, R5.reuse, 0x1 ;  /* 0x0000000105077836 */ /* 0x040fe40000000000 */
[----:B------:R-:W-:-:S04]  /*0750*/  IMAD.WIDE.U32 R2, R5, 0x4, R18 ;  /* 0x0000000405027825 */ /* 0x000fc800078e0012 */
[C---:B------:R-:W-:Y:S01]  /*0760*/  VIADD R9, R5.reuse, 0x2 ;  /* 0x0000000205097836 */ /* 0x040fe20000000000 */
[----:B------:R-:W-:Y:S01]  /*0770*/  ST.E desc[UR36][R2.64+0x4], R7 ;  /* 0x0000040702007985 */ /* 0x000fe2000c101924 */
[C---:B------:R-:W-:Y:S02]  /*0780*/  VIADD R11, R5.reuse, 0x3 ;  /* 0x00000003050b7836 */ /* 0x040fe40000000000 */
[C---:B------:R-:W-:Y:S01]  /*0790*/  VIADD R13, R5.reuse, 0x4 ;  /* 0x00000004050d7836 */ /* 0x040fe20000000000 */
[----:B------:R-:W-:Y:S01]  /*07a0*/  ST.E desc[UR36][R2.64+0x8], R9 ;  /* 0x0000080902007985 */ /* 0x000fe2000c101924 */
[C---:B------:R-:W-:Y:S02]  /*07b0*/  VIADD R15, R5.reuse, 0x5 ;  /* 0x00000005050f7836 */ /* 0x040fe40000000000 */
[C---:B------:R-:W-:Y:S01]  /*07c0*/  VIADD R21, R5.reuse, 0x6 ;  /* 0x0000000605157836 */ /* 0x040fe20000000000 */
[----:B------:R-:W-:Y:S01]  /*07d0*/  ST.E desc[UR36][R2.64+0xc], R11 ;  /* 0x00000c0b02007985 */ /* 0x000fe2000c101924 */
[----:B------:R-:W-:-:S03]  /*07e0*/  VIADD R23, R5, 0x7 ;  /* 0x0000000705177836 */ /* 0x000fc60000000000 */
[----:B------:R-:W-:Y:S04]  /*07f0*/  ST.E desc[UR36][R2.64+0x10], R13 ;  /* 0x0000100d02007985 */ /* 0x000fe8000c101924 */
[----:B------:R-:W-:Y:S04]  /*0800*/  ST.E desc[UR36][R2.64+0x14], R15 ;  /* 0x0000140f02007985 */ /* 0x000fe8000c101924 */
[----:B------:R-:W-:Y:S04]  /*0810*/  ST.E desc[UR36][R2.64+0x18], R21 ;  /* 0x0000181502007985 */ /* 0x000fe8000c101924 */
[----:B------:R-:W-:Y:S04]  /*0820*/  ST.E desc[UR36][R2.64+0x1c], R23 ;  /* 0x00001c1702007985 */ /* 0x000fe8000c101924 */
[----:B------:R0:W-:Y:S02]  /*0830*/  ST.E desc[UR36][R2.64], R5 ;  /* 0x0000000502007985 */ /* 0x0001e4000c101924 */
[----:B0-----:R-:W-:-:S07]  /*0840*/  VIADD R5, R5, 0x8 ;  /* 0x0000000805057836 */ /* 0x001fce0000000000 */
.L_x_8:
[----:B------:R-:W-:Y:S05]  /*0850*/  @!P1 BRA `(.L_x_7) ;  /* 0x0000000000549947 */ /* 0x000fea0003800000 */
[----:B------:R-:W-:Y:S02]  /*0860*/  ISETP.GE.U32.AND P0, PT, R4, 0x4, PT ;  /* 0x000000040400780c */ /* 0x000fe40003f06070 */
[----:B------:R-:W-:-:S04]  /*0870*/  LOP3.LUT R0, R39, 0x3, RZ, 0xc0, !PT ;  /* 0x0000000327007812 */ /* 0x000fc800078ec0ff */
[----:B------:R-:W-:-:S07]  /*0880*/  ISETP.NE.AND P1, PT, R0, RZ, PT ;  /* 0x000000ff0000720c */ /* 0x000fce0003f25270 */
[----:B------:R-:W-:Y:S06]  /*0890*/  @!P0 BRA `(.L_x_9) ;  /* 0x0000000000248947 */ /* 0x000fec0003800000 */
[C---:B------:R-:W-:Y:S01]  /*08a0*/  IADD3 R7, PT, PT, R5.reuse, 0x1, RZ ;  /* 0x0000000105077810 */ /* 0x040fe20007ffe0ff */
[----:B------:R-:W-:-:S04]  /*08b0*/  IMAD.WIDE.U32 R2, R5, 0x4, R18 ;  /* 0x0000000405027825 */ /* 0x000fc800078e0012 */
[C---:B------:R-:W-:Y:S01]  /*08c0*/  VIADD R9, R5.reuse, 0x2 ;  /* 0x0000000205097836 */ /* 0x040fe20000000000 */
[----:B------:R-:W-:Y:S01]  /*08d0*/  ST.E desc[UR36][R2.64+0x4], R7 ;  /* 0x0000040702007985 */ /* 0x000fe2000c101924 */
[----:B------:R-:W-:-:S03]  /*08e0*/  VIADD R11, R5, 0x3 ;  /* 0x00000003050b7836 */ /* 0x000fc60000000000 */
[----:B------:R-:W-:Y:S04]  /*08f0*/  ST.E desc[UR36][R2.64+0x8], R9 ;  /* 0x0000080902007985 */ /* 0x000fe8000c101924 */
[----:B------:R-:W-:Y:S04]  /*0900*/  ST.E desc[UR36][R2.64+0xc], R11 ;  /* 0x00000c0b02007985 */ /* 0x000fe8000c101924 */
[----:B------:R0:W-:Y:S02]  /*0910*/  ST.E desc[UR36][R2.64], R5 ;  /* 0x0000000502007985 */ /* 0x0001e4000c101924 */
[----:B0-----:R-:W-:-:S07]  /*0920*/  VIADD R5, R5, 0x4 ;  /* 0x0000000405057836 */ /* 0x001fce0000000000 */
.L_x_9:
[----:B------:R-:W-:Y:S05]  /*0930*/  @!P1 BRA `(.L_x_7) ;  /* 0x00000000001c9947 */ /* 0x000fea0003800000 */
[----:B------:R-:W-:-:S07]  /*0940*/  IMAD.MOV.U32 R7, RZ, RZ, RZ ;  /* 0x000000ffff077224 */ /* 0x000fce00078e00ff */
.L_x_10:
[----:B------:R-:W-:Y:S02]  /*0950*/  VIADD R7, R7, 0x1 ;  /* 0x0000000107077836 */ /* 0x000fe40000000000 */
[----:B------:R-:W-:-:S03]  /*0960*/  IMAD.WIDE.U32 R2, R5, 0x4, R18 ;  /* 0x0000000405027825 */ /* 0x000fc600078e0012 */
[----:B------:R-:W-:Y:S02]  /*0970*/  ISETP.NE.AND P0, PT, R7, R0, PT ;  /* 0x000000000700720c */ /* 0x000fe40003f05270 */
[----:B------:R0:W-:Y:S02]  /*0980*/  ST.E desc[UR36][R2.64], R5 ;  /* 0x0000000502007985 */ /* 0x0001e4000c101924 */
[----:B0-----:R-:W-:-:S09]  /*0990*/  VIADD R5, R5, 0x1 ;  /* 0x0000000105057836 */ /* 0x001fd20000000000 */
[----:B------:R-:W-:Y:S05]  /*09a0*/  @P0 BRA `(.L_x_10) ;  /* 0xfffffffc00e80947 */ /* 0x000fea000383ffff */
.L_x_7:
[----:B------:R-:W-:Y:S05]  /*09b0*/  BSYNC.RECONVERGENT B0 ;  /* 0x0000000000007941 */ /* 0x000fea0003800200 */
.L_x_4:
[----:B------:R-:W0:Y:S01]  /*09c0*/  LDC R22, c[0x0][0x3a4] ;  /* 0x0000e900ff167b82 */ /* 0x000e220000000800 */
[----:B------:R-:W-:-:S07]  /*09d0*/  MOV R0, 0x188 ;  /* 0x0000018800007802 */ /* 0x000fce0000000f00 */
[----:B------:R1:W2:Y:S01]  /*09e0*/  LDC.64 R2, c[0x4][R0] ;  /* 0x0100000000027b82 */ /* 0x0002a20000000a00 */
[----:B0-----:R-:W-:-:S04]  /*09f0*/  IMAD.WIDE R22, R22, 0x4, RZ ;  /* 0x0000000416167825 */ /* 0x001fc800078e02ff */
[----:B------:R-:W-:Y:S02]  /*0a00*/  IMAD.MOV.U32 R4, RZ, RZ, R22 ;  /* 0x000000ffff047224 */ /* 0x000fe400078e0016 */
[----:B-1----:R-:W-:-:S07]  /*0a10*/  IMAD.MOV.U32 R5, RZ, RZ, R23 ;  /* 0x000000ffff057224 */ /* 0x002fce00078e0017 */
[----:B------:R-:W-:-:S07]  /*0a20*/  LEPC R20, `(.L_x_11) ;  /* 0x000000001014794e */ /* 0x000fce0000000000 */
[----:B--2---:R-:W-:Y:S05]  /*0a30*/  CALL.ABS.NOINC R2 ;  /* 0x0000000002007343 */ /* 0x004fea0003c00000 */
.L_x_11:
[----:B------:R-:W0:Y:S01]  /*0a40*/  LDCU UR4, c[0x0][0x3a4] ;  /* 0x00007480ff0477ac */ /* 0x000e220008000800 */
[----:B------:R-:W-:Y:S02]  /*0a50*/  IMAD.MOV.U32 R24, RZ, RZ, R4 ;  /* 0x000000ffff187224 */ /* 0x000fe400078e0004 */
[----:B------:R-:W-:Y:S01]  /*0a60*/  IMAD.MOV.U32 R25, RZ, RZ, R5 ;  /* 0x000000ffff197224 */ /* 0x000fe200078e0005 */
[----:B0-----:R-:W-:-:S04]  /*0a70*/  MOV R6, UR4 ;  /* 0x0000000400067c02 */ /* 0x001fc80008000f00 */
[----:B------:R-:W-:-:S13]  /*0a80*/  ISETP.GE.AND P0, PT, R6, 0x1, PT ;  /* 0x000000010600780c */ /* 0x000fda0003f06270 */
[----:B------:R-:W-:Y:S05]  /*0a90*/  @!P0 BRA `(.L_x_12) ;  /* 0x0000000400048947 */ /* 0x000fea0003800000 */
[C---:B------:R-:W-:Y:S01]  /*0aa0*/  VIADD R0, R6.reuse, 0xffffffff ;  /* 0xffffffff06007836 */ /* 0x040fe20000000000 */
[----:B------:R-:W-:Y:S01]  /*0ab0*/  LOP3.LUT R4, R6, 0xf, RZ, 0xc0, !PT ;  /* 0x0000000f06047812 */ /* 0x000fe200078ec0ff */
[----:B------:R-:W-:-:S03]  /*0ac0*/  IMAD.MOV.U32 R5, RZ, RZ, RZ ;  /* 0x000000ffff057224 */ /* 0x000fc600078e00ff */
[----:B------:R-:W-:Y:S02]  /*0ad0*/  ISETP.GE.U32.AND P0, PT, R0, 0xf, PT ;  /* 0x0000000f0000780c */ /* 0x000fe40003f06070 */
[----:B------:R-:W-:-:S11]  /*0ae0*/  ISETP.NE.AND P1, PT, R4, RZ, PT ;  /* 0x000000ff0400720c */ /* 0x000fd60003f25270 */
[----:B------:R-:W-:Y:S05]  /*0af0*/  @!P0 BRA `(.L_x_13) ;  /* 0x0000000000608947 */ /* 0x000fea0003800000 */
[----:B------:R-:W-:Y:S01]  /*0b00*/  BSSY.RECONVERGENT B0, `(.L_x_13) ;  /* 0x0000017000007945 */ /* 0x000fe20003800200 */
[----:B------:R-:W-:Y:S01]  /*0b10*/  LOP3.LUT R5, R6, 0x7ffffff0, RZ, 0xc0, !PT ;  /* 0x7ffffff006057812 */ /* 0x000fe200078ec0ff */
[----:B------:R-:W-:-:S07]  /*0b20*/  IMAD.MOV.U32 R0, RZ, RZ, RZ ;  /* 0x000000ffff007224 */ /* 0x000fce00078e00ff */
.L_x_14:
[----:B0-----:R-:W-:-:S04]  /*0b30*/  IMAD.WIDE.U32 R2, R0, 0x4, R24 ;  /* 0x0000000400027825 */ /* 0x001fc800078e0018 */
[----:B------:R-:W-:Y:S01]  /*0b40*/  VIADD R0, R0, 0x10 ;  /* 0x0000001000007836 */ /* 0x000fe20000000000 */
[----:B------:R0:W-:Y:S04]  /*0b50*/  ST.E desc[UR36][R2.64], RZ ;  /* 0x000000ff02007985 */ /* 0x0001e8000c101924 */
[----:B------:R0:W-:Y:S01]  /*0b60*/  ST.E desc[UR36][R2.64+0x4], RZ ;  /* 0x000004ff02007985 */ /* 0x0001e2000c101924 */
[----:B------:R-:W-:-:S03]  /*0b70*/  ISETP.NE.AND P0, PT, R0, R5, PT ;  /* 0x000000050000720c */ /* 0x000fc60003f05270 */
[----:B------:R0:W-:Y:S04]  /*0b80*/  ST.E desc[UR36][R2.64+0x8], RZ ;  /* 0x000008ff02007985 */ /* 0x0001e8000c101924 */
        /* <DEDUP_REMOVED lines=12> */
[----:B------:R0:W-:Y:S01]  /*0c50*/  ST.E desc[UR36][R2.64+0x3c], RZ ;  /* 0x00003cff02007985 */ /* 0x0001e2000c101924 */
[----:B------:R-:W-:Y:S05]  /*0c60*/  @P0 BRA `(.L_x_14) ;  /* 0xfffffffc00b00947 */ /* 0x000fea000383ffff */
[----:B------:R-:W-:Y:S05]  /*0c70*/  BSYNC.RECONVERGENT B0 ;  /* 0x0000000000007941 */ /* 0x000fea0003800200 */
.L_x_13:
[----:B------:R-:W-:Y:S04]  /*0c80*/  BSSY.RECONVERGENT B0, `(.L_x_12) ;  /* 0x0000022000007945 */ /* 0x000fe80003800200 */
[----:B------:R-:W-:Y:S05]  /*0c90*/  @!P1 BRA `(.L_x_15) ;  /* 0x0000000000809947 */ /* 0x000fea0003800000 */
[----:B------:R-:W-:Y:S02]  /*0ca0*/  ISETP.GE.U32.AND P0, PT, R4, 0x8, PT ;  /* 0x000000080400780c */ /* 0x000fe40003f06070 */
[----:B------:R-:W-:-:S04]  /*0cb0*/  LOP3.LUT R0, R6, 0x7, RZ, 0xc0, !PT ;  /* 0x0000000706007812 */ /* 0x000fc800078ec0ff */
[----:B------:R-:W-:-:S07]  /*0cc0*/  ISETP.NE.AND P1, PT, R0, RZ, PT ;  /* 0x000000ff0000720c */ /* 0x000fce0003f25270 */
[----:B------:R-:W-:Y:S06]  /*0cd0*/  @!P0 BRA `(.L_x_16) ;  /* 0x0000000000288947 */ /* 0x000fec0003800000 */
[----:B0-----:R-:W-:-:S04]  /*0ce0*/  IMAD.WIDE.U32 R2, R5, 0x4, R24 ;  /* 0x0000000405027825 */ /* 0x001fc800078e0018 */
[----:B------:R-:W-:Y:S01]  /*0cf0*/  VIADD R5, R5, 0x8 ;  /* 0x0000000805057836 */ /* 0x000fe20000000000 */
[----:B------:R1:W-:Y:S04]  /*0d00*/  ST.E desc[UR36][R2.64], RZ ;  /* 0x000000ff02007985 */ /* 0x0003e8000c101924 */
[----:B------:R1:W-:Y:S04]  /*0d10*/  ST.E desc[UR36][R2.64+0x4], RZ ;  /* 0x000004ff02007985 */ /* 0x0003e8000c101924 */
[----:B------:R1:W-:Y:S04]  /*0d20*/  ST.E desc[UR36][R2.64+0x8], RZ ;  /* 0x000008ff02007985 */ /* 0x0003e8000c101924 */
[----:B------:R1:W-:Y:S04]  /*0d30*/  ST.E desc[UR36][R2.64+0xc], RZ ;  /* 0x00000cff02007985 */ /* 0x0003e8000c101924 */
[----:B------:R1:W-:Y:S04]  /*0d40*/  ST.E desc[UR36][R2.64+0x10], RZ ;  /* 0x000010ff02007985 */ /* 0x0003e8000c101924 */
[----:B------:R1:W-:Y:S04]  /*0d50*/  ST.E desc[UR36][R2.64+0x14], RZ ;  /* 0x000014ff02007985 */ /* 0x0003e8000c101924 */
[----:B------:R1:W-:Y:S04]  /*0d60*/  ST.E desc[UR36][R2.64+0x18], RZ ;  /* 0x000018ff02007985 */ /* 0x0003e8000c101924 */
[----:B------:R1:W-:Y:S02]  /*0d70*/  ST.E desc[UR36][R2.64+0x1c], RZ ;  /* 0x00001cff02007985 */ /* 0x0003e4000c101924 */
.L_x_16:
[----:B------:R-:W-:Y:S05]  /*0d80*/  @!P1 BRA `(.L_x_15) ;  /* 0x0000000000449947 */ /* 0x000fea0003800000 */
[----:B------:R-:W-:Y:S02]  /*0d90*/  ISETP.GE.U32.AND P0, PT, R0, 0x4, PT ;  /* 0x000000040000780c */ /* 0x000fe40003f06070 */
[----:B------:R-:W-:-:S04]  /*0da0*/  LOP3.LUT R0, R6, 0x3, RZ, 0xc0, !PT ;  /* 0x0000000306007812 */ /* 0x000fc800078ec0ff */
[----:B------:R-:W-:-:S07]  /*0db0*/  ISETP.NE.AND P1, PT, R0, RZ, PT ;  /* 0x000000ff0000720c */ /* 0x000fce0003f25270 */
[----:B01----:R-:W-:-:S04]  /*0dc0*/  @P0 IMAD.WIDE.U32 R2, R5, 0x4, R24 ;  /* 0x0000000405020825 */ /* 0x003fc800078e0018 */
[----:B------:R-:W-:Y:S01]  /*0dd0*/  @P0 VIADD R5, R5, 0x4 ;  /* 0x0000000405050836 */ /* 0x000fe20000000000 */
[----:B------:R2:W-:Y:S04]  /*0de0*/  @P0 ST.E desc[UR36][R2.64], RZ ;  /* 0x000000ff02000985 */ /* 0x0005e8000c101924 */
[----:B------:R2:W-:Y:S04]  /*0df0*/  @P0 ST.E desc[UR36][R2.64+0x4], RZ ;  /* 0x000004ff02000985 */ /* 0x0005e8000c101924 */
[----:B------:R2:W-:Y:S04]  /*0e00*/  @P0 ST.E desc[UR36][R2.64+0x8], RZ ;  /* 0x000008ff02000985 */ /* 0x0005e8000c101924 */
[----:B------:R2:W-:Y:S01]  /*0e10*/  @P0 ST.E desc[UR36][R2.64+0xc], RZ ;  /* 0x00000cff02000985 */ /* 0x0005e2000c101924 */
[----:B------:R-:W-:Y:S05]  /*0e20*/  @!P1 BRA `(.L_x_15) ;  /* 0x00000000001c9947 */ /* 0x000fea0003800000 */
[----:B------:R-:W-:-:S07]  /*0e30*/  HFMA2 R7, -RZ, RZ, 0, 0 ;  /* 0x00000000ff077431 */ /* 0x000fce00000001ff */
.L_x_17:
[----:B--2---:R-:W-:-:S04]  /*0e40*/  IMAD.WIDE.U32 R2, R5, 0x4, R24 ;  /* 0x0000000405027825 */ /* 0x004fc800078e0018 */
[----:B------:R-:W-:Y:S01]  /*0e50*/  VIADD R7, R7, 0x1 ;  /* 0x0000000107077836 */ /* 0x000fe20000000000 */
[----:B------:R3:W-:Y:S01]  /*0e60*/  ST.E desc[UR36][R2.64], RZ ;  /* 0x000000ff02007985 */ /* 0x0007e2000c101924 */
[----:B------:R-:W-:-:S03]  /*0e70*/  VIADD R5, R5, 0x1 ;  /* 0x0000000105057836 */ /* 0x000fc60000000000 */
[----:B------:R-:W-:-:S13]  /*0e80*/  ISETP.NE.AND P0, PT, R7, R0, PT ;  /* 0x000000000700720c */ /* 0x000fda0003f05270 */
[----:B---3--:R-:W-:Y:S05]  /*0e90*/  @P0 BRA `(.L_x_17) ;  /* 0xfffffffc00e80947 */ /* 0x008fea000383ffff */
.L_x_15:
[----:B------:R-:W-:Y:S05]  /*0ea0*/  BSYNC.RECONVERGENT B0 ;  /* 0x0000000000007941 */ /* 0x000fea0003800200 */
.L_x_12:
[----:B------:R-:W3:Y:S02]  /*0eb0*/  LDCU UR4, c[0x0][0x3a0] ;  /* 0x00007400ff0477ac */ /* 0x000ee40008000800 */
[----:B---3--:R-:W-:-:S04]  /*0ec0*/  VIMNMX R0, PT, PT, R6, UR4, PT ;  /* 0x0000000406007c48 */ /* 0x008fc8000bfe0100 */
[C---:B------:R-:W-:Y:S02]  /*0ed0*/  ISETP.GE.AND P0, PT, R0.reuse, 0x1, PT ;  /* 0x000000010000780c */ /* 0x040fe40003f06270 */
[----:B------:R-:W-:-:S04]  /*0ee0*/  ISETP.GT.AND P1, PT, R0, RZ, PT ;  /* 0x000000ff0000720c */ /* 0x000fc80003f24270 */
[----:B------:R-:W-:-:S07]  /*0ef0*/  P2R R45, PR, RZ, 0x2 ;  /* 0x00000002ff2d7803 */ /* 0x000fce0000000000 */
[----:B------:R-:W-:Y:S05]  /*0f00*/  @!P0 BRA `(.L_x_18) ;  /* 0x0000001800248947 */ /* 0x000fea0003800000 */
[C---:B------:R-:W-:Y:S01]  /*0f10*/  LOP3.LUT R14, R6.reuse, 0x7, RZ, 0xc0, !PT ;  /* 0x00000007060e7812 */ /* 0x040fe200078ec0ff */
[----:B------:R-:W-:Y:S01]  /*0f20*/  BSSY.RECONVERGENT B0, `(.L_x_18) ;  /* 0x0000187000007945 */ /* 0x000fe20003800200 */
[C---:B------:R-:W-:Y:S01]  /*0f30*/  LOP3.LUT R15, R6.reuse, 0x3, RZ, 0xc0, !PT ;  /* 0x00000003060f7812 */ /* 0x040fe200078ec0ff */
[----:B------:R-:W-:Y:S01]  /*0f40*/  IMAD.MOV.U32 R5, RZ, RZ, RZ ;  /* 0x000000ffff057224 */ /* 0x000fe200078e00ff */
[----:B------:R-:W-:Y:S01]  /*0f50*/  LOP3.LUT R0, R6, 0x7ffffff8, RZ, 0xc0, !PT ;  /* 0x7ffffff806007812 */ /* 0x000fe200078ec0ff */
[----:B------:R-:W-:Y:S01]  /*0f60*/  VIADD R20, R14, 0xffffffff ;  /* 0xffffffff0e147836 */ /* 0x000fe20000000000 */
[----:B------:R-:W-:Y:S01]  /*0f70*/  LOP3.LUT R4, R6, 0x1, RZ, 0xc0, !PT ;  /* 0x0000000106047812 */ /* 0x000fe200078ec0ff */
[----:B------:R-:W-:-:S07]  /*0f80*/  VIADD R21, R15, 0xffffffff ;  /* 0xffffffff0f157836 */ /* 0x000fce0000000000 */
.L_x_32:
[----:B---3--:R-:W3:Y:S01]  /*0f90*/  LDCU UR4, c[0x0][0x3a0] ;  /* 0x00007400ff0477ac */ /* 0x008ee20008000800 */
[C---:B------:R-:W-:Y:S01]  /*0fa0*/  ISETP.NE.AND P1, PT, R5.reuse, RZ, PT ;  /* 0x000000ff0500720c */ /* 0x040fe20003f25270 */
[C---:B012---:R-:W-:Y:S01]  /*0fb0*/  IMAD.WIDE.U32 R2, R5.reuse, 0x4, R18 ;  /* 0x0000000405027825 */ /* 0x047fe200078e0012 */
[----:B------:R-:W-:Y:S03]  /*0fc0*/  BSSY.RECONVERGENT B1, `(.L_x_19) ;  /* 0x000017b000017945 */ /* 0x000fe60003800200 */
[----:B------:R-:W-:-:S05]  /*0fd0*/  VIADD R5, R5, 0x1 ;  /* 0x0000000105057836 */ /* 0x000fca0000000000 */
[----:B---3--:R-:W-:-:S03]  /*0fe0*/  ISETP.NE.AND P0, PT, R5, UR4, PT ;  /* 0x0000000405007c0c */ /* 0x008fc6000bf05270 */
[----:B----4-:R-:W-:Y:S10]  /*0ff0*/  @P1 BRA `(.L_x_20) ;  /* 0x0000000800d81947 */ /* 0x010ff40003800000 */
[----:B------:R-:W0:Y:S01]  /*1000*/  LDCU UR4, c[0x0][0x3a4] ;  /* 0x00007480ff0477ac */ /* 0x000e220008000800 */
[----:B------:R-:W-:Y:S02]  /*1010*/  IMAD.MOV.U32 R7, RZ, RZ, RZ ;  /* 0x000000ffff077224 */ /* 0x000fe400078e00ff */
[----:B0-----:R-:W-:-:S05]  /*1020*/  IMAD.U32 R6, RZ, RZ, UR4 ;  /* 0x00000004ff067e24 */ /* 0x001fca000f8e00ff */
[----:B------:R-:W-:-:S13]  /*1030*/  ISETP.GE.U32.AND P1, PT, R6, 0x8, PT ;  /* 0x000000080600780c */ /* 0x000fda0003f26070 */
[----:B------:R-:W-:Y:S05]  /*1040*/  @!P1 BRA `(.L_x_21) ;  /* 0x0000000400649947 */ /* 0x000fea0003800000 */
[----:B------:R-:W-:Y:S01]  /*1050*/  BSSY.RECONVERGENT B2, `(.L_x_22) ;  /* 0x0000057000027945 */ /* 0x000fe20003800200 */
[----:B------:R-:W-:-:S07]  /*1060*/  MOV R7, RZ ;  /* 0x000000ff00077202 */ /* 0x000fce0000000f00 */
.L_x_23:
[----:B0-----:R-:W2:Y:S01]  /*1070*/  LD.E R8, desc[UR36][R2.64] ;  /* 0x0000002402087980 */ /* 0x001ea2000c101900 */
[----:B------:R-:W0:Y:S01]  /*1080*/  LDC.64 R12, c[0x0][0x390] ;  /* 0x0000e400ff0c7b82 */ /* 0x000e220000000a00 */
[C---:B------:R-:W-:Y:S01]  /*1090*/  ISETP.NE.AND P1, PT, R7.reuse, RZ, PT ;  /* 0x000000ff0700720c */ /* 0x040fe20003f25270 */
[----:B------:R-:W1:Y:S01]  /*10a0*/  LDCU.64 UR4, c[0x0][0x390] ;  /* 0x00007200ff0477ac */ /* 0x000e620008000a00 */
[----:B--2---:R-:W-:Y:S02]  /*10b0*/  IMAD R11, R8, R6, R7 ;  /* 0x00000006080b7224 */ /* 0x004fe400078e0207 */
[----:B------:R-:W-:-:S04]  /*10c0*/  IMAD.WIDE.U32 R8, R7, 0x4, R24 ;  /* 0x0000000407087825 */ /* 0x000fc800078e0018 */
[----:B0-----:R-:W-:Y:S02]  /*10d0*/  IMAD.WIDE R12, R11, 0x4, R12 ;  /* 0x000000040b0c7825 */ /* 0x001fe400078e020c */
[----:B------:R-:W2:Y:S04]  /*10e0*/  LD.E R11, desc[UR36][R8.64] ;  /* 0x00000024080b7980 */ /* 0x000ea8000c101900 */
[----:B------:R-:W2:Y:S04]  /*10f0*/  LDG.E R12, desc[UR36][R12.64] ;  /* 0x000000240c0c7981 */ /* 0x000ea8000c1e1900 */
[----:B------:R-:W3:Y:S01]  /*1100*/  LD.E R13, desc[UR36][R8.64+0x4] ;  /* 0x00000424080d7980 */ /* 0x000ee2000c101900 */
[----:B--2---:R-:W-:-:S05]  /*1110*/  IMAD.IADD R11, R12, 0x1, R11 ;  /* 0x000000010c0b7824 */ /* 0x004fca00078e020b */
[----:B------:R-:W-:-:S05]  /*1120*/  SEL R27, R11, RZ, P1 ;  /* 0x000000ff0b1b7207 */ /* 0x000fca0000800000 */
[----:B------:R0:W-:Y:S04]  /*1130*/  ST.E desc[UR36][R8.64], R27 ;  /* 0x0000001b08007985 */ /* 0x0001e8000c101924 */
[----:B------:R-:W2:Y:S04]  /*1140*/  LD.E R11, desc[UR36][R2.64] ;  /* 0x00000024020b7980 */ /* 0x000ea8000c101900 */
[----:B0-----:R-:W4:Y:S01]  /*1150*/  LD.E R27, desc[UR36][R8.64+0x8] ;  /* 0x00000824081b7980 */ /* 0x001f22000c101900 */
[----:B--2---:R-:W-:-:S05]  /*1160*/  IMAD R10, R11, R6, RZ ;  /* 0x000000060b0a7224 */ /* 0x004fca00078e02ff */
[----:B------:R-:W-:-:S04]  /*1170*/  IADD3 R11, P1, PT, R10, R7, RZ ;  /* 0x000000070a0b7210 */ /* 0x000fc80007f3e0ff */
[----:B------:R-:W-:Y:S02]  /*1180*/  LEA.HI.X.SX32 R26, R10, RZ, 0x1, P1 ;  /* 0x000000ff0a1a7211 */ /* 0x000fe400008f0eff */
[----:B-1----:R-:W-:-:S04]  /*1190*/  LEA R10, P1, R11, UR4, 0x2 ;  /* 0x000000040b0a7c11 */ /* 0x002fc8000f8210ff */
[----:B------:R-:W-:-:S05]  /*11a0*/  LEA.HI.X R11, R11, UR5, R26, 0x2, P1 ;  /* 0x000000050b0b7c11 */ /* 0x000fca00088f141a */
[----:B------:R-:W3:Y:S02]  /*11b0*/  LDG.E R10, desc[UR36][R10.64+0x4] ;  /* 0x000004240a0a7981 */ /* 0x000ee4000c1e1900 */
[----:B---3--:R-:W-:-:S05]  /*11c0*/  IMAD.IADD R29, R10, 0x1, R13 ;  /* 0x000000010a1d7824 */ /* 0x008fca00078e020d */
[----:B------:R0:W-:Y:S04]  /*11d0*/  ST.E desc[UR36][R8.64+0x4], R29 ;  /* 0x0000041d08007985 */ /* 0x0001e8000c101924 */
[----:B------:R-:W2:Y:S04]  /*11e0*/  LD.E R13, desc[UR36][R2.64] ;  /* 0x00000024020d7980 */ /* 0x000ea8000c101900 */
[----:B0-----:R-:W3:Y:S01]  /*11f0*/  LD.E R29, desc[UR36][R8.64+0xc] ;  /* 0x00000c24081d7980 */ /* 0x001ee2000c101900 */
[----:B--2---:R-:W-:-:S05]  /*1200*/  IMAD R12, R13, R6, RZ ;  /* 0x000000060d0c7224 */ /* 0x004fca00078e02ff */
[----:B------:R-:W-:-:S04]  /*1210*/  IADD3 R13, P1, PT, R12, R7, RZ ;  /* 0x000000070c0d7210 */ /* 0x000fc80007f3e0ff */
[----:B------:R-:W-:Y:S02]  /*1220*/  LEA.HI.X.SX32 R26, R12, RZ, 0x1, P1 ;  /* 0x000000ff0c1a7211 */ /* 0x000fe400008f0eff */
[----:B------:R-:W-:-:S04]  /*1230*/  LEA R12, P1, R13, UR4, 0x2 ;  /* 0x000000040d0c7c11 */ /* 0x000fc8000f8210ff */
[----:B------:R-:W-:-:S05]  /*1240*/  LEA.HI.X R13, R13, UR5, R26, 0x2, P1 ;  /* 0x000000050d0d7c11 */ /* 0x000fca00088f141a */
[----:B------:R-:W4:Y:S02]  /*1250*/  LDG.E R12, desc[UR36][R12.64+0x8] ;  /* 0x000008240c0c7981 */ /* 0x000f24000c1e1900 */
[----:B----4-:R-:W-:-:S05]  /*1260*/  IMAD.IADD R27, R12, 0x1, R27 ;  /* 0x000000010c1b7824 */ /* 0x010fca00078e021b */
[----:B------:R0:W-:Y:S04]  /*1270*/  ST.E desc[UR36][R8.64+0x8], R27 ;  /* 0x0000081b08007985 */ /* 0x0001e8000c101924 */
[----:B------:R-:W2:Y:S04]  /*1280*/  LD.E R11, desc[UR36][R2.64] ;  /* 0x00000024020b7980 */ /* 0x000ea8000c101900 */
[----:B0-----:R-:W4:Y:S01]  /*1290*/  LD.E R27, desc[UR36][R8.64+0x10] ;  /* 0x00001024081b7980 */ /* 0x001f22000c101900 */
[----:B--2---:R-:W-:-:S05]  /*12a0*/  IMAD R10, R11, R6, RZ ;  /* 0x000000060b0a7224 */ /* 0x004fca00078e02ff */
[----:B------:R-:W-:-:S04]  /*12b0*/  IADD3 R11, P1, PT, R10, R7, RZ ;  /* 0x000000070a0b7210 */ /* 0x000fc80007f3e0ff */
[----:B------:R-:W-:Y:S02]  /*12c0*/  LEA.HI.X.SX32 R26, R10, RZ, 0x1, P1 ;  /* 0x000000ff0a1a7211 */ /* 0x000fe400008f0eff */
[----:B------:R-:W-:-:S04]  /*12d0*/  LEA R10, P1, R11, UR4, 0x2 ;  /* 0x000000040b0a7c11 */ /* 0x000fc8000f8210ff */
        /* <DEDUP_REMOVED lines=34> */
[----:B------:R-:W2:Y:S02]  /*1500*/  LD.E R11, desc[UR36][R2.64] ;  /* 0x00000024020b7980 */ /* 0x000ea4000c101900 */
[----:B--2---:R-:W-:-:S05]  /*1510*/  IMAD R10, R11, R6, RZ ;  /* 0x000000060b0a7224 */ /* 0x004fca00078e02ff */
[----:B------:R-:W-:-:S04]  /*1520*/  IADD3 R11, P1, PT, R10, R7, RZ ;  /* 0x000000070a0b7210 */ /* 0x000fc80007f3e0ff */
[----:B------:R-:W-:Y:S02]  /*1530*/  LEA.HI.X.SX32 R26, R10, RZ, 0x1, P1 ;  /* 0x000000ff0a1a7211 */ /* 0x000fe400008f0eff */
[----:B------:R-:W-:-:S04]  /*1540*/  LEA R10, P1, R11, UR4, 0x2 ;  /* 0x000000040b0a7c11 */ /* 0x000fc8000f8210ff */
[----:B------:R-:W-:-:S05]  /*1550*/  LEA.HI.X R11, R11, UR5, R26, 0x2, P1 ;  /* 0x000000050b0b7c11 */ /* 0x000fca00088f141a */
[----:B------:R-:W3:Y:S01]  /*1560*/  LDG.E R10, desc[UR36][R10.64+0x1c] ;  /* 0x00001c240a0a7981 */ /* 0x000ee2000c1e1900 */
[----:B------:R-:W-:-:S04]  /*1570*/  IADD3 R7, PT, PT, R7, 0x8, RZ ;  /* 0x0000000807077810 */ /* 0x000fc80007ffe0ff */
[----:B------:R-:W-:Y:S01]  /*1580*/  ISETP.NE.AND P1, PT, R7, R0, PT ;  /* 0x000000000700720c */ /* 0x000fe20003f25270 */
[----:B---3--:R-:W-:-:S05]  /*1590*/  IMAD.IADD R29, R10, 0x1, R29 ;  /* 0x000000010a1d7824 */ /* 0x008fca00078e021d */
[----:B------:R0:W-:Y:S07]  /*15a0*/  ST.E desc[UR36][R8.64+0x1c], R29 ;  /* 0x00001c1d08007985 */ /* 0x0001ee000c101924 */
[----:B------:R-:W-:Y:S05]  /*15b0*/  @P1 BRA `(.L_x_23) ;  /* 0xfffffff800ac1947 */ /* 0x000fea000383ffff */
[----:B------:R-:W-:Y:S05]  /*15c0*/  BSYNC.RECONVERGENT B2 ;  /* 0x0000000000027941 */ /* 0x000fea0003800200 */
.L_x_22:
[----:B------:R-:W-:-:S07]  /*15d0*/  IMAD.MOV.U32 R7, RZ, RZ, R0 ;  /* 0x000000ffff077224 */ /* 0x000fce00078e0000 */
.L_x_21:
[----:B------:R-:W-:-:S13]  /*15e0*/  ISETP.NE.AND P1, PT, R14, RZ, PT ;  /* 0x000000ff0e00720c */ /* 0x000fda0003f25270 */
[----:B------:R-:W-:Y:S05]  /*15f0*/  @!P1 BRA `(.L_x_24) ;  /* 0x00000010005c9947 */ /* 0x000fea0003800000 */
[----:B------:R-:W-:Y:S02]  /*1600*/  ISETP.GE.U32.AND P2, PT, R20, 0x3, PT ;  /* 0x000000031400780c */ /* 0x000fe40003f46070 */
[----:B------:R-:W-:-:S11]  /*1610*/  ISETP.NE.AND P1, PT, R15, RZ, PT ;  /* 0x000000ff0f00720c */ /* 0x000fd60003f25270 */
[----:B------:R-:W-:Y:S05]  /*1620*/  @!P2 BRA `(.L_x_25) ;  /* 0x0000000000aca947 */ /* 0x000fea0003800000 */
        /* <DEDUP_REMOVED lines=40> */
[----:B------:R-:W-:Y:S02]  /*18b0*/  VIADD R7, R7, 0x4 ;  /* 0x0000000407077836 */ /* 0x000fe40000000000 */
[----:B---3--:R-:W-:-:S05]  /*18c0*/  IMAD.IADD R29, R10, 0x1, R29 ;  /* 0x000000010a1d7824 */ /* 0x008fca00078e021d */
[----:B------:R1:W-:Y:S02]  /*18d0*/  ST.E desc[UR36][R8.64+0xc], R29 ;  /* 0x00000c1d08007985 */ /* 0x0003e4000c101924 */
.L_x_25:
[----:B------:R-:W-:Y:S05]  /*18e0*/  @!P1 BRA `(.L_x_24) ;  /* 0x0000000c00a09947 */ /* 0x000fea0003800000 */
[----:B------:R-:W-:Y:S02]  /*18f0*/  ISETP.NE.AND P2, PT, R21, RZ, PT ;  /* 0x000000ff1500720c */ /* 0x000fe40003f45270 */
[----:B------:R-:W-:-:S11]  /*1900*/  ISETP.NE.AND P1, PT, R4, RZ, PT ;  /* 0x000000ff0400720c */ /* 0x000fd60003f25270 */
[----:B------:R-:W-:Y:S05]  /*1910*/  @!P2 BRA `(.L_x_26) ;  /* 0x00000000005ca947 */ /* 0x000fea0003800000 */
[----:B01----:R-:W2:Y:S01]  /*1920*/  LD.E R8, desc[UR36][R2.64] ;  /* 0x0000002402087980 */ /* 0x003ea2000c101900 */
        /* <DEDUP_REMOVED lines=12> */
[----:B------:R-:W4:Y:S02]  /*19f0*/  LD.E R11, desc[UR36][R2.64] ;  /* 0x00000024020b7980 */ /* 0x000f24000c101900 */
[----:B----4-:R-:W-:-:S05]  /*1a00*/  IMAD R10, R11, R6, RZ ;  /* 0x000000060b0a7224 */ /* 0x010fca00078e02ff */
[----:B------:R-:W-:-:S04]  /*1a10*/  IADD3 R11, P2, PT, R7, R10, RZ ;  /* 0x0000000a070b7210 */ /* 0x000fc80007f5e0ff */
[----:B------:R-:W-:Y:S02]  /*1a20*/  LEA.HI.X.SX32 R26, R10, RZ, 0x1, P2 ;  /* 0x000000ff0a1a7211 */ /* 0x000fe400010f0eff */
[----:B-1----:R-:W-:-:S04]  /*1a30*/  LEA R10, P2, R11, UR4, 0x2 ;  /* 0x000000040b0a7c11 */ /* 0x002fc8000f8410ff */
[----:B------:R-:W-:-:S05]  /*1a40*/  LEA.HI.X R11, R11, UR5, R26, 0x2, P2 ;  /* 0x000000050b0b7c11 */ /* 0x000fca00090f141a */
[----:B------:R-:W3:Y:S01]  /*1a50*/  LDG.E R10, desc[UR36][R10.64+0x4] ;  /* 0x000004240a0a7981 */ /* 0x000ee2000c1e1900 */
[----:B------:R-:W-:Y:S01]  /*1a60*/  IADD3 R7, PT, PT, R7, 0x2, RZ ;  /* 0x0000000207077810 */ /* 0x000fe20007ffe0ff */
[----:B---3--:R-:W-:-:S05]  /*1a70*/  IMAD.IADD R13, R10, 0x1, R13 ;  /* 0x000000010a0d7824 */ /* 0x008fca00078e020d */
[----:B------:R2:W-:Y:S02]  /*1a80*/  ST.E desc[UR36][R8.64+0x4], R13 ;  /* 0x0000040d08007985 */ /* 0x0005e4000c101924 */
.L_x_26:
[----:B------:R-:W-:Y:S05]  /*1a90*/  @!P1 BRA `(.L_x_24) ;  /* 0x0000000c00349947 */ /* 0x000fea0003800000 */
[----:B------:R-:W3:Y:S01]  /*1aa0*/  LD.E R2, desc[UR36][R2.64] ;  /* 0x0000002402027980 */ /* 0x000ee2000c101900 */
[----:B------:R-:W4:Y:S01]  /*1ab0*/  LDC.64 R10, c[0x0][0x390] ;  /* 0x0000e400ff0a7b82 */ /* 0x000f220000000a00 */
[----:B012---:R-:W-:-:S04]  /*1ac0*/  IMAD.WIDE.U32 R8, R7, 0x4, R24 ;  /* 0x0000000407087825 */ /* 0x007fc800078e0018 */
[----:B---3--:R-:W-:-:S04]  /*1ad0*/  IMAD R13, R2, R6, R7 ;  /* 0x00000006020d7224 */ /* 0x008fc800078e0207 */
[----:B----4-:R-:W-:Y:S02]  /*1ae0*/  IMAD.WIDE R10, R13, 0x4, R10 ;  /* 0x000000040d0a7825 */ /* 0x010fe400078e020a */
[----:B------:R-:W2:Y:S04]  /*1af0*/  LD.E R13, desc[UR36][R8.64] ;  /* 0x00000024080d7980 */ /* 0x000ea8000c101900 */
[----:B------:R-:W2:Y:S01]  /*1b00*/  LDG.E R10, desc[UR36][R10.64] ;  /* 0x000000240a0a7981 */ /* 0x000ea2000c1e1900 */
[----:B------:R-:W-:Y:S01]  /*1b10*/  ISETP.NE.AND P1, PT, R7, RZ, PT ;  /* 0x000000ff0700720c */ /* 0x000fe20003f25270 */
[----:B--2---:R-:W-:-:S05]  /*1b20*/  IMAD.IADD R13, R10, 0x1, R13 ;  /* 0x000000010a0d7824 */ /* 0x004fca00078e020d */
[----:B------:R-:W-:-:S05]  /*1b30*/  SEL R13, R13, RZ, P1 ;  /* 0x000000ff0d0d7207 */ /* 0x000fca0000800000 */
[----:B------:R3:W-:Y:S01]  /*1b40*/  ST.E desc[UR36][R8.64], R13 ;  /* 0x0000000d08007985 */ /* 0x0007e2000c101924 */
[----:B------:R-:W-:Y:S05]  /*1b50*/  BRA `(.L_x_24) ;  /* 0x0000000c00047947 */ /* 0x000fea0003800000 */
.L_x_20:
[----:B------:R-:W0:Y:S01]  /*1b60*/  LDCU UR4, c[0x0][0x3a4] ;  /* 0x00007480ff0477ac */ /* 0x000e220008000800 */
[----:B------:R-:W-:Y:S02]  /*1b70*/  IMAD.MOV.U32 R7, RZ, RZ, RZ ;  /* 0x000000ffff077224 */ /* 0x000fe400078e00ff */
[----:B0-----:R-:W-:-:S05]  /*1b80*/  IMAD.U32 R6, RZ, RZ, UR4 ;  /* 0x00000004ff067e24 */ /* 0x001fca000f8e00ff */
[----:B------:R-:W-:-:S13]  /*1b90*/  ISETP.GE.U32.AND P1, PT, R6, 0x8, PT ;  /* 0x000000080600780c */ /* 0x000fda0003f26070 */
[----:B------:R-:W-:Y:S05]  /*1ba0*/  @!P1 BRA `(.L_x_27) ;  /* 0x0000000400749947 */ /* 0x000fea0003800000 */
[----:B------:R-:W-:Y:S01]  /*1bb0*/  BSSY.RECONVERGENT B2, `(.L_x_28) ;  /* 0x000005b000027945 */ /* 0x000fe20003800200 */
[----:B------:R-:W-:-:S07]  /*1bc0*/  IMAD.MOV.U32 R7, RZ, RZ, RZ ;  /* 0x000000ffff077224 */ /* 0x000fce00078e00ff */
.L_x_29:
[----:B0-----:R-:W2:Y:S01]  /*1bd0*/  LD.E R8, desc[UR36][R2.64] ;  /* 0x0000002402087980 */ /* 0x001ea2000c101900 */
[----:B------:R-:W0:Y:S01]  /*1be0*/  LDCU UR4, c[0x0][0x3a4] ;  /* 0x00007480ff0477ac */ /* 0x000e220008000800 */
[----:B------:R-:W1:Y:S01]  /*1bf0*/  LDC.64 R10, c[0x0][0x390] ;  /* 0x0000e400ff0a7b82 */ /* 0x000e620000000a00 */
[C---:B------:R-:W-:Y:S01]  /*1c00*/  ISETP.NE.AND P1, PT, R7.reuse, RZ, PT ;  /* 0x000000ff0700720c */ /* 0x040fe20003f25270 */
[----:B0-----:R-:W-:Y:S01]  /*1c10*/  IMAD.U32 R6, RZ, RZ, UR4 ;  /* 0x00000004ff067e24 */ /* 0x001fe2000f8e00ff */
[----:B------:R-:W0:Y:S03]  /*1c20*/  LDCU.64 UR4, c[0x0][0x390] ;  /* 0x00007200ff0477ac */ /* 0x000e260008000a00 */
[----:B--2---:R-:W-:Y:S02]  /*1c30*/  IMAD R13, R8, R6, R7 ;  /* 0x00000006080d7224 */ /* 0x004fe400078e0207 */
[----:B------:R-:W-:-:S04]  /*1c40*/  IMAD.WIDE.U32 R8, R7, 0x4, R24 ;  /* 0x0000000407087825 */ /* 0x000fc800078e0018 */
[----:B-1----:R-:W-:Y:S02]  /*1c50*/  IMAD.WIDE R10, R13, 0x4, R10 ;  /* 0x000000040d0a7825 */ /* 0x002fe400078e020a */
[----:B------:R-:W2:Y:S04]  /*1c60*/  @P1 LD.E R12, desc[UR36][R8.64+-0x4] ;  /* 0xfffffc24080c1980 */ /* 0x000ea8000c101900 */
[----:B------:R-:W3:Y:S04]  /*1c70*/  LD.E R13, desc[UR36][R8.64] ;  /* 0x00000024080d7980 */ /* 0x000ee8000c101900 */
[----:B------:R-:W3:Y:S02]  /*1c80*/  LDG.E R10, desc[UR36][R10.64] ;  /* 0x000000240a0a7981 */ /* 0x000ee4000c1e1900 */
[----:B---3--:R-:W-:-:S05]  /*1c90*/  IMAD.IADD R13, R10, 0x1, R13 ;  /* 0x000000010a0d7824 */ /* 0x008fca00078e020d */
[----:B------:R2:W-:Y:S02]  /*1ca0*/  ST.E desc[UR36][R8.64], R13 ;  /* 0x0000000d08007985 */ /* 0x0005e4000c101924 */
[----:B--2---:R-:W-:-:S05]  /*1cb0*/  @P1 VIMNMX R13, PT, PT, R13, R12, !PT ;  /* 0x0000000c0d0d1248 */ /* 0x004fca0007fe0100 */
[----:B------:R1:W-:Y:S04]  /*1cc0*/  @P1 ST.E desc[UR36][R8.64], R13 ;  /* 0x0000000d08001985 */ /* 0x0003e8000c101924 */
[----:B------:R-:W2:Y:S02]  /*1cd0*/  LD.E R27, desc[UR36][R2.64] ;  /* 0x00000024021b7980 */ /* 0x000ea4000c101900 */
[----:B--2---:R-:W-:-:S05]  /*1ce0*/  IMAD R12, R27, R6, RZ ;  /* 0x000000061b0c7224 */ /* 0x004fca00078e02ff */
[----:B------:R-:W-:-:S04]  /*1cf0*/  IADD3 R26, P1, PT, R12, R7, RZ ;  /* 0x000000070c1a7210 */ /* 0x000fc80007f3e0ff */
[----:B------:R-:W-:Y:S02]  /*1d00*/  LEA.HI.X.SX32 R27, R12, RZ, 0x1, P1 ;  /* 0x000000ff0c1b7211 */ /* 0x000fe400008f0eff */
[C---:B0-----:R-:W-:Y:S01]  /*1d10*/  LEA R10, P1, R26.reuse, UR4, 0x2 ;  /* 0x000000041a0a7c11 */ /* 0x041fe2000f8210ff */
[----:B------:R-:W2:Y:S03]  /*1d20*/  LD.E R12, desc[UR36][R8.64+0x4] ;  /* 0x00000424080c7980 */ /* 0x000ea6000c101900 */
[----:B------:R-:W-:-:S05]  /*1d30*/  LEA.HI.X R11, R26, UR5, R27, 0x2, P1 ;  /* 0x000000051a0b7c11 */ /* 0x000fca00088f141b */
[----:B------:R-:W2:Y:S02]  /*1d40*/  LDG.E R10, desc[UR36][R10.64+0x4] ;  /* 0x000004240a0a7981 */ /* 0x000ea4000c1e1900 */
[----:B--2---:R-:W-:-:S05]  /*1d50*/  VIADDMNMX R27, R12, R10, R13, !PT ;  /* 0x0000000a0c1b7246 */ /* 0x004fca000780010d */
[----:B------:R0:W-:Y:S04]  /*1d60*/  ST.E desc[UR36][R8.64+0x4], R27 ;  /* 0x0000041b08007985 */ /* 0x0001e8000c101924 */
[----:B-1----:R-:W2:Y:S02]  /*1d70*/  LD.E R13, desc[UR36][R2.64] ;  /* 0x00000024020d7980 */ /* 0x002ea4000c101900 */
[----:B--2---:R-:W-:-:S05]  /*1d80*/  IMAD R12, R13, R6, RZ ;  /* 0x000000060d0c7224 */ /* 0x004fca00078e02ff */
[----:B------:R-:W-:-:S04]  /*1d90*/  IADD3 R13, P1, PT, R12, R7, RZ ;  /* 0x000000070c0d7210 */ /* 0x000fc80007f3e0ff */
[----:B------:R-:W-:Y:S02]  /*1da0*/  LEA.HI.X.SX32 R26, R12, RZ, 0x1, P1 ;  /* 0x000000ff0c1a7211 */ /* 0x000fe400008f0eff */
[----:B------:R-:W-:-:S04]  /*1db0*/  LEA R12, P1, R13, UR4, 0x2 ;  /* 0x000000040d0c7c11 */ /* 0x000fc8000f8210ff */
[----:B------:R-:W-:Y:S02]  /*1dc0*/  LEA.HI.X R13, R13, UR5, R26, 0x2, P1 ;  /* 0x000000050d0d7c11 */ /* 0x000fe400088f141a */
[----:B------:R-:W2:Y:S04]  /*1dd0*/  LD.E R26, desc[UR36][R8.64+0x8] ;  /* 0x00000824081a7980 */ /* 0x000ea8000c101900 */
[----:B------:R-:W2:Y:S02]  /*1de0*/  LDG.E R12, desc[UR36][R12.64+0x8] ;  /* 0x000008240c0c7981 */ /* 0x000ea4000c1e1900 */
[----:B--2---:R-:W-:-:S05]  /*1df0*/  VIADDMNMX R29, R26, R12, R27, !PT ;  /* 0x0000000c1a1d7246 */ /* 0x004fca000780011b */
[----:B------:R1:W-:Y:S04]  /*1e00*/  ST.E desc[UR36][R8.64+0x8], R29 ;  /* 0x0000081d08007985 */ /* 0x0003e8000c101924 */
[----:B------:R-:W2:Y:S02]  /*1e10*/  LD.E R11, desc[UR36][R2.64] ;  /* 0x00000024020b7980 */ /* 0x000ea4000c101900 */
[----:B--2---:R-:W-:-:S05]  /*1e20*/  IMAD R10, R11, R6, RZ ;  /* 0x000000060b0a7224 */ /* 0x004fca00078e02ff */
[----:B------:R-:W-:-:S04]  /*1e30*/  IADD3 R11, P1, PT, R10, R7, RZ ;  /* 0x000000070a0b7210 */ /* 0x000fc80007f3e0ff */
[----:B------:R-:W-:Y:S02]  /*1e40*/  LEA.HI.X.SX32 R26, R10, RZ, 0x1, P1 ;  /* 0x000000ff0a1a7211 */ /* 0x000fe400008f0eff */
[----:B------:R-:W-:-:S04]  /*1e50*/  LEA R10, P1, R11, UR4, 0x2 ;  /* 0x000000040b0a7c11 */ /* 0x000fc8000f8210ff */
[----:B------:R-:W-:Y:S02]  /*1e60*/  LEA.HI.X R11, R11, UR5, R26, 0x2, P1 ;  /* 0x000000050b0b7c11 */ /* 0x000fe400088f141a */
[----:B------:R-:W0:Y:S04]  /*1e70*/  LD.E R26, desc[UR36][R8.64+0xc] ;  /* 0x00000c24081a7980 */ /* 0x000e28000c101900 */
[----:B------:R-:W0:Y:S02]  /*1e80*/  LDG.E R10, desc[UR36][R10.64+0xc] ;  /* 0x00000c240a0a7981 */ /* 0x000e24000c1e1900 */
[----:B0-----:R-:W-:-:S05]  /*1e90*/  VIADDMNMX R27, R26, R10, R29, !PT ;  /* 0x0000000a1a1b7246 */ /* 0x001fca000780011d */
[----:B------:R0:W-:Y:S04]  /*1ea0*/  ST.E desc[UR36][R8.64+0xc], R27 ;  /* 0x00000c1b08007985 */ /* 0x0001e8000c101924 */
[----:B------:R-:W2:Y:S02]  /*1eb0*/  LD.E R13, desc[UR36][R2.64] ;  /* 0x00000024020d7980 */ /* 0x000ea4000c101900 */
[----:B--2---:R-:W-:-:S05]  /*1ec0*/  IMAD R12, R13, R6, RZ ;  /* 0x000000060d0c7224 */ /* 0x004fca00078e02ff */
[----:B------:R-:W-:-:S04]  /*1ed0*/  IADD3 R13, P1, PT, R12, R7, RZ ;  /* 0x000000070c0d7210 */ /* 0x000fc80007f3e0ff */
[----:B------:R-:W-:Y:S02]  /*1ee0*/  LEA.HI.X.SX32 R26, R12, RZ, 0x1, P1 ;  /* 0x000000ff0c1a7211 */ /* 0x000fe400008f0eff */
[----:B------:R-:W-:-:S04]  /*1ef0*/  LEA R12, P1, R13, UR4, 0x2 ;  /* 0x000000040d0c7c11 */ /* 0x000fc8000f8210ff */
[----:B------:R-:W-:Y:S02]  /*1f00*/  LEA.HI.X R13, R13, UR5, R26, 0x2, P1 ;  /* 0x000000050d0d7c11 */ /* 0x000fe400088f141a */
[----:B------:R-:W1:Y:S04]  /*1f10*/  LD.E R26, desc[UR36][R8.64+0x10] ;  /* 0x00001024081a7980 */ /* 0x000e68000c101900 */
[----:B------:R-:W1:Y:S02]  /*1f20*/  LDG.E R12, desc[UR36][R12.64+0x10] ;  /* 0x000010240c0c7981 */ /* 0x000e64000c1e1900 */
[----:B-1----:R-:W-:-:S05]  /*1f30*/  VIADDMNMX R29, R26, R12, R27, !PT ;  /* 0x0000000c1a1d7246 */ /* 0x002fca000780011b */
        /* <DEDUP_REMOVED lines=27> */
[----:B------:R-:W2:Y:S04]  /*20f0*/  LD.E R26, desc[UR36][R8.64+0x1c] ;  /* 0x00001c24081a7980 */ /* 0x000ea8000c101900 */
[----:B------:R-:W2:Y:S01]  /*2100*/  LDG.E R10, desc[UR36][R10.64+0x1c] ;  /* 0x00001c240a0a7981 */ /* 0x000ea2000c1e1900 */
[----:B------:R-:W-:-:S05]  /*2110*/  VIADD R7, R7, 0x8 ;  /* 0x0000000807077836 */ /* 0x000fca0000000000 */
[----:B------:R-:W-:Y:S02]  /*2120*/  ISETP.NE.AND P1, PT, R7, R0, PT ;  /* 0x000000000700720c */ /* 0x000fe40003f25270 */
[----:B--2---:R-:W-:-:S05]  /*2130*/  VIADDMNMX R13, R26, R10, R29, !PT ;  /* 0x0000000a1a0d7246 */ /* 0x004fca000780011d */
[----:B------:R0:W-:Y:S06]  /*2140*/  ST.E desc[UR36][R8.64+0x1c], R13 ;  /* 0x00001c0d08007985 */ /* 0x0001ec000c101924 */
[----:B------:R-:W-:Y:S05]  /*2150*/  @P1 BRA `(.L_x_29) ;  /* 0xfffffff8009c1947 */ /* 0x000fea000383ffff */
[----:B------:R-:W-:Y:S05]  /*2160*/  BSYNC.RECONVERGENT B2 ;  /* 0x0000000000027941 */ /* 0x000fea0003800200 */
.L_x_28:
[----:B------:R-:W-:-:S07]  /*2170*/  IMAD.MOV.U32 R7, RZ, RZ, R0 ;  /* 0x000000ffff077224 */ /* 0x000fce00078e0000 */
.L_x_27:
        /* <DEDUP_REMOVED lines=11> */
[----:B0-----:R-:W-:-:S05]  /*2230*/  IMAD.WIDE R10, R13, 0x4, R10 ;  /* 0x000000040d0a7825 */ /* 0x001fca00078e020a */
[----:B------:R-:W2:Y:S04]  /*2240*/  @P2 LD.E R12, desc[UR36][R8.64+-0x4] ;  /* 0xfffffc24080c2980 */ /* 0x000ea8000c101900 */
[----:B------:R-:W3:Y:S04]  /*2250*/  LD.E R13, desc[UR36][R8.64] ;  /* 0x00000024080d7980 */ /* 0x000ee8000c101900 */
[----:B------:R-:W3:Y:S02]  /*2260*/  LDG.E R10, desc[UR36][R10.64] ;  /* 0x000000240a0a7981 */ /* 0x000ee4000c1e1900 */
[----:B---3--:R-:W-:-:S05]  /*2270*/  IADD3 R13, PT, PT, R10, R13, RZ ;  /* 0x0000000d0a0d7210 */ /* 0x008fca0007ffe0ff */
[----:B------:R2:W-:Y:S02]  /*2280*/  ST.E desc[UR36][R8.64], R13 ;  /* 0x0000000d08007985 */ /* 0x0005e4000c101924 */
[----:B--2---:R-:W-:-:S05]  /*2290*/  @P2 VIMNMX R13, PT, PT, R13, R12, !PT ;  /* 0x0000000c0d0d2248 */ /* 0x004fca0007fe0100 */
[----:B------:R0:W-:Y:S04]  /*22a0*/  @P2 ST.E desc[UR36][R8.64], R13 ;  /* 0x0000000d08002985 */ /* 0x0001e8000c101924 */
[----:B------:R-:W2:Y:S02]  /*22b0*/  LD.E R27, desc[UR36][R2.64] ;  /* 0x00000024021b7980 */ /* 0x000ea4000c101900 */
[----:B--2---:R-:W-:-:S05]  /*22c0*/  IMAD R12, R27, R6, RZ ;  /* 0x000000061b0c7224 */ /* 0x004fca00078e02ff */
[----:B------:R-:W-:-:S04]  /*22d0*/  IADD3 R26, P2, PT, R7, R12, RZ ;  /* 0x0000000c071a7210 */ /* 0x000fc80007f5e0ff */
[----:B------:R-:W-:Y:S02]  /*22e0*/  LEA.HI.X.SX32 R27, R12, RZ, 0x1, P2 ;  /* 0x000000ff0c1b7211 */ /* 0x000fe400010f0eff */
[C---:B-1----:R-:W-:Y:S01]  /*22f0*/  LEA R10, P2, R26.reuse, UR4, 0x2 ;  /* 0x000000041a0a7c11 */ /* 0x042fe2000f8410ff */
[----:B------:R-:W2:Y:S03]  /*2300*/  LD.E R12, desc[UR36][R8.64+0x4] ;  /* 0x00000424080c7980 */ /* 0x000ea6000c101900 */
[----:B------:R-:W-:-:S05]  /*2310*/  LEA.HI.X R11, R26, UR5, R27, 0x2, P2 ;  /* 0x000000051a0b7c11 */ /* 0x000fca00090f141b */
[----:B------:R-:W2:Y:S02]  /*2320*/  LDG.E R10, desc[UR36][R10.64+0x4] ;  /* 0x000004240a0a7981 */ /* 0x000ea4000c1e1900 */
[----:B--2---:R-:W-:-:S05]  /*2330*/  VIADDMNMX R27, R12, R10, R13, !PT ;  /* 0x0000000a0c1b7246 */ /* 0x004fca000780010d */
[----:B------:R1:W-:Y:S04]  /*2340*/  ST.E desc[UR36][R8.64+0x4], R27 ;  /* 0x0000041b08007985 */ /* 0x0003e8000c101924 */
[----:B0-----:R-:W2:Y:S02]  /*2350*/  LD.E R13, desc[UR36][R2.64] ;  /* 0x00000024020d7980 */ /* 0x001ea4000c101900 */
        /* <DEDUP_REMOVED lines=17> */
[----:B------:R-:W-:Y:S01]  /*2470*/  VIADD R7, R7, 0x4 ;  /* 0x0000000407077836 */ /* 0x000fe20000000000 */
[----:B--2---:R-:W-:-:S05]  /*2480*/  VIADDMNMX R13, R26, R10, R29, !PT ;  /* 0x0000000a1a0d7246 */ /* 0x004fca000780011d */
[----:B------:R1:W-:Y:S02]  /*2490*/  ST.E desc[UR36][R8.64+0xc], R13 ;  /* 0x00000c0d08007985 */ /* 0x0003e4000c101924 */
.L_x_30:
        /* <DEDUP_REMOVED lines=19> */
[----:B--2---:R-:W-:Y:S01]  /*25d0*/  IMAD R12, R27, R6, RZ ;  /* 0x000000061b0c7224 */ /* 0x004fe200078e02ff */
[----:B------:R-:W-:-:S04]  /*25e0*/  SHF.R.S32.HI R27, RZ, 0x1f, R7 ;  /* 0x0000001fff1b7819 */ /* 0x000fc80000011407 */
[----:B------:R-:W-:-:S04]  /*25f0*/  IADD3 R26, P2, PT, R7, R12, RZ ;  /* 0x0000000c071a7210 */ /* 0x000fc80007f5e0ff */
[----:B------:R-:W-:Y:S02]  /*2600*/  LEA.HI.X.SX32 R27, R12, R27, 0x1, P2 ;  /* 0x0000001b0c1b7211 */ /* 0x000fe400010f0eff */
[C---:B-1----:R-:W-:Y:S01]  /*2610*/  LEA R10, P2, R26.reuse, UR4, 0x2 ;  /* 0x000000041a0a7c11 */ /* 0x042fe2000f8410ff */
[----:B------:R-:W0:Y:S03]  /*2620*/  LD.E R12, desc[UR36][R8.64+0x4] ;  /* 0x00000424080c7980 */ /* 0x000e26000c101900 */
[----:B------:R-:W-:-:S05]  /*2630*/  LEA.HI.X R11, R26, UR5, R27, 0x2, P2 ;  /* 0x000000051a0b7c11 */ /* 0x000fca00090f141b */
[----:B------:R-:W0:Y:S01]  /*2640*/  LDG.E R10, desc[UR36][R10.64+0x4] ;  /* 0x000004240a0a7981 */ /* 0x000e22000c1e1900 */
[----:B------:R-:W-:Y:S01]  /*2650*/  VIADD R7, R7, 0x2 ;  /* 0x0000000207077836 */ /* 0x000fe20000000000 */
[----:B0-----:R-:W-:-:S05]  /*2660*/  VIADDMNMX R13, R12, R10, R13, !PT ;  /* 0x0000000a0c0d7246 */ /* 0x001fca000780010d */
[----:B------:R2:W-:Y:S02]  /*2670*/  ST.E desc[UR36][R8.64+0x4], R13 ;  /* 0x0000040d08007985 */ /* 0x0005e4000c101924 */
.L_x_31:
        /* <DEDUP_REMOVED lines=10> */
[----:B------:R4:W-:Y:S07]  /*2720*/  ST.E desc[UR36][R8.64], R13 ;  /* 0x0000000d08007985 */ /* 0x0009ee000c101924 */
[----:B------:R-:W-:Y:S05]  /*2730*/  @!P1 BRA `(.L_x_24) ;  /* 0x00000000000c9947 */ /* 0x000fea0003800000 */
[----:B------:R-:W2:Y:S02]  /*2740*/  LD.E R2, desc[UR36][R8.64+-0x4] ;  /* 0xfffffc2408027980 */ /* 0x000ea4000c101900 */
[----:B--2---:R-:W-:-:S05]  /*2750*/  VIMNMX R3, PT, PT, R13, R2, !PT ;  /* 0x000000020d037248 */ /* 0x004fca0007fe0100 */
[----:B------:R0:W-:Y:S02]  /*2760*/  ST.E desc[UR36][R8.64], R3 ;  /* 0x0000000308007985 */ /* 0x0001e4000c101924 */
.L_x_24:
[----:B------:R-:W-:Y:S05]  /*2770*/  BSYNC.RECONVERGENT B1 ;  /* 0x0000000000017941 */ /* 0x000fea0003800200 */
.L_x_19:
[----:B------:R-:W-:Y:S05]  /*2780*/  @P0 BRA `(.L_x_32) ;  /* 0xffffffe800000947 */ /* 0x000fea000383ffff */
[----:B------:R-:W-:Y:S05]  /*2790*/  BSYNC.RECONVERGENT B0 ;  /* 0x0000000000007941 */ /* 0x000fea0003800200 */
.L_x_18:
[----:B012---:R-:W-:Y:S01]  /*27a0*/  IADD3 R2, P0, PT, R22, R24, RZ ;  /* 0x0000001816027210 */ /* 0x007fe20007f1e0ff */
[----:B------:R-:W0:Y:S04]  /*27b0*/  LDCU.64 UR4, c[0x4][0x158] ;  /* 0x01002b00ff0477ac */ /* 0x000e280008000a00 */
[----:B------:R-:W-:-:S05]  /*27c0*/  IMAD.X R3, R23, 0x1, R25, P0 ;  /* 0x0000000117037824 */ /* 0x000fca00000e0619 */
[----:B------:R1:W5:Y:S01]  /*27d0*/  LD.E R2, desc[UR36][R2.64+-0x4] ;  /* 0xfffffc2402027980 */ /* 0x000362000c101900 */
[----:B------:R-:W-:Y:S02]  /*27e0*/  MOV R0, 0x180 ;  /* 0x0000018000007802 */ /* 0x000fe40000000f00 */
[----:B------:R-:W-:Y:S02]  /*27f0*/  ISETP.GE.AND P0, PT, R6, 0x1, PT ;  /* 0x000000010600780c */ /* 0x000fe40003f06270 */
[----:B------:R-:W-:Y:S01]  /*2800*/  CS2R R6, SRZ ;  /* 0x0000000000067805 */ /* 0x000fe2000001ff00 */
[----:B---34-:R1:W2:Y:S01]  /*2810*/  LDC.64 R8, c[0x4][R0] ;  /* 0x0100000000087b82 */ /* 0x0182a20000000a00 */
[----:B------:R-:W-:Y:S01]  /*2820*/  P2R R22, PR, RZ, 0x1 ;  /* 0x00000001ff167803 */ /* 0x000fe20000000000 */
[----:B0-----:R-:W-:Y:S02]  /*2830*/  IMAD.U32 R4, RZ, RZ, UR4 ;  /* 0x00000004ff047e24 */ /* 0x001fe4000f8e00ff */
[----:B------:R-:W-:-:S07]  /*2840*/  IMAD.U32 R5, RZ, RZ, UR5 ;  /* 0x00000005ff057e24 */ /* 0x000fce000f8e00ff */
[----:B------:R-:W-:-:S07]  /*2850*/  LEPC R20, `(.L_x_33) ;  /* 0x000000001014794e */ /* 0x000fce0000000000 */
[----:B-12--5:R-:W-:Y:S05]  /*2860*/  CALL.ABS.NOINC R8 ;  /* 0x0000000008007343 */ /* 0x026fea0003c00000 */
.L_x_33:
[----:B------:R-:W0:Y:S01]  /*2870*/  LDC R0, c[0x0][0x3a4] ;  /* 0x0000e900ff007b82 */ /* 0x000e220000000800 */
[----:B------:R-:W-:Y:S01]  /*2880*/  ISETP.NE.AND P6, PT, R22, RZ, PT ;  /* 0x000000ff1600720c */ /* 0x000fe20003fc5270 */
[----:B------:R-:W-:Y:S01]  /*2890*/  BSSY.RECONVERGENT B7, `(.L_x_34) ;  /* 0x0000153000077945 */ /* 0x000fe20003800200 */
[----:B0-----:R-:W-:-:S11]  /*28a0*/  VIADD R38, R0, 0xffffffff ;  /* 0xffffffff00267836 */ /* 0x001fd60000000000 */
[----:B------:R-:W-:Y:S05]  /*28b0*/  @!P6 BRA `(.L_x_35) ;  /* 0x000000140040e947 */ /* 0x000fea0003800000 */
[----:B------:R-:W-:Y:S01]  /*28c0*/  ISETP.GE.U32.AND P0, PT, R38, 0xf, PT ;  /* 0x0000000f2600780c */ /* 0x000fe20003f06070 */
[----:B------:R-:W-:Y:S01]  /*28d0*/  HFMA2 R29, -RZ, RZ, 0, 0 ;  /* 0x00000000ff1d7431 */ /* 0x000fe200000001ff */
[----:B------:R-:W-:-:S11]  /*28e0*/  LOP3.LUT R35, R0, 0xf, RZ, 0xc0, !PT ;  /* 0x0000000f00237812 */ /* 0x000fd600078ec0ff */
[----:B------:R-:W-:Y:S05]  /*28f0*/  @!P0 BRA `(.L_x_36) ;  /* 0x0000000800b48947 */ /* 0x000fea0003800000 */
[----:B------:R-:W-:Y:S01]  /*2900*/  BSSY.RECONVERGENT B6, `(.L_x_36) ;  /* 0x00000ac000067945 */ /* 0x000fe20003800200 */
[----:B------:R-:W-:Y:S01]  /*2910*/  LOP3.LUT R29, R0, 0x7ffffff0, RZ, 0xc0, !PT ;  /* 0x7ffffff0001d7812 */ /* 0x000fe200078ec0ff */
[----:B------:R-:W-:-:S07]  /*2920*/  IMAD.MOV.U32 R28, RZ, RZ, RZ ;  /* 0x000000ffff1c7224 */ /* 0x000fce00078e00ff */
.L_x_53:
[----:B------:R-:W-:-:S05]  /*2930*/  IMAD.WIDE.U32 R22, R28, 0x4, R24 ;  /* 0x000000041c167825 */ /* 0x000fca00078e0018 */
[----:B------:R-:W2:Y:S01]  /*2940*/  LD.E R3, desc[UR36][R22.64] ;  /* 0x0000002416037980 */ /* 0x000ea2000c101900 */
[----:B------:R-:W0:Y:S01]  /*2950*/  LDCU UR4, c[0x0][0x2f8] ;  /* 0x00005f00ff0477ac */ /* 0x000e220008000800 */
[----:B------:R-:W-:Y:S01]  /*2960*/  MOV R27, 0x180 ;  /* 0x00000180001b7802 */ /* 0x000fe20000000f00 */
[----:B------:R-:W-:Y:S02]  /*2970*/  VIADD R28, R28, 0x10 ;  /* 0x000000101c1c7836 */ /* 0x000fe40000000000 */
[----:B------:R-:W-:Y:S01]  /*2980*/  IMAD.MOV.U32 R6, RZ, RZ, R32 ;  /* 0x000000ffff067224 */ /* 0x000fe200078e0020 */
[----:B------:R1:W3:Y:S01]  /*2990*/  LDC.64 R8, c[0x4][R27] ;  /* 0x010000001b087b82 */ /* 0x0002e20000000a00 */
[----:B------:R-:W-:Y:S01]  /*29a0*/  IMAD.MOV.U32 R7, RZ, RZ, R30 ;  /* 0x000000ffff077224 */ /* 0x000fe200078e001e */
[----:B------:R-:W-:-:S04]  /*29b0*/  ISETP.NE.AND P0, PT, R28, R29, PT ;  /* 0x0000001d1c00720c */ /* 0x000fc80003f05270 */
[----:B------:R-:W-:Y:S01]  /*29c0*/  P2R R36, PR, RZ, 0x1 ;  /* 0x00000001ff247803 */ /* 0x000fe20000000000 */
[----:B0-----:R-:W-:Y:S01]  /*29d0*/  VIADD R26, R32, -UR4 ;  /* 0x80000004201a7c36 */ /* 0x001fe20008000000 */
[----:B------:R-:W0:Y:S02]  /*29e0*/  LDCU.64 UR4, c[0x4][0x160] ;  /* 0x01002c00ff0477ac */ /* 0x000e240008000a00 */
[----:B0-----:R-:W-:Y:S02]  /*29f0*/  IMAD.U32 R4, RZ, RZ, UR4 ;  /* 0x00000004ff047e24 */ /* 0x001fe4000f8e00ff */
[----:B------:R-:W-:Y:S01]  /*2a00*/  IMAD.U32 R5, RZ, RZ, UR5 ;  /* 0x00000005ff057e24 */ /* 0x000fe2000f8e00ff */
[----:B--23--:R1:W-:Y:S06]  /*2a10*/  STL [R26], R3 ;  /* 0x000000031a007387 */ /* 0x00c3ec0000100800 */
[----:B------:R-:W-:-:S07]  /*2a20*/  LEPC R20, `(.L_x_37) ;  /* 0x000000001014794e */ /* 0x000fce0000000000 */
[----:B-1----:R-:W-:Y:S05]  /*2a30*/  CALL.ABS.NOINC R8 ;  /* 0x0000000008007343 */ /* 0x002fea0003c00000 */
.L_x_37:
[----:B------:R-:W2:Y:S01]  /*2a40*/  LD.E R3, desc[UR36][R22.64+0x4] ;  /* 0x0000042416037980 */ /* 0x000ea2000c101900 */
[----:B------:R0:W1:Y:S01]  /*2a50*/  LDC.64 R8, c[0x4][R27] ;  /* 0x010000001b087b82 */ /* 0x0000620000000a00 */
[----:B------:R-:W3:Y:S01]  /*2a60*/  LDCU.64 UR4, c[0x4][0x160] ;  /* 0x01002c00ff0477ac */ /* 0x000ee20008000a00 */
[----:B------:R-:W-:Y:S02]  /*2a70*/  IMAD.MOV.U32 R6, RZ, RZ, R32 ;  /* 0x000000ffff067224 */ /* 0x000fe400078e0020 */
[----:B------:R-:W-:Y:S02]  /*2a80*/  IMAD.MOV.U32 R7, RZ, RZ, R30 ;  /* 0x000000ffff077224 */ /* 0x000fe400078e001e */
[----:B---3--:R-:W-:Y:S01]  /*2a90*/  IMAD.U32 R4, RZ, RZ, UR4 ;  /* 0x00000004ff047e24 */ /* 0x008fe2000f8e00ff */
[----:B------:R-:W-:Y:S01]  /*2aa0*/  MOV R5, UR5 ;  /* 0x0000000500057c02 */ /* 0x000fe20008000f00 */
[----:B-12---:R0:W-:Y:S06]  /*2ab0*/  STL [R26], R3 ;  /* 0x000000031a007387 */ /* 0x0061ec0000100800 */
[----:B------:R-:W-:-:S07]  /*2ac0*/  LEPC R20, `(.L_x_38) ;  /* 0x000000001014794e */ /* 0x000fce0000000000 */
[----:B0-----:R-:W-:Y:S05]  /*2ad0*/  CALL.ABS.NOINC R8 ;  /* 0x0000000008007343 */ /* 0x001fea0003c00000 */
.L_x_38:
[----:B------:R-:W2:Y:S01]  /*2ae0*/  LD.E R3, desc[UR36][R22.64+0x8] ;  /* 0x0000082416037980 */ /* 0x000ea2000c101900 */
[----:B------:R0:W1:Y:S01]  /*2af0*/  LDC.64 R8, c[0x4][R27] ;  /* 0x010000001b087b82 */ /* 0x0000620000000a00 */
[----:B------:R-:W3:Y:S01]  /*2b00*/  LDCU.64 UR4, c[0x4][0x160] ;  /* 0x01002c00ff0477ac */ /* 0x000ee20008000a00 */
[----:B------:R-:W-:Y:S02]  /*2b10*/  IMAD.MOV.U32 R6, RZ, RZ, R32 ;  /* 0x000000ffff067224 */ /* 0x000fe400078e0020 */
[----:B------:R-:W-:Y:S02]  /*2b20*/  IMAD.MOV.U32 R7, RZ, RZ, R30 ;  /* 0x000000ffff077224 */ /* 0x000fe400078e001e */
[----:B---3--:R-:W-:Y:S02]  /*2b30*/  IMAD.U32 R4, RZ, RZ, UR4 ;  /* 0x00000004ff047e24 */ /* 0x008fe4000f8e00ff */
[----:B------:R-:W-:Y:S01]  /*2b40*/  IMAD.U32 R5, RZ, RZ, UR5 ;  /* 0x00000005ff057e24 */ /* 0x000fe2000f8e00ff */
[----:B-12---:R0:W-:Y:S06]  /*2b50*/  STL [R26], R3 ;  /* 0x000000031a007387 */ /* 0x0061ec0000100800 */
[----:B------:R-:W-:-:S07]  /*2b60*/  LEPC R20, `(.L_x_39) ;  /* 0x000000001014794e */ /* 0x000fce0000000000 */
[----:B0-----:R-:W-:Y:S05]  /*2b70*/  CALL.ABS.NOINC R8 ;  /* 0x0000000008007343 */ /* 0x001fea0003c00000 */
.L_x_39:
[----:B------:R-:W2:Y:S01]  /*2b80*/  LD.E R3, desc[UR36][R22.64+0xc] ;  /* 0x00000c2416037980 */ /* 0x000ea2000c101900 */
[----:B------:R0:W1:Y:S01]  /*2b90*/  LDC.64 R8, c[0x4][R27] ;  /* 0x010000001b087b82 */ /* 0x0000620000000a00 */
[----:B------:R-:W3:Y:S01]  /*2ba0*/  LDCU.64 UR4, c[0x4][0x160] ;  /* 0x01002c00ff0477ac */ /* 0x000ee20008000a00 */
[----:B------:R-:W-:Y:S01]  /*2bb0*/  MOV R6, R32 ;  /* 0x0000002000067202 */ /* 0x000fe20000000f00 */
[----:B------:R-:W-:Y:S02]  /*2bc0*/  IMAD.MOV.U32 R7, RZ, RZ, R30 ;  /* 0x000000ffff077224 */ /* 0x000fe400078e001e */
[----:B---3--:R-:W-:Y:S02]  /*2bd0*/  IMAD.U32 R4, RZ, RZ, UR4 ;  /* 0x00000004ff047e24 */ /* 0x008fe4000f8e00ff */
[----:B------:R-:W-:Y:S01]  /*2be0*/  IMAD.U32 R5, RZ, RZ, UR5 ;  /* 0x00000005ff057e24 */ /* 0x000fe2000f8e00ff */
[----:B-12---:R0:W-:Y:S06]  /*2bf0*/  STL [R26], R3 ;  /* 0x000000031a007387 */ /* 0x0061ec0000100800 */
[----:B------:R-:W-:-:S07]  /*2c00*/  LEPC R20, `(.L_x_40) ;  /* 0x000000001014794e */ /* 0x000fce0000000000 */
[----:B0-----:R-:W-:Y:S05]  /*2c10*/  CALL.ABS.NOINC R8 ;  /* 0x0000000008007343 */ /* 0x001fea0003c00000 */
.L_x_40:
        /* <DEDUP_REMOVED lines=10> */
.L_x_41:
[----:B------:R-:W2:Y:S01]  /*2cc0*/  LD.E R3, desc[UR36][R22.64+0x14] ;  /* 0x0000142416037980 */ /* 0x000ea2000c101900 */
[----:B------:R0:W1:Y:S01]  /*2cd0*/  LDC.64 R8, c[0x4][R27] ;  /* 0x010000001b087b82 */ /* 0x0000620000000a00 */
[----:B------:R-:W3:Y:S01]  /*2ce0*/  LDCU.64 UR4, c[0x4][0x160] ;  /* 0x01002c00ff0477ac */ /* 0x000ee20008000a00 */
[----:B------:R-:W-:Y:S01]  /*2cf0*/  IMAD.MOV.U32 R6, RZ, RZ, R32 ;  /* 0x000000ffff067224 */ /* 0x000fe200078e0020 */
[----:B------:R-:W-:Y:S01]  /*2d00*/  MOV R7, R30 ;  /* 0x0000001e00077202 */ /* 0x000fe20000000f00 */
[----:B---3--:R-:W-:Y:S02]  /*2d10*/  IMAD.U32 R4, RZ, RZ, UR4 ;  /* 0x00000004ff047e24 */ /* 0x008fe4000f8e00ff */
[----:B------:R-:W-:Y:S01]  /*2d20*/  IMAD.U32 R5, RZ, RZ, UR5 ;  /* 0x00000005ff057e24 */ /* 0x000fe2000f8e00ff */
[----:B-12---:R0:W-:Y:S06]  /*2d30*/  STL [R26], R3 ;  /* 0x000000031a007387 */ /* 0x0061ec0000100800 */
[----:B------:R-:W-:-:S07]  /*2d40*/  LEPC R20, `(.L_x_42) ;  /* 0x000000001014794e */ /* 0x000fce0000000000 */
[----:B0-----:R-:W-:Y:S05]  /*2d50*/  CALL.ABS.NOINC R8 ;  /* 0x0000000008007343 */ /* 0x001fea0003c00000 */
.L_x_42:
        /* <DEDUP_REMOVED lines=10> */
.L_x_43:
        /* <DEDUP_REMOVED lines=10> */
.L_x_44:
[----:B------:R-:W2:Y:S01]  /*2ea0*/  LD.E R3, desc[UR36][R22.64+0x20] ;  /* 0x0000202416037980 */ /* 0x000ea2000c101900 */
[----:B------:R0:W1:Y:S01]  /*2eb0*/  LDC.64 R8, c[0x4][R27] ;  /* 0x010000001b087b82 */ /* 0x0000620000000a00 */
[----:B------:R-:W3:Y:S01]  /*2ec0*/  LDCU.64 UR4, c[0x4][0x160] ;  /* 0x01002c00ff0477ac */ /* 0x000ee20008000a00 */
[----:B------:R-:W-:Y:S02]  /*2ed0*/  IMAD.MOV.U32 R6, RZ, RZ, R32 ;  /* 0x000000ffff067224 */ /* 0x000fe400078e0020 */
[----:B------:R-:W-:Y:S01]  /*2ee0*/  IMAD.MOV.U32 R7, RZ, RZ, R30 ;  /* 0x000000ffff077224 */ /* 0x000fe200078e001e */
[----:B---3--:R-:W-:Y:S01]  /*2ef0*/  MOV R4, UR4 ;  /* 0x0000000400047c02 */ /* 0x008fe20008000f00 */
[----:B------:R-:W-:Y:S01]  /*2f00*/  IMAD.U32 R5, RZ, RZ, UR5 ;  /* 0x00000005ff057e24 */ /* 0x000fe2000f8e00ff */
[----:B-12---:R0:W-:Y:S06]  /*2f10*/  STL [R26], R3 ;  /* 0x000000031a007387 */ /* 0x0061ec0000100800 */
[----:B------:R-:W-:-:S07]  /*2f20*/  LEPC R20, `(.L_x_45) ;  /* 0x000000001014794e */ /* 0x000fce0000000000 */
[----:B0-----:R-:W-:Y:S05]  /*2f30*/  CALL.ABS.NOINC R8 ;  /* 0x0000000008007343 */ /* 0x001fea0003c00000 */
.L_x_45:
        /* <DEDUP_REMOVED lines=10> */
.L_x_46:
        /* <DEDUP_REMOVED lines=10> */
.L_x_47:
        /* <DEDUP_REMOVED lines=10> */
.L_x_48:
        /* <DEDUP_REMOVED lines=10> */
.L_x_49:
        /* <DEDUP_REMOVED lines=10> */
.L_x_50:
        /* <DEDUP_REMOVED lines=10> */
.L_x_51:
        /* <DEDUP_REMOVED lines=10> */
.L_x_52:
[----:B------:R-:W-:-:S13]  /*33a0*/  ISETP.NE.AND P6, PT, R36, RZ, PT ;  /* 0x000000ff2400720c */ /* 0x000fda0003fc5270 */
[----:B------:R-:W-:Y:S05]  /*33b0*/  @P6 BRA `(.L_x_53) ;  /* 0xfffffff4005c6947 */ /* 0x000fea000383ffff */
[----:B------:R-:W-:Y:S05]  /*33c0*/  BSYNC.RECONVERGENT B6 ;  /* 0x0000000000067941 */ /* 0x000fea0003800200 */
.L_x_36:
[----:B------:R-:W-:-:S13]  /*33d0*/  ISETP.NE.AND P0, PT, R35, RZ, PT ;  /* 0x000000ff2300720c */ /* 0x000fda0003f05270 */
[----:B------:R-:W-:Y:S05]  /*33e0*/  @!P0 BRA `(.L_x_35) ;  /* 0x0000000800748947 */ /* 0x000fea0003800000 */
[----:B------:R-:W0:Y:S01]  /*33f0*/  LDC R27, c[0x0][0x3a4] ;  /* 0x0000e900ff1b7b82 */ /* 0x000e220000000800 */
[----:B------:R-:W-:Y:S02]  /*3400*/  ISETP.GE.U32.AND P0, PT, R35, 0x8, PT ;  /* 0x000000082300780c */ /* 0x000fe40003f06070 */
[----:B0-----:R-:W-:-:S11]  /*3410*/  LOP3.LUT R27, R27, 0x7, RZ, 0xc0, !PT ;  /* 0x000000071b1b7812 */ /* 0x001fd600078ec0ff */
[----:B------:R-:W-:Y:S05]  /*3420*/  @!P0 BRA `(.L_x_54) ;  /* 0x00000004004c8947 */ /* 0x000fea0003800000 */
[----:B------:R-:W-:Y:S01]  /*3430*/  IMAD.WIDE.U32 R22, R29, 0x4, R24 ;  /* 0x000000041d167825 */ /* 0x000fe200078e0018 */
[----:B------:R-:W-:Y:S01]  /*3440*/  MOV R26, 0x180 ;  /* 0x00000180001a7802 */ /* 0x000fe20000000f00 */
[----:B------:R-:W0:Y:S03]  /*3450*/  LDCU.64 UR4, c[0x4][0x160] ;  /* 0x01002c00ff0477ac */ /* 0x000e260008000a00 */
[----:B------:R-:W2:Y:S01]  /*3460*/  LD.E R0, desc[UR36][R22.64] ;  /* 0x0000002416007980 */ /* 0x000ea2000c101900 */
[----:B------:R1:W3:Y:S01]  /*3470*/  LDC.64 R8, c[0x4][R26] ;  /* 0x010000001a087b82 */ /* 0x0002e20000000a00 */
[----:B------:R-:W-:Y:S02]  /*3480*/  IMAD.MOV.U32 R6, RZ, RZ, R32 ;  /* 0x000000ffff067224 */ /* 0x000fe400078e0020 */
[----:B------:R-:W-:Y:S02]  /*3490*/  IMAD.MOV.U32 R7, RZ, RZ, R30 ;  /* 0x000000ffff077224 */ /* 0x000fe400078e001e */
[----:B0-----:R-:W-:-:S02]  /*34a0*/  IMAD.U32 R4, RZ, RZ, UR4 ;  /* 0x00000004ff047e24 */ /* 0x001fc4000f8e00ff */
[----:B------:R-:W-:Y:S01]  /*34b0*/  IMAD.U32 R5, RZ, RZ, UR5 ;  /* 0x00000005ff057e24 */ /* 0x000fe2000f8e00ff */
[----:B--23--:R1:W-:Y:S06]  /*34c0*/  STL [R1], R0 ;  /* 0x0000000001007387 */ /* 0x00c3ec0000100800 */
[----:B------:R-:W-:-:S07]  /*34d0*/  LEPC R20, `(.L_x_55) ;  /* 0x000000001014794e */ /* 0x000fce0000000000 */
[----:B-1----:R-:W-:Y:S05]  /*34e0*/  CALL.ABS.NOINC R8 ;  /* 0x0000000008007343 */ /* 0x002fea0003c00000 */
.L_x_55:
        /* <DEDUP_REMOVED lines=10> */
.L_x_56:
        /* <DEDUP_REMOVED lines=10> */
.L_x_57:
        /* <DEDUP_REMOVED lines=10> */
.L_x_58:
        /* <DEDUP_REMOVED lines=10> */
.L_x_59:
        /* <DEDUP_REMOVED lines=10> */
.L_x_60:
        /* <DEDUP_REMOVED lines=10> */
.L_x_61:
        /* <DEDUP_REMOVED lines=10> */
.L_x_62:
[----:B------:R-:W-:-:S07]  /*3950*/  VIADD R29, R29, 0x8 ;  /* 0x000000081d1d7836 */ /* 0x000fce0000000000 */
.L_x_54:
        /* <DEDUP_REMOVED lines=18> */
.L_x_64:
        /* <DEDUP_REMOVED lines=10> */
.L_x_65:
        /* <DEDUP_REMOVED lines=10> */
.L_x_66:
        /* <DEDUP_REMOVED lines=10> */
.L_x_67:
[----:B------:R-:W-:-:S07]  /*3c60*/  IADD3 R29, PT, PT, R29, 0x4, RZ ;  /* 0x000000041d1d7810 */ /* 0x000fce0007ffe0ff */
.L_x_63:
[----:B------:R-:W-:-:S13]  /*3c70*/  ISETP.NE.AND P0, PT, R27, RZ, PT ;  /* 0x000000ff1b00720c */ /* 0x000fda0003f05270 */
[----:B------:R-:W-:Y:S05]  /*3c80*/  @!P0 BRA `(.L_x_35) ;  /* 0x00000000004c8947 */ /* 0x000fea0003800000 */
[----:B------:R-:W-:-:S07]  /*3c90*/  IMAD.MOV.U32 R22, RZ, RZ, RZ ;  /* 0x000000ffff167224 */ /* 0x000fce00078e00ff */
.L_x_69:
[----:B------:R-:W-:Y:S01]  /*3ca0*/  IMAD.WIDE.U32 R8, R29, 0x4, R24 ;  /* 0x000000041d087825 */ /* 0x000fe200078e0018 */
[----:B------:R-:W0:Y:S05]  /*3cb0*/  LDCU.64 UR4, c[0x4][0x160] ;  /* 0x01002c00ff0477ac */ /* 0x000e2a0008000a00 */
[----:B------:R-:W2:Y:S01]  /*3cc0*/  LD.E R8, desc[UR36][R8.64] ;  /* 0x0000002408087980 */ /* 0x000ea2000c101900 */
[----:B------:R-:W-:Y:S01]  /*3cd0*/  VIADD R22, R22, 0x1 ;  /* 0x0000000116167836 */ /* 0x000fe20000000000 */
[----:B------:R-:W-:Y:S01]  /*3ce0*/  MOV R0, 0x180 ;  /* 0x0000018000007802 */ /* 0x000fe20000000f00 */
[----:B------:R-:W-:Y:S02]  /*3cf0*/  IMAD.MOV.U32 R6, RZ, RZ, R32 ;  /* 0x000000ffff067224 */ /* 0x000fe400078e0020 */
[----:B------:R-:W-:Y:S01]  /*3d00*/  IMAD.MOV.U32 R7, RZ, RZ, R30 ;  /* 0x000000ffff077224 */ /* 0x000fe200078e001e */
[----:B------:R-:W-:Y:S01]  /*3d10*/  ISETP.NE.AND P0, PT, R22, R27, PT ;  /* 0x0000001b1600720c */ /* 0x000fe20003f05270 */
[----:B------:R1:W3:Y:S01]  /*3d20*/  LDC.64 R10, c[0x4][R0] ;  /* 0x01000000000a7b82 */ /* 0x0002e20000000a00 */
[----:B0-----:R-:W-:-:S02]  /*3d30*/  IMAD.U32 R4, RZ, RZ, UR4 ;  /* 0x00000004ff047e24 */ /* 0x001fc4000f8e00ff */
[----:B------:R-:W-:Y:S01]  /*3d40*/  IMAD.U32 R5, RZ, RZ, UR5 ;  /* 0x00000005ff057e24 */ /* 0x000fe2000f8e00ff */
[----:B-1----:R-:W-:Y:S01]  /*3d50*/  P2R R0, PR, RZ, 0x1 ;  /* 0x00000001ff007803 */ /* 0x002fe20000000000 */
[----:B--23--:R0:W-:Y:S07]  /*3d60*/  STL [R1], R8 ;  /* 0x0000000801007387 */ /* 0x00c1ee0000100800 */
[----:B------:R-:W-:-:S07]  /*3d70*/  LEPC R20, `(.L_x_68) ;  /* 0x000000001014794e */ /* 0x000fce0000000000 */
[----:B0-----:R-:W-:Y:S05]  /*3d80*/  CALL.ABS.NOINC R10 ;  /* 0x000000000a007343 */ /* 0x001fea0003c00000 */
.L_x_68:
[----:B------:R-:W-:Y:S01]  /*3d90*/  ISETP.NE.AND P6, PT, R22, R27, PT ;  /* 0x0000001b1600720c */ /* 0x000fe20003fc5270 */
[----:B------:R-:W-:-:S12]  /*3da0*/  VIADD R29, R29, 0x1 ;  /* 0x000000011d1d7836 */ /* 0x000fd80000000000 */
[----:B------:R-:W-:Y:S05]  /*3db0*/  @P6 BRA `(.L_x_69) ;  /* 0xfffffffc00b86947 */ /* 0x000fea000383ffff */
.L_x_35:
[----:B------:R-:W-:Y:S05]  /*3dc0*/  BSYNC.RECONVERGENT B7 ;  /* 0x0000000000077941 */ /* 0x000fea0003800200 */
.L_x_34:
[----:B------:R-:W0:Y:S01]  /*3dd0*/  LDC R22, c[0x0][0x3a0] ;  /* 0x0000e800ff167b82 */ /* 0x000e220000000800 */
[----:B------:R-:W1:Y:S01]  /*3de0*/  LDCU.64 UR4, c[0x4][0x168] ;  /* 0x01002d00ff0477ac */ /* 0x000e620008000a00 */
[----:B------:R-:W-:Y:S02]  /*3df0*/  MOV R0, 0x180 ;  /* 0x0000018000007802 */ /* 0x000fe40000000f00 */
[----:B------:R-:W-:Y:S02]  /*3e00*/  CS2R R6, SRZ ;  /* 0x0000000000067805 */ /* 0x000fe4000001ff00 */
[----:B------:R-:W-:Y:S02]  /*3e10*/  IADD3 R27, P0, PT, R32, 0x10, RZ ;  /* 0x00000010201b7810 */ /* 0x000fe40007f1e0ff */
[----:B------:R2:W3:Y:S03]  /*3e20*/  LDC.64 R8, c[0x4][R0] ;  /* 0x0100000000087b82 */ /* 0x0004e60000000a00 */
[----:B------:R-:W-:-:S02]  /*3e30*/  IMAD.X R26, RZ, RZ, R30, P0 ;  /* 0x000000ffff1a7224 */ /* 0x000fc400000e061e */
[----:B-1----:R-:W-:Y:S01]  /*3e40*/  IMAD.U32 R4, RZ, RZ, UR4 ;  /* 0x00000004ff047e24 */ /* 0x002fe2000f8e00ff */
[----:B------:R-:W-:Y:S02]  /*3e50*/  MOV R5, UR5 ;  /* 0x0000000500057c02 */ /* 0x000fe40008000f00 */
[----:B0-----:R-:W-:-:S04]  /*3e60*/  ISETP.GE.AND P1, PT, R22, 0x1, PT ;  /* 0x000000011600780c */ /* 0x001fc80003f26270 */
[----:B--2---:R-:W-:-:S09]  /*3e70*/  P2R R0, PR, RZ, 0x2 ;  /* 0x00000002ff007803 */ /* 0x004fd20000000000 */
[----:B------:R-:W-:-:S07]  /*3e80*/  LEPC R20, `(.L_x_70) ;  /* 0x000000001014794e */ /* 0x000fce0000000000 */
[----:B---3--:R-:W-:Y:S05]  /*3e90*/  CALL.ABS.NOINC R8 ;  /* 0x0000000008007343 */ /* 0x008fea0003c00000 */
.L_x_70:
[----:B------:R-:W-:Y:S01]  /*3ea0*/  MOV R0, 0x190 ;  /* 0x0000019000007802 */ /* 0x000fe20000000f00 */
[----:B------:R-:W-:Y:S02]  /*3eb0*/  IMAD.MOV.U32 R4, RZ, RZ, R24 ;  /* 0x000000ffff047224 */ /* 0x000fe400078e0018 */
[----:B------:R-:W-:Y:S01]  /*3ec0*/  IMAD.MOV.U32 R5, RZ, RZ, R25 ;  /* 0x000000ffff057224 */ /* 0x000fe200078e0019 */
[----:B------:R0:W1:Y:S06]  /*3ed0*/  LDC.64 R6, c[0x4][R0] ;  /* 0x0100000000067b82 */ /* 0x00006c0000000a00 */
[----:B------:R-:W-:-:S07]  /*3ee0*/  LEPC R20, `(.L_x_71) ;  /* 0x000000001014794e */ /* 0x000fce0000000000 */
[----:B01----:R-:W-:Y:S05]  /*3ef0*/  CALL.ABS.NOINC R6 ;  /* 0x0000000006007343 */ /* 0x003fea0003c00000 */
.L_x_71:
[----:B------:R-:W-:-:S13]  /*3f00*/  ISETP.GE.AND P6, PT, R22, 0x1, PT ;  /* 0x000000011600780c */ /* 0x000fda0003fc6270 */
[----:B------:R-:W-:Y:S05]  /*3f10*/  @!P6 BRA `(.L_x_72) ;  /* 0x00000014005ce947 */ /* 0x000fea0003800000 */
[----:B------:R-:W0:Y:S01]  /*3f20*/  LDC R0, c[0x0][0x3a0] ;  /* 0x0000e800ff007b82 */ /* 0x000e220000000800 */
[----:B------:R-:W-:Y:S01]  /*3f30*/  IMAD.MOV.U32 R25, RZ, RZ, RZ ;  /* 0x000000ffff197224 */ /* 0x000fe200078e00ff */
[C---:B0-----:R-:W-:Y:S02]  /*3f40*/  ISETP.GE.U32.AND P0, PT, R0.reuse, 0x10, PT ;  /* 0x000000100000780c */ /* 0x041fe40003f06070 */
[----:B------:R-:W-:-:S11]  /*3f50*/  LOP3.LUT R29, R0, 0xf, RZ, 0xc0, !PT ;  /* 0x0000000f001d7812 */ /* 0x000fd600078ec0ff */
[----:B------:R-:W-:Y:S05]  /*3f60*/  @!P0 BRA `(.L_x_73) ;  /* 0x0000000800ac8947 */ /* 0x000fea0003800000 */
[----:B------:R-:W-:Y:S01]  /*3f70*/  BSSY.RECONVERGENT B6, `(.L_x_73) ;  /* 0x00000aa000067945 */ /* 0x000fe20003800200 */
[----:B------:R-:W-:Y:S01]  /*3f80*/  LOP3.LUT R25, R0, 0x7ffffff0, RZ, 0xc0, !PT ;  /* 0x7ffffff000197812 */ /* 0x000fe200078ec0ff */
[----:B------:R-:W-:-:S07]  /*3f90*/  IMAD.MOV.U32 R28, RZ, RZ, RZ ;  /* 0x000000ffff1c7224 */ /* 0x000fce00078e00ff */
.L_x_90:
[C---:B------:R-:W-:Y:S01]  /*3fa0*/  IMAD.WIDE.U32 R22, R28.reuse, 0x4, R18 ;  /* 0x000000041c167825 */ /* 0x040fe200078e0012 */
[----:B------:R-:W-:Y:S01]  /*3fb0*/  MOV R24, 0x180 ;  /* 0x0000018000187802 */ /* 0x000fe20000000f00 */
[----:B------:R-:W0:Y:S03]  /*3fc0*/  LDCU.64 UR4, c[0x4][0x160] ;  /* 0x01002c00ff0477ac */ /* 0x000e260008000a00 */
[----:B------:R-:W2:Y:S01]  /*3fd0*/  LD.E R0, desc[UR36][R22.64] ;  /* 0x0000002416007980 */ /* 0x000ea2000c101900 */
[----:B------:R1:W3:Y:S01]  /*3fe0*/  LDC.64 R8, c[0x4][R24] ;  /* 0x0100000018087b82 */ /* 0x0002e20000000a00 */
[----:B------:R-:W-:Y:S01]  /*3ff0*/  VIADD R28, R28, 0x10 ;  /* 0x000000101c1c7836 */ /* 0x000fe20000000000 */
[----:B------:R-:W-:Y:S01]  /*4000*/  MOV R6, R27 ;  /* 0x0000001b00067202 */ /* 0x000fe20000000f00 */
[----:B------:R-:W-:-:S03]  /*4010*/  IMAD.MOV.U32 R7, RZ, RZ, R26 ;  /* 0x000000ffff077224 */ /* 0x000fc600078e001a */
[----:B------:R-:W-:-:S04]  /*4020*/  ISETP.NE.AND P0, PT, R28, R25, PT ;  /* 0x000000191c00720c */ /* 0x000fc80003f05270 */
[----:B------:R-:W-:Y:S01]  /*4030*/  P2R R35, PR, RZ, 0x1 ;  /* 0x00000001ff237803 */ /* 0x000fe20000000000 */
[----:B0-----:R-:W-:Y:S02]  /*4040*/  IMAD.U32 R4, RZ, RZ, UR4 ;  /* 0x00000004ff047e24 */ /* 0x001fe4000f8e00ff */
[----:B------:R-:W-:Y:S01]  /*4050*/  IMAD.U32 R5, RZ, RZ, UR5 ;  /* 0x00000005ff057e24 */ /* 0x000fe2000f8e00ff */
[----:B--23--:R1:W-:Y:S06]  /*4060*/  STL [R1+0x10], R0 ;  /* 0x0000100001007387 */ /* 0x00c3ec0000100800 */
[----:B------:R-:W-:-:S07]  /*4070*/  LEPC R20, `(.L_x_74) ;  /* 0x000000001014794e */ /* 0x000fce0000000000 */
[----:B-1----:R-:W-:Y:S05]  /*4080*/  CALL.ABS.NOINC R8 ;  /* 0x0000000008007343 */ /* 0x002fea0003c00000 */
.L_x_74:
[----:B------:R-:W2:Y:S01]  /*4090*/  LD.E R0, desc[UR36][R22.64+0x4] ;  /* 0x0000042416007980 */ /* 0x000ea2000c101900 */
[----:B------:R0:W1:Y:S01]  /*40a0*/  LDC.64 R8, c[0x4][R24] ;  /* 0x0100000018087b82 */ /* 0x0000620000000a00 */
[----:B------:R-:W3:Y:S01]  /*40b0*/  LDCU.64 UR4, c[0x4][0x160] ;  /* 0x01002c00ff0477ac */ /* 0x000ee20008000a00 */
[----:B------:R-:W-:Y:S02]  /*40c0*/  IMAD.MOV.U32 R6, RZ, RZ, R27 ;  /* 0x000000ffff067224 */ /* 0x000fe400078e001b */
[----:B------:R-:W-:Y:S02]  /*40d0*/  IMAD.MOV.U32 R7, RZ, RZ, R26 ;  /* 0x000000ffff077224 */ /* 0x000fe400078e001a */
[----:B---3--:R-:W-:Y:S02]  /*40e0*/  IMAD.U32 R4, RZ, RZ, UR4 ;  /* 0x00000004ff047e24 */ /* 0x008fe4000f8e00ff */
[----:B------:R-:W-:Y:S01]  /*40f0*/  IMAD.U32 R5, RZ, RZ, UR5 ;  /* 0x00000005ff057e24 */ /* 0x000fe2000f8e00ff */
[----:B-12---:R0:W-:Y:S06]  /*4100*/  STL [R1+0x10], R0 ;  /* 0x0000100001007387 */ /* 0x0061ec0000100800 */
[----:B------:R-:W-:-:S07]  /*4110*/  LEPC R20, `(.L_x_75) ;  /* 0x000000001014794e */ /* 0x000fce0000000000 */
[----:B0-----:R-:W-:Y:S05]  /*4120*/  CALL.ABS.NOINC R8 ;  /* 0x0000000008007343 */ /* 0x001fea0003c00000 */
.L_x_75:
[----:B------:R-:W2:Y:S01]  /*4130*/  LD.E R0, desc[UR36][R22.64+0x8] ;  /* 0x0000082416007980 */ /* 0x000ea2000c101900 */
[----:B------:R0:W1:Y:S01]  /*4140*/  LDC.64 R8, c[0x4][R24] ;  /* 0x0100000018087b82 */ /* 0x0000620000000a00 */
[----:B------:R-:W3:Y:S01]  /*4150*/  LDCU.64 UR4, c[0x4][0x160] ;  /* 0x01002c00ff0477ac */ /* 0x000ee20008000a00 */
[----:B------:R-:W-:Y:S01]  /*4160*/  IMAD.MOV.U32 R6, RZ, RZ, R27 ;  /* 0x000000ffff067224 */ /* 0x000fe200078e001b */
[----:B------:R-:W-:Y:S01]  /*4170*/  MOV R7, R26 ;  /* 0x0000001a00077202 */ /* 0x000fe20000000f00 */
[----:B---3--:R-:W-:Y:S02]  /*4180*/  IMAD.U32 R4, RZ, RZ, UR4 ;  /* 0x00000004ff047e24 */ /* 0x008fe4000f8e00ff */
[----:B------:R-:W-:Y:S01]  /*4190*/  IMAD.U32 R5, RZ, RZ, UR5 ;  /* 0x00000005ff057e24 */ /* 0x000fe2000f8e00ff */
[----:B-12---:R0:W-:Y:S06]  /*41a0*/  STL [R1+0x10], R0 ;  /* 0x0000100001007387 */ /* 0x0061ec0000100800 */
[----:B------:R-:W-:-:S07]  /*41b0*/  LEPC R20, `(.L_x_76) ;  /* 0x000000001014794e */ /* 0x000fce0000000000 */
[----:B0-----:R-:W-:Y:S05]  /*41c0*/  CALL.ABS.NOINC R8 ;  /* 0x0000000008007343 */ /* 0x001fea0003c00000 */
.L_x_76:
        /* <DEDUP_REMOVED lines=10> */
.L_x_77:
        /* <DEDUP_REMOVED lines=10> */
.L_x_78:
[----:B------:R-:W2:Y:S01]  /*4310*/  LD.E R0, desc[UR36][R22.64+0x14] ;  /* 0x0000142416007980 */ /* 0x000ea2000c101900 */
[----:B------:R0:W1:Y:S01]  /*4320*/  LDC.64 R8, c[0x4][R24] ;  /* 0x0100000018087b82 */ /* 0x0000620000000a00 */
[----:B------:R-:W3:Y:S01]  /*4330*/  LDCU.64 UR4, c[0x4][0x160] ;  /* 0x01002c00ff0477ac */ /* 0x000ee20008000a00 */
[----:B------:R-:W-:Y:S02]  /*4340*/  IMAD.MOV.U32 R6, RZ, RZ, R27 ;  /* 0x000000ffff067224 */ /* 0x000fe400078e001b */
[----:B------:R-:W-:Y:S01]  /*4350*/  IMAD.MOV.U32 R7, RZ, RZ, R26 ;  /* 0x000000ffff077224 */ /* 0x000fe200078e001a */
[----:B---3--:R-:W-:Y:S01]  /*4360*/  MOV R4, UR4 ;  /* 0x0000000400047c02 */ /* 0x008fe20008000f00 */
[----:B------:R-:W-:Y:S01]  /*4370*/  IMAD.U32 R5, RZ, RZ, UR5 ;  /* 0x00000005ff057e24 */ /* 0x000fe2000f8e00ff */
[----:B-12---:R0:W-:Y:S06]  /*4380*/  STL [R1+0x10], R0 ;  /* 0x0000100001007387 */ /* 0x0061ec0000100800 */
[----:B------:R-:W-:-:S07]  /*4390*/  LEPC R20, `(.L_x_79) ;  /* 0x000000001014794e */ /* 0x000fce0000000000 */
[----:B0-----:R-:W-:Y:S05]  /*43a0*/  CALL.ABS.NOINC R8 ;  /* 0x0000000008007343 */ /* 0x001fea0003c00000 */
.L_x_79:
        /* <DEDUP_REMOVED lines=10> */
.L_x_80:
[----:B------:R-:W2:Y:S01]  /*4450*/  LD.E R0, desc[UR36][R22.64+0x1c] ;  /* 0x00001c2416007980 */ /* 0x000ea2000c101900 */
[----:B------:R0:W1:Y:S01]  /*4460*/  LDC.64 R8, c[0x4][R24] ;  /* 0x0100000018087b82 */ /* 0x0000620000000a00 */
[----:B------:R-:W3:Y:S01]  /*4470*/  LDCU.64 UR4, c[0x4][0x160] ;  /* 0x01002c00ff0477ac */ /* 0x000ee20008000a00 */
[----:B------:R-:W-:Y:S02]  /*4480*/  IMAD.MOV.U32 R6, RZ, RZ, R27 ;  /* 0x000000ffff067224 */ /* 0x000fe400078e001b */
[----:B------:R-:W-:Y:S02]  /*4490*/  IMAD.MOV.U32 R7, RZ, RZ, R26 ;  /* 0x000000ffff077224 */ /* 0x000fe400078e001a */
[----:B---3--:R-:W-:Y:S01]  /*44a0*/  IMAD.U32 R4, RZ, RZ, UR4 ;  /* 0x00000004ff047e24 */ /* 0x008fe2000f8e00ff */
[----:B------:R-:W-:Y:S01]  /*44b0*/  MOV R5, UR5 ;  /* 0x0000000500057c02 */ /* 0x000fe20008000f00 */
[----:B-12---:R0:W-:Y:S06]  /*44c0*/  STL [R1+0x10], R0 ;  /* 0x0000100001007387 */ /* 0x0061ec0000100800 */
[----:B------:R-:W-:-:S07]  /*44d0*/  LEPC R20, `(.L_x_81) ;  /* 0x000000001014794e */ /* 0x000fce0000000000 */
[----:B0-----:R-:W-:Y:S05]  /*44e0*/  CALL.ABS.NOINC R8 ;  /* 0x0000000008007343 */ /* 0x001fea0003c00000 */
.L_x_81:
        /* <DEDUP_REMOVED lines=10> */
.L_x_82:
[----:B------:R-:W2:Y:S01]  /*4590*/  LD.E R0, desc[UR36][R22.64+0x24] ;  /* 0x0000242416007980 */ /* 0x000ea2000c101900 */
[----:B------:R0:W1:Y:S01]  /*45a0*/  LDC.64 R8, c[0x4][R24] ;  /* 0x0100000018087b82 */ /* 0x0000620000000a00 */
[----:B------:R-:W3:Y:S01]  /*45b0*/  LDCU.64 UR4, c[0x4][0x160] ;  /* 0x01002c00ff0477ac */ /* 0x000ee20008000a00 */
[----:B------:R-:W-:Y:S01]  /*45c0*/  MOV R6, R27 ;  /* 0x0000001b00067202 */ /* 0x000fe20000000f00 */
[----:B------:R-:W-:Y:S02]  /*45d0*/  IMAD.MOV.U32 R7, RZ, RZ, R26 ;  /* 0x000000ffff077224 */ /* 0x000fe400078e001a */
[----:B---3--:R-:W-:Y:S02]  /*45e0*/  IMAD.U32 R4, RZ, RZ, UR4 ;  /* 0x00000004ff047e24 */ /* 0x008fe4000f8e00ff */
[----:B------:R-:W-:Y:S01]  /*45f0*/  IMAD.U32 R5, RZ, RZ, UR5 ;  /* 0x00000005ff057e24 */ /* 0x000fe2000f8e00ff */
[----:B-12---:R0:W-:Y:S06]  /*4600*/  STL [R1+0x10], R0 ;  /* 0x0000100001007387 */ /* 0x0061ec0000100800 */
[----:B------:R-:W-:-:S07]  /*4610*/  LEPC R20, `(.L_x_83) ;  /* 0x000000001014794e */ /* 0x000fce0000000000 */
[----:B0-----:R-:W-:Y:S05]  /*4620*/  CALL.ABS.NOINC R8 ;  /* 0x0000000008007343 */ /* 0x001fea0003c00000 */
.L_x_83:
        /* <DEDUP_REMOVED lines=10> */
.L_x_84:
        /* <DEDUP_REMOVED lines=10> */
.L_x_85:
        /* <DEDUP_REMOVED lines=10> */
.L_x_86:
        /* <DEDUP_REMOVED lines=10> */
.L_x_87:
        /* <DEDUP_REMOVED lines=10> */
.L_x_88:
        /* <DEDUP_REMOVED lines=10> */
.L_x_89:
[----:B------:R-:W-:-:S13]  /*49f0*/  ISETP.NE.AND P6, PT, R35, RZ, PT ;  /* 0x000000ff2300720c */ /* 0x000fda0003fc5270 */
[----:B------:R-:W-:Y:S05]  /*4a00*/  @P6 BRA `(.L_x_90) ;  /* 0xfffffff400646947 */ /* 0x000fea000383ffff */
[----:B------:R-:W-:Y:S05]  /*4a10*/  BSYNC.RECONVERGENT B6 ;  /* 0x0000000000067941 */ /* 0x000fea0003800200 */
.L_x_73:
[----:B------:R-:W-:Y:S01]  /*4a20*/  ISETP.NE.AND P0, PT, R29, RZ, PT ;  /* 0x000000ff1d00720c */ /* 0x000fe20003f05270 */
[----:B------:R-:W-:-:S12]  /*4a30*/  BSSY.RECONVERGENT B6, `(.L_x_72) ;  /* 0x00000a5000067945 */ /* 0x000fd80003800200 */
        /* <DEDUP_REMOVED lines=10> */
[----:B------:R-:W-:-:S05]  /*4ae0*/  IADD3 R26, P0, PT, R32, 0x10, RZ ;  /* 0x00000010201a7810 */ /* 0x000fca0007f1e0ff */
[----:B------:R-:W-:Y:S02]  /*4af0*/  IMAD.X R27, RZ, RZ, R30, P0 ;  /* 0x000000ffff1b7224 */ /* 0x000fe400000e061e */
[----:B------:R-:W-:Y:S02]  /*4b00*/  IMAD.MOV.U32 R6, RZ, RZ, R26 ;  /* 0x000000ffff067224 */ /* 0x000fe400078e001a */
[----:B------:R-:W-:Y:S01]  /*4b10*/  IMAD.MOV.U32 R7, RZ, RZ, R27 ;  /* 0x000000ffff077224 */ /* 0x000fe200078e001b */
[----:B0-----:R-:W-:Y:S01]  /*4b20*/  MOV R4, UR4 ;  /* 0x0000000400047c02 */ /* 0x001fe20008000f00 */
[----:B------:R-:W-:Y:S01]  /*4b30*/  IMAD.U32 R5, RZ, RZ, UR5 ;  /* 0x00000005ff057e24 */ /* 0x000fe2000f8e00ff */
[----:B--23--:R1:W-:Y:S06]  /*4b40*/  STL [R1+0x10], R0 ;  /* 0x0000100001007387 */ /* 0x00c3ec0000100800 */
[----:B------:R-:W-:-:S07]  /*4b50*/  LEPC R20, `(.L_x_93) ;  /* 0x000000001014794e */ /* 0x000fce0000000000 */
[----:B-1----:R-:W-:Y:S05]  /*4b60*/  CALL.ABS.NOINC R8 ;  /* 0x0000000008007343 */ /* 0x002fea0003c00000 */
.L_x_93:
        /* <DEDUP_REMOVED lines=10> */
.L_x_94:
        /* <DEDUP_REMOVED lines=10> */
.L_x_95:
        /* <DEDUP_REMOVED lines=10> */
.L_x_96:
        /* <DEDUP_REMOVED lines=10> */
.L_x_97:
        /* <DEDUP_REMOVED lines=10> */
.L_x_98:
        /* <DEDUP_REMOVED lines=10> */
.L_x_99:
        /* <DEDUP_REMOVED lines=10> */
.L_x_100:
[----:B------:R-:W-:-:S07]  /*4fd0*/  VIADD R25, R25, 0x8 ;  /* 0x0000000819197836 */ /* 0x000fce0000000000 */
.L_x_92:
        /* <DEDUP_REMOVED lines=11> */
[----:B------:R-:W-:-:S04]  /*5090*/  IADD3 R24, P0, PT, R32, 0x10, RZ ;  /* 0x0000001020187810 */ /* 0x000fc80007f1e0ff */
[----:B------:R-:W-:Y:S01]  /*50a0*/  MOV R6, R24 ;  /* 0x0000001800067202 */ /* 0x000fe20000000f00 */
[----:B------:R-:W-:-:S04]  /*50b0*/  IMAD.X R26, RZ, RZ, R30, P0 ;  /* 0x000000ffff1a7224 */ /* 0x000fc800000e061e */
[----:B------:R-:W-:Y:S02]  /*50c0*/  IMAD.MOV.U32 R7, RZ, RZ, R26 ;  /* 0x000000ffff077224 */ /* 0x000fe400078e001a */
[----:B0-----:R-:W-:Y:S02]  /*50d0*/  IMAD.U32 R4, RZ, RZ, UR4 ;  /* 0x00000004ff047e24 */ /* 0x001fe4000f8e00ff */
[----:B------:R-:W-:Y:S01]  /*50e0*/  IMAD.U32 R5, RZ, RZ, UR5 ;  /* 0x00000005ff057e24 */ /* 0x000fe2000f8e00ff */
[----:B--23--:R1:W-:Y:S06]  /*50f0*/  STL [R1+0x10], R0 ;  /* 0x0000100001007387 */ /* 0x00c3ec0000100800 */
[----:B------:R-:W-:-:S07]  /*5100*/  LEPC R20, `(.L_x_102) ;  /* 0x000000001014794e */ /* 0x000fce0000000000 */
[----:B-1----:R-:W-:Y:S05]  /*5110*/  CALL.ABS.NOINC R8 ;  /* 0x0000000008007343 */ /* 0x002fea0003c00000 */
.L_x_102:
        /* <DEDUP_REMOVED lines=10> */
.L_x_103:
        /* <DEDUP_REMOVED lines=10> */
.L_x_104:
[----:B------:R-:W2:Y:S01]  /*5260*/  LD.E R22, desc[UR36][R22.64+0xc] ;  /* 0x00000c2416167980 */ /* 0x000ea2000c101900 */
[----:B------:R-:W0:Y:S01]  /*5270*/  LDC.64 R28, c[0x4][R28] ;  /* 0x010000001c1c7b82 */ /* 0x000e220000000a00 */
[----:B------:R-:W1:Y:S01]  /*5280*/  LDCU.64 UR4, c[0x4][0x160] ;  /* 0x01002c00ff0477ac */ /* 0x000e620008000a00 */
[----:B------:R-:W-:Y:S02]  /*5290*/  IMAD.MOV.U32 R6, RZ, RZ, R24 ;  /* 0x000000ffff067224 */ /* 0x000fe400078e0018 */
[----:B------:R-:W-:Y:S02]  /*52a0*/  IMAD.MOV.U32 R7, RZ, RZ, R26 ;  /* 0x000000ffff077224 */ /* 0x000fe400078e001a */
[----:B-1----:R-:W-:Y:S02]  /*52b0*/  IMAD.U32 R4, RZ, RZ, UR4 ;  /* 0x00000004ff047e24 */ /* 0x002fe4000f8e00ff */
[----:B------:R-:W-:Y:S01]  /*52c0*/  IMAD.U32 R5, RZ, RZ, UR5 ;  /* 0x00000005ff057e24 */ /* 0x000fe2000f8e00ff */
[----:B0-2---:R1:W-:Y:S06]  /*52d0*/  STL [R1+0x10], R22 ;  /* 0x0000101601007387 */ /* 0x0053ec0000100800 */
[----:B------:R-:W-:-:S07]  /*52e0*/  LEPC R20, `(.L_x_105) ;  /* 0x000000001014794e */ /* 0x000fce0000000000 */
[----:B-1----:R-:W-:Y:S05]  /*52f0*/  CALL.ABS.NOINC R28 ;  /* 0x000000001c007343 */ /* 0x002fea0003c00000 */
.L_x_105:
[----:B------:R-:W-:-:S07]  /*5300*/  VIADD R25, R25, 0x4 ;  /* 0x0000000419197836 */ /* 0x000fce0000000000 */
.L_x_101:
[----:B------:R-:W-:-:S13]  /*5310*/  ISETP.NE.AND P0, PT, R27, RZ, PT ;  /* 0x000000ff1b00720c */ /* 0x000fda0003f05270 */
[----:B------:R-:W-:Y:S05]  /*5320*/  @!P0 BRA `(.L_x_91) ;  /* 0x0000000000548947 */ /* 0x000fea0003800000 */
[----:B------:R-:W-:Y:S01]  /*5330*/  IADD3 R23, P0, PT, R32, 0x10, RZ ;  /* 0x0000001020177810 */ /* 0x000fe20007f1e0ff */
[----:B------:R-:W-:-:S04]  /*5340*/  IMAD.MOV.U32 R22, RZ, RZ, RZ ;  /* 0x000000ffff167224 */ /* 0x000fc800078e00ff */
[----:B------:R-:W-:-:S08]  /*5350*/  IMAD.X R24, RZ, RZ, R30, P0 ;  /* 0x000000ffff187224 */ /* 0x000fd000000e061e */
.L_x_107:
[----:B------:R-:W-:Y:S01]  /*5360*/  IMAD.WIDE.U32 R10, R25, 0x4, R18 ;  /* 0x00000004190a7825 */ /* 0x000fe200078e0012 */
[----:B------:R-:W-:Y:S01]  /*5370*/  MOV R8, 0x180 ;  /* 0x0000018000087802 */ /* 0x000fe20000000f00 */
[----:B------:R-:W0:Y:S04]  /*5380*/  LDCU.64 UR4, c[0x4][0x160] ;  /* 0x01002c00ff0477ac */ /* 0x000e280008000a00 */
[----:B------:R-:W2:Y:S01]  /*5390*/  LD.E R10, desc[UR36][R10.64] ;  /* 0x000000240a0a7980 */ /* 0x000ea2000c101900 */
[----:B------:R-:W1:Y:S01]  /*53a0*/  LDC.64 R8, c[0x4][R8] ;  /* 0x0100000008087b82 */ /* 0x000e620000000a00 */
[----:B------:R-:W-:Y:S02]  /*53b0*/  VIADD R22, R22, 0x1 ;  /* 0x0000000116167836 */ /* 0x000fe40000000000 */
[----:B------:R-:W-:-:S02]  /*53c0*/  IMAD.MOV.U32 R6, RZ, RZ, R23 ;  /* 0x000000ffff067224 */ /* 0x000fc400078e0017 */
[----:B------:R-:W-:Y:S01]  /*53d0*/  IMAD.MOV.U32 R7, RZ, RZ, R24 ;  /* 0x000000ffff077224 */ /* 0x000fe200078e0018 */
[----:B------:R-:W-:-:S04]  /*53e0*/  ISETP.NE.AND P0, PT, R22, R27, PT ;  /* 0x0000001b1600720c */ /* 0x000fc80003f05270 */
[----:B------:R-:W-:Y:S02]  /*53f0*/  P2R R0, PR, RZ, 0x1 ;  /* 0x00000001ff007803 */ /* 0x000fe40000000000 */
[----:B0-----:R-:W-:Y:S01]  /*5400*/  MOV R4, UR4 ;  /* 0x0000000400047c02 */ /* 0x001fe20008000f00 */
[----:B------:R-:W-:Y:S01]  /*5410*/  IMAD.U32 R5, RZ, RZ, UR5 ;  /* 0x00000005ff057e24 */ /* 0x000fe2000f8e00ff */
[----:B-12---:R0:W-:Y:S06]  /*5420*/  STL [R1+0x10], R10 ;  /* 0x0000100a01007387 */ /* 0x0061ec0000100800 */
[----:B------:R-:W-:-:S07]  /*5430*/  LEPC R20, `(.L_x_106) ;  /* 0x000000001014794e */ /* 0x000fce0000000000 */
[----:B0-----:R-:W-:Y:S05]  /*5440*/  CALL.ABS.NOINC R8 ;  /* 0x0000000008007343 */ /* 0x001fea0003c00000 */
.L_x_106:
[----:B------:R-:W-:Y:S01]  /*5450*/  ISETP.NE.AND P6, PT, R22, R27, PT ;  /* 0x0000001b1600720c */ /* 0x000fe20003fc5270 */
[----:B------:R-:W-:-:S12]  /*5460*/  VIADD R25, R25, 0x1 ;  /* 0x0000000119197836 */ /* 0x000fd80000000000 */
[----:B------:R-:W-:Y:S05]  /*5470*/  @P6 BRA `(.L_x_107) ;  /* 0xfffffffc00b86947 */ /* 0x000fea000383ffff */
.L_x_91:
[----:B------:R-:W-:Y:S05]  /*5480*/  BSYNC.RECONVERGENT B6 ;  /* 0x0000000000067941 */ /* 0x000fea0003800200 */
.L_x_72:
[----:B------:R-:W-:Y:S01]  /*5490*/  MOV R22, 0x180 ;  /* 0x0000018000167802 */ /* 0x000fe20000000f00 */
[----:B------:R-:W0:Y:S01]  /*54a0*/  LDCU.64 UR4, c[0x4][0x168] ;  /* 0x01002d00ff0477ac */ /* 0x000e220008000a00 */
[----:B------:R-:W-:Y:S02]  /*54b0*/  CS2R R6, SRZ ;  /* 0x0000000000067805 */ /* 0x000fe4000001ff00 */
[----:B------:R1:W2:Y:S01]  /*54c0*/  LDC.64 R8, c[0x4][R22] ;  /* 0x0100000016087b82 */ /* 0x0002a20000000a00 */
[----:B0-----:R-:W-:Y:S02]  /*54d0*/  IMAD.U32 R4, RZ, RZ, UR4 ;  /* 0x00000004ff047e24 */ /* 0x001fe4000f8e00ff */
[----:B-1----:R-:W-:-:S07]  /*54e0*/  IMAD.U32 R5, RZ, RZ, UR5 ;  /* 0x00000005ff057e24 */ /* 0x002fce000f8e00ff */
[----:B------:R-:W-:-:S07]  /*54f0*/  LEPC R20, `(.L_x_108) ;  /* 0x000000001014794e */ /* 0x000fce0000000000 */
[----:B--2---:R-:W-:Y:S05]  /*5500*/  CALL.ABS.NOINC R8 ;  /* 0x0000000008007343 */ /* 0x004fea0003c00000 */
.L_x_108:
[----:B------:R0:W-:Y:S01]  /*5510*/  STL [R1+0x10], R2 ;  /* 0x0000100201007387 */ /* 0x0001e20000100800 */
[----:B------:R-:W1:Y:S01]  /*5520*/  LDC.64 R22, c[0x4][R22] ;  /* 0x0100000016167b82 */ /* 0x000e620000000a00 */
[----:B------:R-:W2:Y:S01]  /*5530*/  LDCU.64 UR4, c[0x4][0x170] ;  /* 0x01002e00ff0477ac */ /* 0x000ea20008000a00 */
[----:B------:R-:W-:-:S04]  /*5540*/  IADD3 R6, P0, PT, R32, 0x10, RZ ;  /* 0x0000001020067810 */ /* 0x000fc80007f1e0ff */
[----:B------:R-:W-:Y:S01]  /*5550*/  IADD3.X R7, PT, PT, RZ, R30, RZ, P0, !PT ;  /* 0x0000001eff077210 */ /* 0x000fe200007fe4ff */
[----:B--2---:R-:W-:Y:S02]  /*5560*/  IMAD.U32 R4, RZ, RZ, UR4 ;  /* 0x00000004ff047e24 */ /* 0x004fe4000f8e00ff */
[----:B0-----:R-:W-:-:S07]  /*5570*/  IMAD.U32 R5, RZ, RZ, UR5 ;  /* 0x00000005ff057e24 */ /* 0x001fce000f8e00ff */
[----:B------:R-:W-:-:S07]  /*5580*/  LEPC R20, `(.L_x_109) ;  /* 0x000000001014794e */ /* 0x000fce0000000000 */
[----:B-1----:R-:W-:Y:S05]  /*5590*/  CALL.ABS.NOINC R22 ;  /* 0x0000000016007343 */ /* 0x002fea0003c00000 */
.L_x_109:
[----:B------:R-:W0:Y:S02]  /*55a0*/  LDCU UR4, c[0x0][0x3a8] ;  /* 0x00007500ff0477ac */ /* 0x000e240008000800 */
[----:B0-----:R-:W-:-:S09]  /*55b0*/  UISETP.GE.AND UP0, UPT, UR4, 0x1, UPT ;  /* 0x000000010400788c */ /* 0x001fd2000bf06270 */
[----:B------:R-:W-:Y:S05]  /*55c0*/  BRA.U !UP0, `(.L_x_110) ;  /* 0x0000005108c07547 */ /* 0x000fea000b800000 */
[----:B------:R-:W0:Y:S01]  /*55d0*/  LDC R0, c[0x0][0x3ac] ;  /* 0x0000eb00ff007b82 */ /* 0x000e220000000800 */
[----:B------:R-:W-:Y:S01]  /*55e0*/  VIMNMX.U32 R34, PT, PT, R34, 0x1, !PT ;  /* 0x0000000122227848 */ /* 0x000fe20007fe0000 */
[----:B------:R-:W-:Y:S02]  /*55f0*/  IMAD.MOV.U32 R28, RZ, RZ, RZ ;  /* 0x000000ffff1c7224 */ /* 0x000fe400078e00ff */
[----:B------:R-:W-:-:S04]  /*5600*/  IMAD.MOV.U32 R29, RZ, RZ, R2 ;  /* 0x000000ffff1d7224 */ /* 0x000fc800078e0002 */
[----:B------:R-:W1:Y:S01]  /*5610*/  LDC.64 R4, c[0x0][0x3a0] ;  /* 0x0000e800ff047b82 */ /* 0x000e620000000a00 */
[----:B0-----:R-:W-:-:S04]  /*5620*/  ISETP.GE.AND P0, PT, R0, 0x1, PT ;  /* 0x000000010000780c */ /* 0x001fc80003f06270 */
[C---:B-1----:R-:W-:Y:S02]  /*5630*/  ISETP.LT.OR P1, PT, R4.reuse, 0x1, !P0 ;  /* 0x000000010400780c */ /* 0x042fe40004721670 */
[----:B------:R-:W-:Y:S02]  /*5640*/  ISETP.GT.OR P0, PT, R4, RZ, !P0 ;  /* 0x000000ff0400720c */ /* 0x000fe40004704670 */
[C---:B------:R-:W-:Y:S02]  /*5650*/  LOP3.LUT R37, R5.reuse, 0x7, RZ, 0xc0, !PT ;  /* 0x0000000705257812 */ /* 0x040fe400078ec0ff */
[----:B------:R-:W-:Y:S02]  /*5660*/  P2R R43, PR, RZ, 0x2 ;  /* 0x00000002ff2b7803 */ /* 0x000fe40000000000 */
[----:B------:R-:W-:Y:S02]  /*5670*/  LOP3.LUT R36, R5, 0x3, RZ, 0xc0, !PT ;  /* 0x0000000305247812 */ /* 0x000fe400078ec0ff */
[----:B------:R-:W-:-:S02]  /*5680*/  P2R R44, PR, RZ, 0x1 ;  /* 0x00000001ff2c7803 */ /* 0x000fc40000000000 */
[----:B------:R-:W-:-:S07]  /*5690*/  LOP3.LUT R35, R5, 0x7ffffff8, RZ, 0xc0, !PT ;  /* 0x7ffffff805237812 */ /* 0x000fce00078ec0ff */
.L_x_217:
[----:B------:R-:W0:Y:S01]  /*56a0*/  LDC R24, c[0x0][0x3a0] ;  /* 0x0000e800ff187b82 */ /* 0x000e220000000800 */
[----:B------:R-:W-:Y:S01]  /*56b0*/  MOV R6, 0x188 ;  /* 0x0000018800067802 */ /* 0x000fe20000000f00 */
[----:B------:R-:W1:Y:S06]  /*56c0*/  LDCU UR4, c[0x0][0x3a0] ;  /* 0x00007400ff0477ac */ /* 0x000e6c0008000800 */
[----:B------:R-:W2:Y:S01]  /*56d0*/  LDC.64 R6, c[0x4][R6] ;  /* 0x0100000006067b82 */ /* 0x000ea20000000a00 */
[----:B-1----:R-:W-:Y:S01]  /*56e0*/  ISETP.GE.AND P0, PT, R42, UR4, PT ;  /* 0x000000042a007c0c */ /* 0x002fe2000bf06270 */
[----:B0-----:R-:W-:-:S03]  /*56f0*/  IMAD.WIDE R24, R24, 0x4, RZ ;  /* 0x0000000418187825 */ /* 0x001fc600078e02ff */
[----:B------:R-:W-:Y:S01]  /*5700*/  P2R R22, PR, RZ, 0x1 ;  /* 0x00000001ff167803 */ /* 0x000fe20000000000 */
[----:B------:R-:W-:Y:S02]  /*5710*/  IMAD.MOV.U32 R4, RZ, RZ, R24 ;  /* 0x000000ffff047224 */ /* 0x000fe400078e0018 */
[----:B------:R-:W-:-:S07]  /*5720*/  IMAD.MOV.U32 R5, RZ, RZ, R25 ;  /* 0x000000ffff057224 */ /* 0x000fce00078e0019 */
[----:B------:R-:W-:-:S07]  /*5730*/  LEPC R20, `(.L_x_111) ;  /* 0x000000001014794e */ /* 0x000fce0000000000 */
[----:B--2---:R-:W-:Y:S05]  /*5740*/  CALL.ABS.NOINC R6 ;  /* 0x0000000006007343 */ /* 0x004fea0003c00000 */
.L_x_111:
[----:B------:R-:W-:Y:S01]  /*5750*/  ISETP.NE.AND P6, PT, R22, RZ, PT ;  /* 0x000000ff1600720c */ /* 0x000fe20003fc5270 */
[----:B------:R-:W-:Y:S01]  /*5760*/  BSSY.RECONVERGENT B7, `(.L_x_112) ;  /* 0x000043e000077945 */ /* 0x000fe20003800200 */
[----:B------:R-:W-:Y:S02]  /*5770*/  IMAD.MOV.U32 R22, RZ, RZ, R4 ;  /* 0x000000ffff167224 */ /* 0x000fe400078e0004 */
[----:B------:R-:W-:-:S09]  /*5780*/  IMAD.MOV.U32 R23, RZ, RZ, R5 ;  /* 0x000000ffff177224 */ /* 0x000fd200078e0005 */
[----:B------:R-:W-:Y:S05]  /*5790*/  @P6 BRA `(.L_x_113) ;  /* 0x0000004000e86947 */ /* 0x000fea0003800000 */
[----:B------:R-:W-:Y:S01]  /*57a0*/  IMAD.HI.U32 R0, R34, -0x4370ec6f, RZ ;  /* 0xbc8f139122007827 */ /* 0x000fe200078e00ff */
[----:B------:R-:W0:Y:S03]  /*57b0*/  MUFU.RCP64H R7, 2.14748262400000000000e+09 ;  /* 0x41dfffff00077908 */ /* 0x000e260000001800 */
[----:B------:R-:W-:Y:S01]  /*57c0*/  HFMA2 R6, -RZ, RZ, 0, 5.9604644775390625e-08 ;  /* 0x00000001ff067431 */ /* 0x000fe200000001ff */
[----:B------:R-:W1:Y:S01]  /*57d0*/  LDCU UR4, c[0x0][0x3a0] ;  /* 0x00007400ff0477ac */ /* 0x000e620008000800 */
[----:B------:R-:W-:Y:S01]  /*57e0*/  IMAD.MOV.U32 R4, RZ, RZ, -0x800000 ;  /* 0xff800000ff047424 */ /* 0x000fe200078e00ff */
[----:B------:R-:W-:Y:S01]  /*57f0*/  SHF.R.U32.HI R3, RZ, 0xf, R0 ;  /* 0x0000000fff037819 */ /* 0x000fe20000011600 */
[----:B------:R-:W-:Y:S01]  /*5800*/  IMAD.MOV.U32 R5, RZ, RZ, 0x41dfffff ;  /* 0x41dfffffff057424 */ /* 0x000fe200078e00ff */
[----:B------:R-:W2:Y:S03]  /*5810*/  LDC R26, c[0x0][0x3a4] ;  /* 0x0000e900ff1a7b82 */ /* 0x000ea60000000800 */
[----:B------:R-:W-:-:S02]  /*5820*/  IMAD R34, R3, -0xadc8, R34 ;  /* 0xffff523803227824 */ /* 0x000fc400078e0222 */
[----:B------:R-:W-:Y:S02]  /*5830*/  IMAD R3, R3, 0xd47, RZ ;  /* 0x00000d4703037824 */ /* 0x000fe400078e02ff */
[----:B------:R-:W-:-:S03]  /*5840*/  IMAD R34, R34, 0xbc8f, RZ ;  /* 0x0000bc8f22227824 */ /* 0x000fc600078e02ff */
[----:B------:R-:W-:Y:S01]  /*5850*/  LOP3.LUT R11, R3, 0x7fffffff, RZ, 0x3c, !PT ;  /* 0x7fffffff030b7812 */ /* 0x000fe200078e3cff */
[----:B0-----:R-:W-:Y:S01]  /*5860*/  DFMA R8, R6, -R4, 1 ;  /* 0x3ff000000608742b */ /* 0x001fe20000000804 */
[----:B------:R-:W-:Y:S01]  /*5870*/  ISETP.GE.U32.AND P0, PT, R34, R3, PT ;  /* 0x000000032200720c */ /* 0x000fe20003f06070 */
[----:B-1----:R-:W-:-:S06]  /*5880*/  UISETP.NE.AND UP0, UPT, UR4, URZ, UPT ;  /* 0x000000ff0400728c */ /* 0x002fcc000bf05270 */
[----:B------:R-:W-:-:S06]  /*5890*/  DFMA R8, R8, R8, R8 ;  /* 0x000000080808722b */ /* 0x000fcc0000000008 */
[----:B------:R-:W-:Y:S01]  /*58a0*/  @P0 IMAD.MOV R11, RZ, RZ, -R3 ;  /* 0x000000ffff0b0224 */ /* 0x000fe200078e0a03 */
[----:B--2---:R-:W-:Y:S01]  /*58b0*/  ISETP.GE.AND P0, PT, R26, 0x1, PT ;  /* 0x000000011a00780c */ /* 0x004fe20003f06270 */
[----:B------:R-:W-:Y:S02]  /*58c0*/  DFMA R8, R6, R8, R6 ;  /* 0x000000080608722b */ /* 0x000fe40000000006 */
[----:B------:R-:W-:-:S04]  /*58d0*/  IMAD.IADD R3, R34, 0x1, R11 ;  /* 0x0000000122037824 */ /* 0x000fc800078e020b */
[----:B------:R-:W-:Y:S02]  /*58e0*/  VIADD R6, R3, 0xffffffff ;  /* 0xffffffff03067836 */ /* 0x000fe40000000000 */
[----:B------:R-:W-:-:S04]  /*58f0*/  DFMA R10, R8, -R4, 1 ;  /* 0x3ff00000080a742b */ /* 0x000fc80000000804 */
[----:B------:R-:W0:Y:S04]  /*5900*/  I2F.F64.U32 R6, R6 ;  /* 0x0000000600067312 */ /* 0x000e280000201800 */
[----:B------:R-:W-:-:S08]  /*5910*/  DFMA R10, R8, R10, R8 ;  /* 0x0000000a080a722b */ /* 0x000fd00000000008 */
[----:B0-----:R-:W-:-:S08]  /*5920*/  DMUL R8, R6, R10 ;  /* 0x0000000a06087228 */ /* 0x001fd00000000000 */
[----:B------:R-:W-:-:S08]  /*5930*/  DFMA R4, R8, -R4, R6 ;  /* 0x800000040804722b */ /* 0x000fd00000000006 */
[----:B------:R-:W-:Y:S01]  /*5940*/  DFMA R4, R10, R4, R8 ;  /* 0x000000040a04722b */ /* 0x000fe20000000008 */
[----:B------:R-:W-:-:S09]  /*5950*/  P2R R8, PR, RZ, 0x1 ;  /* 0x00000001ff087803 */ /* 0x000fd20000000000 */
[----:B------:R-:W-:Y:S01]  /*5960*/  FFMA R0, RZ, 27.999998092651367188, R5 ;  /* 0x41dfffffff007823 */ /* 0x000fe20000000005 */
[----:B------:R-:W-:Y:S06]  /*5970*/  BRA.U !UP0, `(.L_x_114) ;  /* 0x00000001083c7547 */ /* 0x000fec000b800000 */
[----:B------:R-:W-:Y:S01]  /*5980*/  BSSY.RECONVERGENT B0, `(.L_x_114) ;  /* 0x000000e000007945 */ /* 0x000fe20003800200 */
[----:B------:R-:W-:Y:S02]  /*5990*/  IMAD.MOV.U32 R13, RZ, RZ, RZ ;  /* 0x000000ffff0d7224 */ /* 0x000fe400078e00ff */
[----:B------:R-:W-:-:S07]  /*59a0*/  IMAD.MOV.U32 R15, RZ, RZ, RZ ;  /* 0x000000ffff0f7224 */ /* 0x000fce00078e00ff */
.L_x_115:
[----:B------:R-:W-:-:S05]  /*59b0*/  IADD3 R10, P0, PT, R18, R13, RZ ;  /* 0x0000000d120a7210 */ /* 0x000fca0007f1e0ff */
[----:B0-----:R-:W-:-:S06]  /*59c0*/  IMAD.X R11, R19, 0x1, R15, P0 ;  /* 0x00000001130b7824 */ /* 0x001fcc00000e060f */
[----:B------:R-:W2:Y:S01]  /*59d0*/  LD.E.U8 R11, desc[UR36][R10.64] ;  /* 0x000000240a0b7980 */ /* 0x000ea2000c101100 */
[----:B------:R-:W-:-:S05]  /*59e0*/  IADD3 R8, P0, PT, R13, R22, RZ ;  /* 0x000000160d087210 */ /* 0x000fca0007f1e0ff */
[----:B------:R-:W-:Y:S01]  /*59f0*/  IMAD.X R9, R15, 0x1, R23, P0 ;  /* 0x000000010f097824 */ /* 0x000fe200000e0617 */
[----:B------:R-:W-:-:S05]  /*5a00*/  IADD3 R13, P0, PT, R13, 0x1, RZ ;  /* 0x000000010d0d7810 */ /* 0x000fca0007f1e0ff */
[----:B------:R-:W-:Y:S01]  /*5a10*/  IMAD.X R15, RZ, RZ, R15, P0 ;  /* 0x000000ffff0f7224 */ /* 0x000fe200000e060f */
[----:B------:R-:W-:-:S04]  /*5a20*/  ISETP.GE.U32.AND P0, PT, R13, R24, PT ;  /* 0x000000180d00720c */ /* 0x000fc80003f06070 */
[----:B------:R-:W-:Y:S01]  /*5a30*/  ISETP.GE.U32.AND.EX P0, PT, R15, R25, PT, P0 ;  /* 0x000000190f00720c */ /* 0x000fe20003f06100 */
[----:B--2---:R0:W-:-:S12]  /*5a40*/  ST.E.U8 desc[UR36][R8.64], R11 ;  /* 0x0000000b08007985 */ /* 0x0041d8000c101124 */
[----:B------:R-:W-:Y:S05]  /*5a50*/  @!P0 BRA `(.L_x_115) ;  /* 0xfffffffc00d48947 */ /* 0x000fea000383ffff */
[----:B------:R-:W-:Y:S05]  /*5a60*/  BSYNC.RECONVERGENT B0 ;  /* 0x0000000000007941 */ /* 0x000fea0003800200 */
.L_x_114:
[----:B------:R-:W-:Y:S01]  /*5a70*/  FSETP.GT.AND P0, PT, |R0|, 1.469367938527859385e-39, PT ;  /* 0x001000000000780b */ /* 0x000fe20003f04200 */
[----:B------:R-:W-:Y:S01]  /*5a80*/  BSSY.RECONVERGENT B0, `(.L_x_116) ;  /* 0x000000b000007945 */ /* 0x000fe20003800200 */
[----:B------:R-:W-:Y:S01]  /*5a90*/  FSETP.GEU.AND P1, PT, |R7|, 6.5827683646048100446e-37, PT ;  /* 0x036000000700780b */ /* 0x000fe20003f2e200 */
[----:B------:R-:W-:Y:S01]  /*5aa0*/  IMAD.MOV.U32 R25, RZ, RZ, 0x41dfffff ;  /* 0x41dfffffff197424 */ /* 0x000fe200078e00ff */
[----:B------:R-:W-:-:S11]  /*5ab0*/  MOV R24, 0xff800000 ;  /* 0xff80000000187802 */ /* 0x000fd60000000f00 */
[----:B------:R-:W-:Y:S05]  /*5ac0*/  @P0 BRA P1, `(.L_x_117) ;  /* 0x0000000000180947 */ /* 0x000fea0000800000 */
[----:B------:R-:W-:Y:S01]  /*5ad0*/  IMAD.MOV.U32 R4, RZ, RZ, R6 ;  /* 0x000000ffff047224 */ /* 0x000fe200078e0006 */
[----:B------:R-:W-:Y:S01]  /*5ae0*/  MOV R40, 0x5b10 ;  /* 0x00005b1000287802 */ /* 0x000fe20000000f00 */
[----:B------:R-:W-:-:S07]  /*5af0*/  IMAD.MOV.U32 R5, RZ, RZ, R7 ;  /* 0x000000ffff057224 */ /* 0x000fce00078e0007 */
[----:B0-----:R-:W-:Y:S05]  /*5b00*/  CALL.REL.NOINC `($__internal_0_$__cuda_sm20_div_rn_f64_full) ;  /* 0x0000008400b47944 */ /* 0x001fea0003c00000 */
[----:B------:R-:W-:Y:S02]  /*5b10*/  IMAD.MOV.U32 R4, RZ, RZ, R10 ;  /* 0x000000ffff047224 */ /* 0x000fe400078e000a */
[----:B------:R-:W-:-:S07]  /*5b20*/  IMAD.MOV.U32 R5, RZ, RZ, R11 ;  /* 0x000000ffff057224 */ /* 0x000fce00078e000b */
.L_x_117:
[----:B------:R-:W-:Y:S05]  /*5b30*/  BSYNC.RECONVERGENT B0 ;  /* 0x0000000000007941 */ /* 0x000fea0003800200 */
.L_x_116:
[----:B------:R-:W-:Y:S01]  /*5b40*/  IMAD.HI.U32 R0, R3, -0x4370ec6f, RZ ;  /* 0xbc8f139103007827 */ /* 0x000fe200078e00ff */
[----:B------:R-:W0:Y:S01]  /*5b50*/  MUFU.RCP64H R7, 2.14748262400000000000e+09 ;  /* 0x41dfffff00077908 */ /* 0x000e220000001800 */
[----:B------:R-:W1:Y:S01]  /*5b60*/  LDC.64 R40, c[0x0][0x3a0] ;  /* 0x0000e800ff287b82 */ /* 0x000e620000000a00 */
[----:B------:R-:W-:Y:S01]  /*5b70*/  BSSY.RECONVERGENT B0, `(.L_x_118) ;  /* 0x0000021000007945 */ /* 0x000fe20003800200 */
[----:B------:R-:W-:Y:S01]  /*5b80*/  IMAD.MOV.U32 R12, RZ, RZ, -0x800000 ;  /* 0xff800000ff0c7424 */ /* 0x000fe200078e00ff */
[----:B------:R-:W-:Y:S01]  /*5b90*/  SHF.R.U32.HI R0, RZ, 0xf, R0 ;  /* 0x0000000fff007819 */ /* 0x000fe20000011600 */
[----:B------:R-:W-:Y:S02]  /*5ba0*/  IMAD.MOV.U32 R13, RZ, RZ, 0x41dfffff ;  /* 0x41dfffffff0d7424 */ /* 0x000fe400078e00ff */
[----:B------:R-:W-:Y:S02]  /*5bb0*/  IMAD.MOV.U32 R6, RZ, RZ, 0x1 ;  /* 0x00000001ff067424 */ /* 0x000fe400078e00ff */
[----:B------:R-:W-:-:S02]  /*5bc0*/  IMAD R3, R0, -0xadc8, R3 ;  /* 0xffff523800037824 */ /* 0x000fc400078e0203 */
[----:B------:R-:W-:Y:S02]  /*5bd0*/  IMAD R0, R0, 0xd47, RZ ;  /* 0x00000d4700007824 */ /* 0x000fe400078e02ff */
[----:B------:R-:W-:-:S03]  /*5be0*/  IMAD R3, R3, 0xbc8f, RZ ;  /* 0x0000bc8f03037824 */ /* 0x000fc600078e02ff */
[----:B------:R-:W-:Y:S01]  /*5bf0*/  LOP3.LUT R34, R0, 0x7fffffff, RZ, 0x3c, !PT ;  /* 0x7fffffff00227812 */ /* 0x000fe200078e3cff */
[----:B0-----:R-:W-:Y:S01]  /*5c00*/  DFMA R8, R6, -R12, 1 ;  /* 0x3ff000000608742b */ /* 0x001fe2000000080c */
[----:B------:R-:W-:-:S07]  /*5c10*/  ISETP.GE.U32.AND P0, PT, R3, R0, PT ;  /* 0x000000000300720c */ /* 0x000fce0003f06070 */
[----:B------:R-:W-:-:S06]  /*5c20*/  DFMA R8, R8, R8, R8 ;  /* 0x000000080808722b */ /* 0x000fcc0000000008 */
[----:B------:R-:W-:Y:S02]  /*5c30*/  @P0 IADD3 R34, PT, PT, -R0, RZ, RZ ;  /* 0x000000ff00220210 */ /* 0x000fe40007ffe1ff */
[----:B------:R-:W-:-:S03]  /*5c40*/  DFMA R6, R6, R8, R6 ;  /* 0x000000080606722b */ /* 0x000fc60000000006 */
[----:B------:R-:W-:-:S04]  /*5c50*/  IMAD.IADD R34, R3, 0x1, R34 ;  /* 0x0000000103227824 */ /* 0x000fc800078e0222 */
[----:B------:R-:W-:Y:S01]  /*5c60*/  VIADD R8, R34, 0xffffffff ;  /* 0xffffffff22087836 */ /* 0x000fe20000000000 */
[----:B------:R-:W-:-:S05]  /*5c70*/  DFMA R10, R6, -R12, 1 ;  /* 0x3ff00000060a742b */ /* 0x000fca000000080c */
[----:B------:R-:W0:Y:S03]  /*5c80*/  I2F.F64.U32 R8, R8 ;  /* 0x0000000800087312 */ /* 0x000e260000201800 */
[----:B------:R-:W-:-:S05]  /*5c90*/  DFMA R10, R6, R10, R6 ;  /* 0x0000000a060a722b */ /* 0x000fca0000000006 */
[----:B-1----:R-:W1:Y:S03]  /*5ca0*/  I2F.F64 R6, R40 ;  /* 0x0000002800067312 */ /* 0x002e660000201c00 */
[----:B0-----:R-:W-:Y:S01]  /*5cb0*/  DMUL R14, R10, R8 ;  /* 0x000000080a0e7228 */ /* 0x001fe20000000000 */
[----:B------:R-:W-:-:S07]  /*5cc0*/  FSETP.GEU.AND P1, PT, |R9|, 6.5827683646048100446e-37, PT ;  /* 0x036000000900780b */ /* 0x000fce0003f2e200 */
[----:B------:R-:W-:Y:S02]  /*5cd0*/  DFMA R12, R14, -R12, R8 ;  /* 0x8000000c0e0c722b */ /* 0x000fe40000000008 */
[----:B-1----:R-:W-:-:S06]  /*5ce0*/  DFMA R4, R6, R4, RZ ;  /* 0x000000040604722b */ /* 0x002fcc00000000ff */
[----:B------:R-:W-:Y:S01]  /*5cf0*/  DFMA R10, R10, R12, R14 ;  /* 0x0000000c0a0a722b */ /* 0x000fe2000000000e */
[----:B------:R0:W1:Y:S09]  /*5d00*/  F2I.F64.TRUNC R3, R4 ;  /* 0x0000000400037311 */ /* 0x000072000030d100 */
[----:B------:R-:W-:-:S05]  /*5d10*/  FFMA R0, RZ, 27.999998092651367188, R11 ;  /* 0x41dfffffff007823 */ /* 0x000fca000000000b */
[----:B------:R-:W-:-:S13]  /*5d20*/  FSETP.GT.AND P0, PT, |R0|, 1.469367938527859385e-39, PT ;  /* 0x001000000000780b */ /* 0x000fda0003f04200 */
[----:B01----:R-:W-:Y:S05]  /*5d30*/  @P0 BRA P1, `(.L_x_119) ;  /* 0x0000000000100947 */ /* 0x003fea0000800000 */
[----:B------:R-:W-:Y:S01]  /*5d40*/  IMAD.MOV.U32 R4, RZ, RZ, R8 ;  /* 0x000000ffff047224 */ /* 0x000fe200078e0008 */
[----:B------:R-:W-:Y:S01]  /*5d50*/  MOV R40, 0x5d80 ;  /* 0x00005d8000287802 */ /* 0x000fe20000000f00 */
[----:B------:R-:W-:-:S07]  /*5d60*/  IMAD.MOV.U32 R5, RZ, RZ, R9 ;  /* 0x000000ffff057224 */ /* 0x000fce00078e0009 */
[----:B------:R-:W-:Y:S05]  /*5d70*/  CALL.REL.NOINC `($__internal_0_$__cuda_sm20_div_rn_f64_full) ;  /* 0x0000008400187944 */ /* 0x000fea0003c00000 */
.L_x_119:
[----:B------:R-:W-:Y:S05]  /*5d80*/  BSYNC.RECONVERGENT B0 ;  /* 0x0000000000007941 */ /* 0x000fea0003800200 */
.L_x_118:
[----:B------:R-:W-:Y:S01]  /*5d90*/  DFMA R4, R6, R10, RZ ;  /* 0x0000000a0604722b */ /* 0x000fe200000000ff */
[----:B------:R-:W0:Y:S01]  /*5da0*/  LDCU UR4, c[0x0][0x3a4] ;  /* 0x00007480ff0477ac */ /* 0x000e220008000800 */
[----:B------:R-:W-:-:S05]  /*5db0*/  IMAD.WIDE R10, R3, 0x4, R22 ;  /* 0x00000004030a7825 */ /* 0x000fca00078e0216 */
[----:B------:R-:W2:Y:S03]  /*5dc0*/  LD.E R3, desc[UR36][R10.64] ;  /* 0x000000240a037980 */ /* 0x000ea6000c101900 */
[----:B------:R-:W1:Y:S02]  /*5dd0*/  F2I.F64.TRUNC R5, R4 ;  /* 0x0000000400057311 */ /* 0x000e64000030d100 */
[----:B-1----:R-:W-:-:S05]  /*5de0*/  IMAD.WIDE R8, R5, 0x4, R22 ;  /* 0x0000000405087825 */ /* 0x002fca00078e0216 */
[----:B------:R-:W3:Y:S01]  /*5df0*/  LD.E R13, desc[UR36][R8.64] ;  /* 0x00000024080d7980 */ /* 0x000ee2000c101900 */
[----:B------:R-:W-:-:S06]  /*5e00*/  MOV R6, 0x188 ;  /* 0x0000018800067802 */ /* 0x000fcc0000000f00 */
[----:B------:R-:W1:Y:S01]  /*5e10*/  LDC.64 R6, c[0x4][R6] ;  /* 0x0100000006067b82 */ /* 0x000e620000000a00 */
[----:B0-----:R-:W-:-:S06]  /*5e20*/  UIMAD.WIDE UR4, UR4, 0x4, URZ ;  /* 0x00000004040478a5 */ /* 0x001fcc000f8e02ff */
[----:B------:R-:W-:Y:S02]  /*5e30*/  IMAD.U32 R15, RZ, RZ, UR5 ;  /* 0x00000005ff0f7e24 */ /* 0x000fe4000f8e00ff */
[----:B------:R-:W-:Y:S02]  /*5e40*/  IMAD.U32 R5, RZ, RZ, UR5 ;  /* 0x00000005ff057e24 */ /* 0x000fe4000f8e00ff */
[----:B------:R-:W-:Y:S01]  /*5e50*/  IMAD.U32 R4, RZ, RZ, UR4 ;  /* 0x00000004ff047e24 */ /* 0x000fe2000f8e00ff */
[----:B------:R-:W-:Y:S01]  /*5e60*/  MOV R5, R15 ;  /* 0x0000000f00057202 */ /* 0x000fe20000000f00 */
[----:B------:R-:W-:Y:S01]  /*5e70*/  IMAD.U32 R14, RZ, RZ, UR4 ;  /* 0x00000004ff0e7e24 */ /* 0x000fe2000f8e00ff */
[----:B---3--:R0:W-:Y:S04]  /*5e80*/  ST.E desc[UR36][R10.64], R13 ;  /* 0x0000000d0a007985 */ /* 0x0081e8000c101924 */
[----:B-12---:R0:W-:Y:S02]  /*5e90*/  ST.E desc[UR36][R8.64], R3 ;  /* 0x0000000308007985 */ /* 0x0061e4000c101924 */
[----:B------:R-:W-:-:S07]  /*5ea0*/  LEPC R20, `(.L_x_120) ;  /* 0x000000001014794e */ /* 0x000fce0000000000 */
[----:B0-----:R-:W-:Y:S05]  /*5eb0*/  CALL.ABS.NOINC R6 ;  /* 0x0000000006007343 */ /* 0x001fea0003c00000 */
.L_x_120:
[----:B------:R-:W-:Y:S01]  /*5ec0*/  ISETP.GE.AND P6, PT, R26, 0x1, PT ;  /* 0x000000011a00780c */ /* 0x000fe20003fc6270 */
[----:B------:R-:W-:Y:S02]  /*5ed0*/  IMAD.MOV.U32 R24, RZ, RZ, R4 ;  /* 0x000000ffff187224 */ /* 0x000fe400078e0004 */
[----:B------:R-:W-:-:S10]  /*5ee0*/  IMAD.MOV.U32 R25, RZ, RZ, R5 ;  /* 0x000000ffff197224 */ /* 0x000fd400078e0005 */
[----:B------:R-:W-:Y:S05]  /*5ef0*/  @!P6 BRA `(.L_x_121) ;  /* 0x0000000000fce947 */ /* 0x000fea0003800000 */
[----:B------:R-:W-:Y:S01]  /*5f00*/  ISETP.GE.U32.AND P0, PT, R38, 0xf, PT ;  /* 0x0000000f2600780c */ /* 0x000fe20003f06070 */
[----:B------:R-:W-:-:S12]  /*5f10*/  IMAD.MOV.U32 R3, RZ, RZ, RZ ;  /* 0x000000ffff037224 */ /* 0x000fd800078e00ff */
[----:B------:R-:W-:Y:S05]  /*5f20*/  @!P0 BRA `(.L_x_122) ;  /* 0x0000000000648947 */ /* 0x000fea0003800000 */
[----:B------:R-:W-:Y:S01]  /*5f30*/  BSSY.RECONVERGENT B0, `(.L_x_123) ;  /* 0x0000017000007945 */ /* 0x000fe20003800200 */
[----:B------:R-:W-:-:S07]  /*5f40*/  IMAD.MOV.U32 R3, RZ, RZ, RZ ;  /* 0x000000ffff037224 */ /* 0x000fce00078e00ff */
.L_x_124:
[----:B0-----:R-:W-:Y:S01]  /*5f50*/  IMAD.WIDE.U32 R4, R3, 0x4, R24 ;  /* 0x0000000403047825 */ /* 0x001fe200078e0018 */
[----:B------:R-:W-:-:S03]  /*5f60*/  LOP3.LUT R0, R41, 0x7ffffff0, RZ, 0xc0, !PT ;  /* 0x7ffffff029007812 */ /* 0x000fc600078ec0ff */
        /* <DEDUP_REMOVED lines=20> */
.L_x_123:
[----:B------:R-:W-:-:S07]  /*60b0*/  IMAD.MOV.U32 R3, RZ, RZ, R0 ;  /* 0x000000ffff037224 */ /* 0x000fce00078e0000 */
.L_x_122:
[----:B------:R-:W-:-:S04]  /*60c0*/  LOP3.LUT R0, R41, 0xf, RZ, 0xc0, !PT ;  /* 0x0000000f29007812 */ /* 0x000fc800078ec0ff */
[----:B------:R-:W-:-:S13]  /*60d0*/  ISETP.NE.AND P0, PT, R0, RZ, PT ;  /* 0x000000ff0000720c */ /* 0x000fda0003f05270 */
[----:B------:R-:W-:Y:S05]  /*60e0*/  @!P0 BRA `(.L_x_121) ;  /* 0x0000000000808947 */ /* 0x000fea0003800000 */
[----:B------:R-:W-:Y:S01]  /*60f0*/  VIADD R0, R0, 0xffffffff ;  /* 0xffffffff00007836 */ /* 0x000fe20000000000 */
[----:B------:R-:W-:-:S04]  /*6100*/  ISETP.NE.AND P1, PT, R37, RZ, PT ;  /* 0x000000ff2500720c */ /* 0x000fc80003f25270 */
[----:B------:R-:W-:-:S13]  /*6110*/  ISETP.GE.U32.AND P0, PT, R0, 0x7, PT ;  /* 0x000000070000780c */ /* 0x000fda0003f06070 */
[----:B------:R-:W-:Y:S05]  /*6120*/  @!P0 BRA `(.L_x_125) ;  /* 0x0000000000288947 */ /* 0x000fea0003800000 */
        /* <DEDUP_REMOVED lines=10> */
.L_x_125:
[----:B------:R-:W-:Y:S05]  /*61d0*/  @!P1 BRA `(.L_x_121) ;  /* 0x0000000000449947 */ /* 0x000fea0003800000 */
[----:B------:R-:W-:Y:S02]  /*61e0*/  IADD3 R0, PT, PT, R37, -0x1, RZ ;  /* 0xffffffff25007810 */ /* 0x000fe40007ffe0ff */
[----:B------:R-:W-:Y:S02]  /*61f0*/  ISETP.NE.AND P1, PT, R36, RZ, PT ;  /* 0x000000ff2400720c */ /* 0x000fe40003f25270 */
[----:B------:R-:W-:-:S13]  /*6200*/  ISETP.GE.U32.AND P0, PT, R0, 0x3, PT ;  /* 0x000000030000780c */ /* 0x000fda0003f06070 */
[----:B01----:R-:W-:-:S04]  /*6210*/  @P0 IMAD.WIDE.U32 R4, R3, 0x4, R24 ;  /* 0x0000000403040825 */ /* 0x003fc800078e0018 */
[----:B------:R-:W-:Y:S01]  /*6220*/  @P0 VIADD R3, R3, 0x4 ;  /* 0x0000000403030836 */ /* 0x000fe20000000000 */
[----:B------:R2:W-:Y:S04]  /*6230*/  @P0 ST.E desc[UR36][R4.64], RZ ;  /* 0x000000ff04000985 */ /* 0x0005e8000c101924 */
[----:B------:R2:W-:Y:S04]  /*6240*/  @P0 ST.E desc[UR36][R4.64+0x4], RZ ;  /* 0x000004ff04000985 */ /* 0x0005e8000c101924 */
[----:B------:R2:W-:Y:S04]  /*6250*/  @P0 ST.E desc[UR36][R4.64+0x8], RZ ;  /* 0x000008ff04000985 */ /* 0x0005e8000c101924 */
[----:B------:R2:W-:Y:S01]  /*6260*/  @P0 ST.E desc[UR36][R4.64+0xc], RZ ;  /* 0x00000cff04000985 */ /* 0x0005e2000c101924 */
[----:B------:R-:W-:Y:S05]  /*6270*/  @!P1 BRA `(.L_x_121) ;  /* 0x00000000001c9947 */ /* 0x000fea0003800000 */
[----:B--2---:R-:W-:Y:S01]  /*6280*/  IMAD.WIDE.U32 R4, R3, 0x4, R24 ;  /* 0x0000000403047825 */ /* 0x004fe200078e0018 */
[----:B------:R-:W-:-:S04]  /*6290*/  ISETP.NE.AND P0, PT, R36, 0x1, PT ;  /* 0x000000012400780c */ /* 0x000fc80003f05270 */
[----:B------:R3:W-:Y:S09]  /*62a0*/  ST.E desc[UR36][R4.64], RZ ;  /* 0x000000ff04007985 */ /* 0x0007f2000c101924 */
[----:B------:R-:W-:Y:S05]  /*62b0*/  @!P0 BRA `(.L_x_121) ;  /* 0x00000000000c8947 */ /* 0x000fea0003800000 */
[----:B------:R-:W-:Y:S01]  /*62c0*/  ISETP.NE.AND P0, PT, R36, 0x2, PT ;  /* 0x000000022400780c */ /* 0x000fe20003f05270 */
[----:B------:R4:W-:-:S12]  /*62d0*/  ST.E desc[UR36][R4.64+0x4], RZ ;  /* 0x000004ff04007985 */ /* 0x0009d8000c101924 */
[----:B------:R4:W-:Y:S02]  /*62e0*/  @P0 ST.E desc[UR36][R4.64+0x8], RZ ;  /* 0x000008ff04000985 */ /* 0x0009e4000c101924 */
.L_x_121:
[----:B------:R-:W5:Y:S02]  /*62f0*/  LDCU.64 UR4, c[0x0][0x3a0] ;  /* 0x00007400ff0477ac */ /* 0x000f640008000a00 */
[----:B-----5:R-:W-:-:S04]  /*6300*/  UISETP.LT.AND UP0, UPT, UR4, UR5, UPT ;  /* 0x000000050400728c */ /* 0x020fc8000bf01270 */
[----:B------:R-:W-:-:S04]  /*6310*/  USEL UR4, UR4, UR5, UP0 ;  /* 0x0000000504047287 */ /* 0x000fc80008000000 */
[----:B------:R-:W-:-:S09]  /*6320*/  UISETP.GE.AND UP0, UPT, UR4, 0x1, UPT ;  /* 0x000000010400788c */ /* 0x000fd2000bf06270 */
[----:B------:R-:W-:Y:S05]  /*6330*/  BRA.U !UP0, `(.L_x_126) ;  /* 0x00000019083c7547 */ /* 0x000fea000b800000 */
[----:B------:R-:W-:Y:S01]  /*6340*/  BSSY.RECONVERGENT B1, `(.L_x_126) ;  /* 0x000018e000017945 */ /* 0x000fe20003800200 */
[----:B------:R-:W-:-:S07]  /*6350*/  IMAD.MOV.U32 R0, RZ, RZ, RZ ;  /* 0x000000ffff007224 */ /* 0x000fce00078e00ff */
.L_x_140:
[----:B------:R-:W5:Y:S01]  /*6360*/  LDCU UR4, c[0x0][0x3a0] ;  /* 0x00007400ff0477ac */ /* 0x000f620008000800 */
[C---:B------:R-:W-:Y:S01]  /*6370*/  ISETP.NE.AND P1, PT, R0.reuse, RZ, PT ;  /* 0x000000ff0000720c */ /* 0x040fe20003f25270 */
[----:B01234-:R-:W-:Y:S01]  /*6380*/  IMAD.MOV.U32 R4, RZ, RZ, R22 ;  /* 0x000000ffff047224 */ /* 0x01ffe200078e0016 */
[----:B------:R-:W-:Y:S01]  /*6390*/  BSSY.RECONVERGENT B0, `(.L_x_127) ;  /* 0x0000187000007945 */ /* 0x000fe20003800200 */
[----:B------:R-:W-:Y:S02]  /*63a0*/  IMAD.MOV.U32 R5, RZ, RZ, R23 ;  /* 0x000000ffff057224 */ /* 0x000fe400078e0017 */
[----:B------:R-:W-:-:S04]  /*63b0*/  IMAD.WIDE.U32 R4, R0, 0x4, R4 ;  /* 0x0000000400047825 */ /* 0x000fc800078e0004 */
[----:B------:R-:W-:-:S05]  /*63c0*/  VIADD R0, R0, 0x1 ;  /* 0x0000000100007836 */ /* 0x000fca0000000000 */
[----:B-----5:R-:W-:Y:S01]  /*63d0*/  ISETP.NE.AND P0, PT, R0, UR4, PT ;  /* 0x0000000400007c0c */ /* 0x020fe2000bf05270 */
[----:B------:R-:W-:-:S12]  /*63e0*/  @P1 BRA `(.L_x_128) ;  /* 0x0000000800e81947 */ /* 0x000fd80003800000 */
[----:B------:R-:W-:Y:S01]  /*63f0*/  ISETP.GE.U32.AND P1, PT, R38, 0x7, PT ;  /* 0x000000072600780c */ /* 0x000fe20003f26070 */
[----:B------:R-:W-:-:S12]  /*6400*/  IMAD.MOV.U32 R3, RZ, RZ, RZ ;  /* 0x000000ffff037224 */ /* 0x000fd800078e00ff */
[----:B------:R-:W-:Y:S05]  /*6410*/  @!P1 BRA `(.L_x_129) ;  /* 0x0000000400689947 */ /* 0x000fea0003800000 */
[----:B------:R-:W-:Y:S01]  /*6420*/  BSSY.RECONVERGENT B2, `(.L_x_130) ;  /* 0x0000058000027945 */ /* 0x000fe20003800200 */
[----:B------:R-:W-:-:S07]  /*6430*/  IMAD.MOV.U32 R3, RZ, RZ, RZ ;  /* 0x000000ffff037224 */ /* 0x000fce00078e00ff */
.L_x_131:
[----:B0-----:R-:W2:Y:S01]  /*6440*/  LD.E R6, desc[UR36][R4.64] ;  /* 0x0000002404067980 */ /* 0x001ea2000c101900 */
[----:B------:R-:W0:Y:S01]  /*6450*/  LDC.64 R8, c[0x0][0x390] ;  /* 0x0000e400ff087b82 */ /* 0x000e220000000a00 */
[----:B------:R-:W2:Y:S01]  /*6460*/  LDCU UR4, c[0x0][0x3a4] ;  /* 0x00007480ff0477ac */ /* 0x000ea20008000800 */
[C---:B------:R-:W-:Y:S01]  /*6470*/  ISETP.NE.AND P1, PT, R3.reuse, RZ, PT ;  /* 0x000000ff0300720c */ /* 0x040fe20003f25270 */
[----:B------:R-:W1:Y:S01]  /*6480*/  LDCU.64 UR6, c[0x0][0x390] ;  /* 0x00007200ff0677ac */ /* 0x000e620008000a00 */
[----:B--2---:R-:W-:Y:S02]  /*6490*/  IMAD R11, R6, UR4, R3 ;  /* 0x00000004060b7c24 */ /* 0x004fe4000f8e0203 */
        /* <DEDUP_REMOVED lines=10> */
[----:B--2---:R-:W-:-:S05]  /*6540*/  IMAD R10, R10, UR4, RZ ;  /* 0x000000040a0a7c24 */ /* 0x004fca000f8e02ff */
[----:B------:R-:W-:-:S04]  /*6550*/  IADD3 R11, P1, PT, R10, R3, RZ ;  /* 0x000000030a0b7210 */ /* 0x000fc80007f3e0ff */
[----:B------:R-:W-:Y:S02]  /*6560*/  LEA.HI.X.SX32 R12, R10, RZ, 0x1, P1 ;  /* 0x000000ff0a0c7211 */ /* 0x000fe400008f0eff */
[----:B-1----:R-:W-:-:S04]  /*6570*/  LEA R10, P1, R11, UR6, 0x2 ;  /* 0x000000060b0a7c11 */ /* 0x002fc8000f8210ff */
[----:B------:R-:W-:-:S05]  /*6580*/  LEA.HI.X R11, R11, UR7, R12, 0x2, P1 ;  /* 0x000000070b0b7c11 */ /* 0x000fca00088f140c */
[----:B------:R-:W3:Y:S02]  /*6590*/  LDG.E R10, desc[UR36][R10.64+0x4] ;  /* 0x000004240a0a7981 */ /* 0x000ee4000c1e1900 */
[----:B---3--:R-:W-:-:S05]  /*65a0*/  IADD3 R15, PT, PT, R10, R9, RZ ;  /* 0x000000090a0f7210 */ /* 0x008fca0007ffe0ff */
[----:B------:R0:W-:Y:S04]  /*65b0*/  ST.E desc[UR36][R6.64+0x4], R15 ;  /* 0x0000040f06007985 */ /* 0x0001e8000c101924 */
[----:B------:R-:W2:Y:S04]  /*65c0*/  LD.E R8, desc[UR36][R4.64] ;  /* 0x0000002404087980 */ /* 0x000ea8000c101900 */
[----:B0-----:R-:W3:Y:S01]  /*65d0*/  LD.E R15, desc[UR36][R6.64+0xc] ;  /* 0x00000c24060f7980 */ /* 0x001ee2000c101900 */
[----:B--2---:R-:W-:-:S05]  /*65e0*/  IMAD R8, R8, UR4, RZ ;  /* 0x0000000408087c24 */ /* 0x004fca000f8e02ff */
        /* <DEDUP_REMOVED lines=9> */
[----:B--2---:R-:W-:-:S05]  /*6680*/  IMAD R10, R10, UR4, RZ ;  /* 0x000000040a0a7c24 */ /* 0x004fca000f8e02ff */
        /* <DEDUP_REMOVED lines=38> */
[----:B--2---:R-:W-:-:S05]  /*68f0*/  IMAD R10, R10, UR4, RZ ;  /* 0x000000040a0a7c24 */ /* 0x004fca000f8e02ff */
[----:B------:R-:W-:-:S04]  /*6900*/  IADD3 R11, P1, PT, R10, R3, RZ ;  /* 0x000000030a0b7210 */ /* 0x000fc80007f3e0ff */
[----:B------:R-:W-:Y:S02]  /*6910*/  LEA.HI.X.SX32 R12, R10, RZ, 0x1, P1 ;  /* 0x000000ff0a0c7211 */ /* 0x000fe400008f0eff */
[----:B------:R-:W-:-:S04]  /*6920*/  LEA R10, P1, R11, UR6, 0x2 ;  /* 0x000000060b0a7c11 */ /* 0x000fc8000f8210ff */
[----:B------:R-:W-:-:S05]  /*6930*/  LEA.HI.X R11, R11, UR7, R12, 0x2, P1 ;  /* 0x000000070b0b7c11 */ /* 0x000fca00088f140c */
[----:B------:R-:W3:Y:S01]  /*6940*/  LDG.E R10, desc[UR36][R10.64+0x1c] ;  /* 0x00001c240a0a7981 */ /* 0x000ee2000c1e1900 */
[----:B------:R-:W-:-:S05]  /*6950*/  VIADD R3, R3, 0x8 ;  /* 0x0000000803037836 */ /* 0x000fca0000000000 */
[----:B------:R-:W-:Y:S01]  /*6960*/  ISETP.NE.AND P1, PT, R3, R35, PT ;  /* 0x000000230300720c */ /* 0x000fe20003f25270 */
[----:B---3--:R-:W-:-:S05]  /*6970*/  IMAD.IADD R15, R10, 0x1, R15 ;  /* 0x000000010a0f7824 */ /* 0x008fca00078e020f */
[----:B------:R0:W-:Y:S07]  /*6980*/  ST.E desc[UR36][R6.64+0x1c], R15 ;  /* 0x00001c0f06007985 */ /* 0x0001ee000c101924 */
[----:B------:R-:W-:Y:S05]  /*6990*/  @P1 BRA `(.L_x_131) ;  /* 0xfffffff800a81947 */ /* 0x000fea000383ffff */
[----:B------:R-:W-:Y:S05]  /*69a0*/  BSYNC.RECONVERGENT B2 ;  /* 0x0000000000027941 */ /* 0x000fea0003800200 */
.L_x_130:
[----:B------:R-:W-:-:S07]  /*69b0*/  IMAD.MOV.U32 R3, RZ, RZ, R35 ;  /* 0x000000ffff037224 */ /* 0x000fce00078e0023 */
.L_x_129:
[----:B------:R-:W-:-:S13]  /*69c0*/  ISETP.NE.AND P1, PT, R37, RZ, PT ;  /* 0x000000ff2500720c */ /* 0x000fda0003f25270 */
[----:B------:R-:W-:Y:S05]  /*69d0*/  @!P1 BRA `(.L_x_132) ;  /* 0x0000001000889947 */ /* 0x000fea0003800000 */
[----:B0-----:R-:W-:-:S04]  /*69e0*/  IADD3 R6, PT, PT, R37, -0x1, RZ ;  /* 0xffffffff25067810 */ /* 0x001fc80007ffe0ff */
[----:B------:R-:W-:-:S13]  /*69f0*/  ISETP.GE.U32.AND P1, PT, R6, 0x3, PT ;  /* 0x000000030600780c */ /* 0x000fda0003f26070 */
[----:B------:R-:W-:Y:S05]  /*6a00*/  @!P1 BRA `(.L_x_133) ;  /* 0x0000000000b09947 */ /* 0x000fea0003800000 */
[----:B------:R-:W2:Y:S01]  /*6a10*/  LD.E R6, desc[UR36][R4.64] ;  /* 0x0000002404067980 */ /* 0x000ea2000c101900 */
        /* <DEDUP_REMOVED lines=43> */
.L_x_133:
[----:B------:R-:W-:-:S13]  /*6cd0*/  ISETP.NE.AND P1, PT, R36, RZ, PT ;  /* 0x000000ff2400720c */ /* 0x000fda0003f25270 */
[----:B------:R-:W-:Y:S05]  /*6ce0*/  @!P1 BRA `(.L_x_132) ;  /* 0x0000000c00c49947 */ /* 0x000fea0003800000 */
[----:B------:R-:W-:Y:S02]  /*6cf0*/  ISETP.NE.AND P1, PT, R36, 0x1, PT ;  /* 0x000000012400780c */ /* 0x000fe40003f25270 */
[----:B------:R-:W-:-:S11]  /*6d00*/  LOP3.LUT R14, R41, 0x1, RZ, 0xc0, !PT ;  /* 0x00000001290e7812 */ /* 0x000fd600078ec0ff */
[----:B------:R-:W-:Y:S05]  /*6d10*/  @!P1 BRA `(.L_x_134) ;  /* 0x0000000000609947 */ /* 0x000fea0003800000 */
        /* <DEDUP_REMOVED lines=15> */
[----:B----4-:R-:W-:-:S05]  /*6e10*/  IMAD R10, R10, UR4, RZ ;  /* 0x000000040a0a7c24 */ /* 0x010fca000f8e02ff */
[----:B------:R-:W-:-:S04]  /*6e20*/  IADD3 R11, P1, PT, R3, R10, RZ ;  /* 0x0000000a030b7210 */ /* 0x000fc80007f3e0ff */
[----:B------:R-:W-:Y:S02]  /*6e30*/  LEA.HI.X.SX32 R12, R10, RZ, 0x1, P1 ;  /* 0x000000ff0a0c7211 */ /* 0x000fe400008f0eff */
[----:B-1----:R-:W-:-:S04]  /*6e40*/  LEA R10, P1, R11, UR6, 0x2 ;  /* 0x000000060b0a7c11 */ /* 0x002fc8000f8210ff */
[----:B------:R-:W-:-:S05]  /*6e50*/  LEA.HI.X R11, R11, UR7, R12, 0x2, P1 ;  /* 0x000000070b0b7c11 */ /* 0x000fca00088f140c */
[----:B------:R-:W3:Y:S01]  /*6e60*/  LDG.E R10, desc[UR36][R10.64+0x4] ;  /* 0x000004240a0a7981 */ /* 0x000ee2000c1e1900 */
[----:B------:R-:W-:Y:S02]  /*6e70*/  VIADD R3, R3, 0x2 ;  /* 0x0000000203037836 */ /* 0x000fe40000000000 */
[----:B---3--:R-:W-:-:S05]  /*6e80*/  IMAD.IADD R9, R10, 0x1, R9 ;  /* 0x000000010a097824 */ /* 0x008fca00078e0209 */
[----:B------:R2:W-:Y:S02]  /*6e90*/  ST.E desc[UR36][R6.64+0x4], R9 ;  /* 0x0000040906007985 */ /* 0x0005e4000c101924 */
.L_x_134:
[----:B------:R-:W-:-:S13]  /*6ea0*/  ISETP.NE.AND P1, PT, R14, RZ, PT ;  /* 0x000000ff0e00720c */ /* 0x000fda0003f25270 */
[----:B------:R-:W-:Y:S05]  /*6eb0*/  @!P1 BRA `(.L_x_132) ;  /* 0x0000000c00509947 */ /* 0x000fea0003800000 */
[----:B------:R-:W3:Y:S01]  /*6ec0*/  LD.E R4, desc[UR36][R4.64] ;  /* 0x0000002404047980 */ /* 0x000ee2000c101900 */
[----:B--2---:R-:W1:Y:S01]  /*6ed0*/  LDC.64 R8, c[0x0][0x390] ;  /* 0x0000e400ff087b82 */ /* 0x004e620000000a00 */
[----:B------:R-:W3:Y:S01]  /*6ee0*/  LDCU UR4, c[0x0][0x3a4] ;  /* 0x00007480ff0477ac */ /* 0x000ee20008000800 */
[----:B0-----:R-:W-:-:S04]  /*6ef0*/  IMAD.WIDE.U32 R6, R3, 0x4, R24 ;  /* 0x0000000403067825 */ /* 0x001fc800078e0018 */
[----:B---3--:R-:W-:-:S04]  /*6f00*/  IMAD R11, R4, UR4, R3 ;  /* 0x00000004040b7c24 */ /* 0x008fc8000f8e0203 */
[----:B-1----:R-:W-:Y:S02]  /*6f10*/  IMAD.WIDE R8, R11, 0x4, R8 ;  /* 0x000000040b087825 */ /* 0x002fe400078e0208 */
[----:B------:R-:W2:Y:S04]  /*6f20*/  LD.E R11, desc[UR36][R6.64] ;  /* 0x00000024060b7980 */ /* 0x000ea8000c101900 */
[----:B------:R-:W2:Y:S01]  /*6f30*/  LDG.E R8, desc[UR36][R8.64] ;  /* 0x0000002408087981 */ /* 0x000ea2000c1e1900 */
[----:B------:R-:W-:Y:S02]  /*6f40*/  ISETP.NE.AND P1, PT, R3, RZ, PT ;  /* 0x000000ff0300720c */ /* 0x000fe40003f25270 */
[----:B--2---:R-:W-:-:S04]  /*6f50*/  IADD3 R11, PT, PT, R8, R11, RZ ;  /* 0x0000000b080b7210 */ /* 0x004fc80007ffe0ff */
[----:B------:R-:W-:-:S05]  /*6f60*/  SEL R11, R11, RZ, P1 ;  /* 0x000000ff0b0b7207 */ /* 0x000fca0000800000 */
[----:B------:R4:W-:Y:S01]  /*6f70*/  ST.E desc[UR36][R6.64], R11 ;  /* 0x0000000b06007985 */ /* 0x0009e2000c101924 */
[----:B------:R-:W-:Y:S05]  /*6f80*/  BRA `(.L_x_132) ;  /* 0x0000000c001c7947 */ /* 0x000fea0003800000 */
.L_x_128:
[----:B------:R-:W-:Y:S01]  /*6f90*/  ISETP.GE.U32.AND P1, PT, R38, 0x7, PT ;  /* 0x000000072600780c */ /* 0x000fe20003f26070 */
[----:B------:R-:W-:-:S12]  /*6fa0*/  IMAD.MOV.U32 R3, RZ, RZ, RZ ;  /* 0x000000ffff037224 */ /* 0x000fd800078e00ff */
[----:B------:R-:W-:Y:S05]  /*6fb0*/  @!P1 BRA `(.L_x_135) ;  /* 0x0000000400709947 */ /* 0x000fea0003800000 */
[----:B------:R-:W-:Y:S01]  /*6fc0*/  BSSY.RECONVERGENT B2, `(.L_x_136) ;  /* 0x000005a000027945 */ /* 0x000fe20003800200 */
[----:B------:R-:W-:-:S07]  /*6fd0*/  IMAD.MOV.U32 R3, RZ, RZ, RZ ;  /* 0x000000ffff037224 */ /* 0x000fce00078e00ff */
.L_x_137:
[----:B-1----:R-:W2:Y:S01]  /*6fe0*/  LD.E R6, desc[UR36][R4.64] ;  /* 0x0000002404067980 */ /* 0x002ea2000c101900 */
[----:B------:R-:W0:Y:S01]  /*6ff0*/  LDC.64 R8, c[0x0][0x390] ;  /* 0x0000e400ff087b82 */ /* 0x000e220000000a00 */
[----:B------:R-:W2:Y:S01]  /*7000*/  LDCU UR4, c[0x0][0x3a4] ;  /* 0x00007480ff0477ac */ /* 0x000ea20008000800 */
[C---:B------:R-:W-:Y:S01]  /*7010*/  ISETP.NE.AND P1, PT, R3.reuse, RZ, PT ;  /* 0x000000ff0300720c */ /* 0x040fe20003f25270 */
[----:B------:R-:W1:Y:S01]  /*7020*/  LDCU.64 UR6, c[0x0][0x390] ;  /* 0x00007200ff0677ac */ /* 0x000e620008000a00 */
[----:B--2---:R-:W-:Y:S02]  /*7030*/  IMAD R11, R6, UR4, R3 ;  /* 0x00000004060b7c24 */ /* 0x004fe4000f8e0203 */
        /* <DEDUP_REMOVED lines=10> */
[----:B--2---:R-:W-:-:S05]  /*70e0*/  IMAD R10, R10, UR4, RZ ;  /* 0x000000040a0a7c24 */ /* 0x004fca000f8e02ff */
        /* <DEDUP_REMOVED lines=8> */
[----:B------:R-:W2:Y:S02]  /*7170*/  LD.E R10, desc[UR36][R4.64] ;  /* 0x00000024040a7980 */ /* 0x000ea4000c101900 */
[----:B--2---:R-:W-:-:S05]  /*7180*/  IMAD R10, R10, UR4, RZ ;  /* 0x000000040a0a7c24 */ /* 0x004fca000f8e02ff */
[----:B0-----:R-:W-:-:S04]  /*7190*/  IADD3 R11, P1, PT, R10, R3, RZ ;  /* 0x000000030a0b7210 */ /* 0x001fc80007f3e0ff */
        /* <DEDUP_REMOVED lines=8> */
[----:B--2---:R-:W-:-:S05]  /*7220*/  IMAD R8, R8, UR4, RZ ;  /* 0x0000000408087c24 */ /* 0x004fca000f8e02ff */
        /* <DEDUP_REMOVED lines=9> */
[----:B--2---:R-:W-:-:S05]  /*72c0*/  IMAD R10, R10, UR4, RZ ;  /* 0x000000040a0a7c24 */ /* 0x004fca000f8e02ff */
        /* <DEDUP_REMOVED lines=42> */
.L_x_136:
[----:B------:R-:W-:-:S07]  /*7570*/  IMAD.MOV.U32 R3, RZ, RZ, R35 ;  /* 0x000000ffff037224 */ /* 0x000fce00078e0023 */
.L_x_135:
[----:B------:R-:W-:-:S13]  /*7580*/  ISETP.NE.AND P1, PT, R37, RZ, PT ;  /* 0x000000ff2500720c */ /* 0x000fda0003f25270 */
[----:B------:R-:W-:Y:S05]  /*7590*/  @!P1 BRA `(.L_x_132) ;  /* 0x0000000400989947 */ /* 0x000fea0003800000 */
[----:B-1----:R-:W-:-:S05]  /*75a0*/  VIADD R6, R37, 0xffffffff ;  /* 0xffffffff25067836 */ /* 0x002fca0000000000 */
[----:B------:R-:W-:-:S13]  /*75b0*/  ISETP.GE.U32.AND P1, PT, R6, 0x3, PT ;  /* 0x000000030600780c */ /* 0x000fda0003f26070 */
[----:B------:R-:W-:Y:S05]  /*75c0*/  @!P1 BRA `(.L_x_138) ;  /* 0x0000000000c09947 */ /* 0x000fea0003800000 */
[----:B------:R-:W2:Y:S01]  /*75d0*/  LD.E R6, desc[UR36][R4.64] ;  /* 0x0000002404067980 */ /* 0x000ea2000c101900 */
[----:B------:R-:W0:Y:S01]  /*75e0*/  LDC.64 R8, c[0x0][0x390] ;  /* 0x0000e400ff087b82 */ /* 0x000e220000000a00 */
[----:B------:R-:W2:Y:S01]  /*75f0*/  LDCU UR4, c[0x0][0x3a4] ;  /* 0x00007480ff0477ac */ /* 0x000ea20008000800 */
[----:B------:R-:W1:Y:S01]  /*7600*/  LDCU.64 UR6, c[0x0][0x390] ;  /* 0x00007200ff0677ac */ /* 0x000e620008000a00 */
[----:B--2---:R-:W-:Y:S02]  /*7610*/  IMAD R11, R6, UR4, R3 ;  /* 0x00000004060b7c24 */ /* 0x004fe4000f8e0203 */
[----:B------:R-:W-:-:S04]  /*7620*/  IMAD.WIDE.U32 R6, R3, 0x4, R24 ;  /* 0x0000000403067825 */ /* 0x000fc800078e0018 */
[----:B0-----:R-:W-:Y:S01]  /*7630*/  IMAD.WIDE R10, R11, 0x4, R8 ;  /* 0x000000040b0a7825 */ /* 0x001fe200078e0208 */
[----:B------:R-:W2:Y:S05]  /*7640*/  LD.E R13, desc[UR36][R6.64] ;  /* 0x00000024060d7980 */ /* 0x000eaa000c101900 */
[----:B------:R-:W2:Y:S01]  /*7650*/  LDG.E R10, desc[UR36][R10.64] ;  /* 0x000000240a0a7981 */ /* 0x000ea2000c1e1900 */
[----:B------:R-:W-:-:S04]  /*7660*/  LEA R8, P1, R3, R24, 0x2 ;  /* 0x0000001803087211 */ /* 0x000fc800078210ff */
[C---:B------:R-:W-:Y:S02]  /*7670*/  LEA.HI.X R9, R3.reuse, R25, RZ, 0x2, P1 ;  /* 0x0000001903097211 */ /* 0x040fe400008f14ff */
[----:B------:R-:W-:Y:S01]  /*7680*/  ISETP.NE.AND P1, PT, R3, RZ, PT ;  /* 0x000000ff0300720c */ /* 0x000fe20003f25270 */
[----:B--2---:R-:W-:-:S05]  /*7690*/  IMAD.IADD R13, R10, 0x1, R13 ;  /* 0x000000010a0d7824 */ /* 0x004fca00078e020d */
[----:B------:R0:W-:Y:S07]  /*76a0*/  ST.E desc[UR36][R6.64], R13 ;  /* 0x0000000d06007985 */ /* 0x0001ee000c101924 */
[----:B------:R-:W0:Y:S02]  /*76b0*/  @P1 LD.E R12, desc[UR36][R8.64+-0x4] ;  /* 0xfffffc24080c1980 */ /* 0x000e24000c101900 */
[----:B0-----:R-:W-:-:S05]  /*76c0*/  @P1 VIMNMX R13, PT, PT, R13, R12, !PT ;  /* 0x0000000c0d0d1248 */ /* 0x001fca0007fe0100 */
[----:B------:R0:W-:Y:S04]  /*76d0*/  @P1 ST.E desc[UR36][R6.64], R13 ;  /* 0x0000000d06001985 */ /* 0x0001e8000c101924 */
[----:B------:R-:W2:Y:S02]  /*76e0*/  LD.E R12, desc[UR36][R4.64] ;  /* 0x00000024040c7980 */ /* 0x000ea4000c101900 */
[----:B--2---:R-:W-:-:S05]  /*76f0*/  IMAD R12, R12, UR4, RZ ;  /* 0x000000040c0c7c24 */ /* 0x004fca000f8e02ff */
[----:B------:R-:W-:-:S04]  /*7700*/  IADD3 R11, P1, PT, R12, R3, RZ ;  /* 0x000000030c0b7210 */ /* 0x000fc80007f3e0ff */
[----:B------:R-:W-:Y:S02]  /*7710*/  LEA.HI.X.SX32 R12, R12, RZ, 0x1, P1 ;  /* 0x000000ff0c0c7211 */ /* 0x000fe400008f0eff */
[----:B-1----:R-:W-:-:S04]  /*7720*/  LEA R10, P1, R11, UR6, 0x2 ;  /* 0x000000060b0a7c11 */ /* 0x002fc8000f8210ff */
[----:B------:R-:W-:Y:S02]  /*7730*/  LEA.HI.X R11, R11, UR7, R12, 0x2, P1 ;  /* 0x000000070b0b7c11 */ /* 0x000fe400088f140c */
[----:B------:R-:W2:Y:S04]  /*7740*/  LD.E R12, desc[UR36][R8.64+0x4] ;  /* 0x00000424080c7980 */ /* 0x000ea8000c101900 */
        /* <DEDUP_REMOVED lines=13> */
[----:B-1----:R-:W2:Y:S02]  /*7820*/  LD.E R8, desc[UR36][R4.64] ;  /* 0x0000002404087980 */ /* 0x002ea4000c101900 */
[----:B--2---:R-:W-:-:S05]  /*7830*/  IMAD R8, R8, UR4, RZ ;  /* 0x0000000408087c24 */ /* 0x004fca000f8e02ff */
        /* <DEDUP_REMOVED lines=9> */
.L_x_138:
        /* <DEDUP_REMOVED lines=14> */
[----:B------:R-:W2:Y:S02]  /*79b0*/  LDG.E R8, desc[UR36][R8.64] ;  /* 0x0000002408087981 */ /* 0x000ea4000c1e1900 */
[----:B--2---:R-:W-:Y:S01]  /*79c0*/  IADD3 R13, PT, PT, R8, R11, RZ ;  /* 0x0000000b080d7210 */ /* 0x004fe20007ffe0ff */
[----:B------:R-:W-:-:S04]  /*79d0*/  @P1 IMAD.WIDE R10, R3, 0x4, R24 ;  /* 0x00000004030a1825 */ /* 0x000fc800078e0218 */
[----:B------:R0:W-:Y:S04]  /*79e0*/  ST.E desc[UR36][R6.64], R13 ;  /* 0x0000000d06007985 */ /* 0x0001e8000c101924 */
[----:B------:R-:W0:Y:S02]  /*79f0*/  @P1 LD.E R10, desc[UR36][R10.64+-0x4] ;  /* 0xfffffc240a0a1980 */ /* 0x000e24000c101900 */
[----:B0-----:R-:W-:Y:S02]  /*7a00*/  @P1 VIMNMX R13, PT, PT, R13, R10, !PT ;  /* 0x0000000a0d0d1248 */ /* 0x001fe40007fe0100 */
[----:B------:R-:W-:Y:S01]  /*7a10*/  SHF.R.S32.HI R9, RZ, 0x1f, R3 ;  /* 0x0000001fff097819 */ /* 0x000fe20000011403 */
[----:B------:R-:W2:Y:S04]  /*7a20*/  LD.E R10, desc[UR36][R6.64+0x4] ;  /* 0x00000424060a7980 */ /* 0x000ea8000c101900 */
[----:B------:R2:W-:Y:S04]  /*7a30*/  @P1 ST.E desc[UR36][R6.64], R13 ;  /* 0x0000000d06001985 */ /* 0x0005e8000c101924 */
[----:B------:R-:W3:Y:S02]  /*7a40*/  LD.E R12, desc[UR36][R4.64] ;  /* 0x00000024040c7980 */ /* 0x000ee4000c101900 */
[----:B---3--:R-:W-:-:S05]  /*7a50*/  IMAD R12, R12, UR4, RZ ;  /* 0x000000040c0c7c24 */ /* 0x008fca000f8e02ff */
[----:B------:R-:W-:-:S04]  /*7a60*/  IADD3 R15, P1, PT, R3, R12, RZ ;  /* 0x0000000c030f7210 */ /* 0x000fc80007f3e0ff */
[----:B------:R-:W-:Y:S02]  /*7a70*/  LEA.HI.X.SX32 R12, R12, R9, 0x1, P1 ;  /* 0x000000090c0c7211 */ /* 0x000fe400008f0eff */
[----:B-1----:R-:W-:-:S04]  /*7a80*/  LEA R8, P1, R15, UR6, 0x2 ;  /* 0x000000060f087c11 */ /* 0x002fc8000f8210ff */
[----:B------:R-:W-:-:S05]  /*7a90*/  LEA.HI.X R9, R15, UR7, R12, 0x2, P1 ;  /* 0x000000070f097c11 */ /* 0x000fca00088f140c */
[----:B------:R-:W2:Y:S01]  /*7aa0*/  LDG.E R8, desc[UR36][R8.64+0x4] ;  /* 0x0000042408087981 */ /* 0x000ea2000c1e1900 */
[----:B------:R-:W-:Y:S01]  /*7ab0*/  VIADD R3, R3, 0x2 ;  /* 0x0000000203037836 */ /* 0x000fe20000000000 */
[----:B--2---:R-:W-:-:S05]  /*7ac0*/  VIADDMNMX R13, R10, R8, R13, !PT ;  /* 0x000000080a0d7246 */ /* 0x004fca000780010d */
[----:B------:R1:W-:Y:S02]  /*7ad0*/  ST.E desc[UR36][R6.64+0x4], R13 ;  /* 0x0000040d06007985 */ /* 0x0003e4000c101924 */
.L_x_139:
[----:B------:R-:W-:-:S13]  /*7ae0*/  ISETP.NE.AND P1, PT, R14, RZ, PT ;  /* 0x000000ff0e00720c */ /* 0x000fda0003f25270 */
[----:B------:R-:W-:Y:S05]  /*7af0*/  @!P1 BRA `(.L_x_132) ;  /* 0x0000000000409947 */ /* 0x000fea0003800000 */
[----:B------:R-:W2:Y:S01]  /*7b00*/  LD.E R4, desc[UR36][R4.64] ;  /* 0x0000002404047980 */ /* 0x000ea2000c101900 */
[----:B------:R-:W3:Y:S01]  /*7b10*/  LDC.64 R8, c[0x0][0x390] ;  /* 0x0000e400ff087b82 */ /* 0x000ee20000000a00 */
[----:B------:R-:W2:Y:S01]  /*7b20*/  LDCU UR4, c[0x0][0x3a4] ;  /* 0x00007480ff0477ac */ /* 0x000ea20008000800 */
[----:B01----:R-:W-:-:S04]  /*7b30*/  IMAD.WIDE.U32 R6, R3, 0x4, R24 ;  /* 0x0000000403067825 */ /* 0x003fc800078e0018 */
[----:B--2---:R-:W-:-:S04]  /*7b40*/  IMAD R11, R4, UR4, R3 ;  /* 0x00000004040b7c24 */ /* 0x004fc8000f8e0203 */
[----:B---3--:R-:W-:Y:S02]  /*7b50*/  IMAD.WIDE R8, R11, 0x4, R8 ;  /* 0x000000040b087825 */ /* 0x008fe400078e0208 */
[----:B------:R-:W2:Y:S04]  /*7b60*/  LD.E R11, desc[UR36][R6.64] ;  /* 0x00000024060b7980 */ /* 0x000ea8000c101900 */
[----:B------:R-:W2:Y:S01]  /*7b70*/  LDG.E R8, desc[UR36][R8.64] ;  /* 0x0000002408087981 */ /* 0x000ea2000c1e1900 */
[----:B------:R-:W-:Y:S01]  /*7b80*/  ISETP.NE.AND P1, PT, R3, RZ, PT ;  /* 0x000000ff0300720c */ /* 0x000fe20003f25270 */
[----:B--2---:R-:W-:-:S05]  /*7b90*/  IMAD.IADD R11, R8, 0x1, R11 ;  /* 0x00000001080b7824 */ /* 0x004fca00078e020b */
[----:B------:R2:W-:Y:S07]  /*7ba0*/  ST.E desc[UR36][R6.64], R11 ;  /* 0x0000000b06007985 */ /* 0x0005ee000c101924 */
[----:B------:R-:W-:Y:S05]  /*7bb0*/  @!P1 BRA `(.L_x_132) ;  /* 0x0000000000109947 */ /* 0x000fea0003800000 */
[----:B------:R-:W-:-:S06]  /*7bc0*/  IMAD.WIDE R4, R3, 0x4, R24 ;  /* 0x0000000403047825 */ /* 0x000fcc00078e0218 */
[----:B------:R-:W3:Y:S02]  /*7bd0*/  LD.E R4, desc[UR36][R4.64+-0x4] ;  /* 0xfffffc2404047980 */ /* 0x000ee4000c101900 */
[----:B---3--:R-:W-:-:S05]  /*7be0*/  VIMNMX R3, PT, PT, R11, R4, !PT ;  /* 0x000000040b037248 */ /* 0x008fca0007fe0100 */
[----:B------:R3:W-:Y:S02]  /*7bf0*/  ST.E desc[UR36][R6.64], R3 ;  /* 0x0000000306007985 */ /* 0x0007e4000c101924 */
.L_x_132:
[----:B------:R-:W-:Y:S05]  /*7c00*/  BSYNC.RECONVERGENT B0 ;  /* 0x0000000000007941 */ /* 0x000fea0003800200 */
.L_x_127:
[----:B------:R-:W-:Y:S05]  /*7c10*/  @P0 BRA `(.L_x_140) ;  /* 0xffffffe400d00947 */ /* 0x000fea000383ffff */
[----:B------:R-:W-:Y:S05]  /*7c20*/  BSYNC.RECONVERGENT B1 ;  /* 0x0000000000017941 */ /* 0x000fea0003800200 */
.L_x_126:
[----:B012-4-:R-:W0:Y:S01]  /*7c30*/  LDC R11, c[0x0][0x3a4] ;  /* 0x0000e900ff0b7b82 */ /* 0x017e220000000800 */
[----:B------:R-:W-:Y:S01]  /*7c40*/  MOV R8, 0x180 ;  /* 0x0000018000087802 */ /* 0x000fe20000000f00 */
[----:B------:R-:W3:Y:S01]  /*7c50*/  LDCU.64 UR4, c[0x4][0x158] ;  /* 0x01002b00ff0477ac */ /* 0x000ee20008000a00 */
[----:B0-----:R-:W-:-:S05]  /*7c60*/  IMAD.WIDE R10, R11, 0x4, R24 ;  /* 0x000000040b0a7825 */ /* 0x001fca00078e0218 */
[----:B------:R0:W5:Y:S01]  /*7c70*/  LD.E R40, desc[UR36][R10.64+-0x4] ;  /* 0xfffffc240a287980 */ /* 0x000162000c101900 */
[----:B------:R-:W1:Y:S01]  /*7c80*/  LDC.64 R8, c[0x4][R8] ;  /* 0x0100000008087b82 */ /* 0x000e620000000a00 */
[----:B---3--:R-:W-:Y:S01]  /*7c90*/  IMAD.U32 R4, RZ, RZ, UR4 ;  /* 0x00000004ff047e24 */ /* 0x008fe2000f8e00ff */
[----:B------:R-:W-:Y:S01]  /*7ca0*/  CS2R R6, SRZ ;  /* 0x0000000000067805 */ /* 0x000fe2000001ff00 */
[----:B------:R-:W-:-:S07]  /*7cb0*/  IMAD.U32 R5, RZ, RZ, UR5 ;  /* 0x00000005ff057e24 */ /* 0x000fce000f8e00ff */
[----:B------:R-:W-:-:S07]  /*7cc0*/  LEPC R20, `(.L_x_141) ;  /* 0x000000001014794e */ /* 0x000fce0000000000 */
[----:B01---5:R-:W-:Y:S05]  /*7cd0*/  CALL.ABS.NOINC R8 ;  /* 0x0000000008007343 */ /* 0x023fea0003c00000 */
.L_x_141:
[----:B------:R-:W-:-:S13]  /*7ce0*/  ISETP.GE.AND P6, PT, R26, 0x1, PT ;  /* 0x000000011a00780c */ /* 0x000fda0003fc6270 */
[----:B------:R-:W-:Y:S05]  /*7cf0*/  @!P6 BRA `(.L_x_142) ;  /* 0x0000001400b4e947 */ /* 0x000fea0003800000 */
[----:B------:R-:W-:Y:S01]  /*7d00*/  ISETP.GE.U32.AND P0, PT, R38, 0xf, PT ;  /* 0x0000000f2600780c */ /* 0x000fe20003f06070 */
[----:B------:R-:W-:-:S12]  /*7d10*/  IMAD.MOV.U32 R47, RZ, RZ, RZ ;  /* 0x000000ffff2f7224 */ /* 0x000fd800078e00ff */
[----:B------:R-:W-:Y:S05]  /*7d20*/  @!P0 BRA `(.L_x_143) ;  /* 0x0000000800c48947 */ /* 0x000fea0003800000 */
[----:B------:R-:W-:Y:S01]  /*7d30*/  BSSY.RECONVERGENT B6, `(.L_x_144) ;  /* 0x00000ad000067945 */ /* 0x000fe20003800200 */
[----:B------:R-:W-:-:S07]  /*7d40*/  IMAD.MOV.U32 R49, RZ, RZ, RZ ;  /* 0x000000ffff317224 */ /* 0x000fce00078e00ff */
.L_x_161:
[C---:B------:R-:W-:Y:S01]  /*7d50*/  IMAD.WIDE.U32 R26, R49.reuse, 0x4, R24 ;  /* 0x00000004311a7825 */ /* 0x040fe200078e0018 */
[----:B------:R-:W-:Y:S01]  /*7d60*/  MOV R8, 0x180 ;  /* 0x0000018000087802 */ /* 0x000fe20000000f00 */
[----:B------:R-:W0:Y:S03]  /*7d70*/  LDCU.64 UR4, c[0x4][0x160] ;  /* 0x01002c00ff0477ac */ /* 0x000e260008000a00 */
[----:B------:R-:W2:Y:S01]  /*7d80*/  LD.E R0, desc[UR36][R26.64] ;  /* 0x000000241a007980 */ /* 0x000ea2000c101900 */
[----:B------:R-:W-:Y:S01]  /*7d90*/  VIADD R49, R49, 0x10 ;  /* 0x0000001031317836 */ /* 0x000fe20000000000 */
[----:B------:R-:W1:Y:S01]  /*7da0*/  LDC.64 R8, c[0x4][R8] ;  /* 0x0100000008087b82 */ /* 0x000e620000000a00 */
[----:B------:R-:W-:Y:S02]  /*7db0*/  LOP3.LUT R4, R41, 0x7ffffff0, RZ, 0xc0, !PT ;  /* 0x7ffffff029047812 */ /* 0x000fe400078ec0ff */
[----:B------:R-:W-:-:S02]  /*7dc0*/  IADD3 R6, P0, PT, R32, 0x8, RZ ;  /* 0x0000000820067810 */ /* 0x000fc40007f1e0ff */
[----:B------:R-:W-:-:S03]  /*7dd0*/  ISETP.NE.AND P1, PT, R49, R4, PT ;  /* 0x000000043100720c */ /* 0x000fc60003f25270 */
[----:B------:R-:W-:Y:S01]  /*7de0*/  IMAD.X R7, RZ, RZ, R30, P0 ;  /* 0x000000ffff077224 */ /* 0x000fe200000e061e */
[----:B------:R-:W-:Y:S01]  /*7df0*/  P2R R50, PR, RZ, 0x2 ;  /* 0x00000002ff327803 */ /* 0x000fe20000000000 */
[----:B0-----:R-:W-:Y:S01]  /*7e00*/  IMAD.U32 R4, RZ, RZ, UR4 ;  /* 0x00000004ff047e24 */ /* 0x001fe2000f8e00ff */
[----:B------:R-:W-:Y:S01]  /*7e10*/  MOV R5, UR5 ;  /* 0x0000000500057c02 */ /* 0x000fe20008000f00 */
[----:B-12---:R0:W-:Y:S06]  /*7e20*/  STL [R1+0x8], R0 ;  /* 0x0000080001007387 */ /* 0x0061ec0000100800 */
[----:B------:R-:W-:-:S07]  /*7e30*/  LEPC R20, `(.L_x_145) ;  /* 0x000000001014794e */ /* 0x000fce0000000000 */
[----:B0-----:R-:W-:Y:S05]  /*7e40*/  CALL.ABS.NOINC R8 ;  /* 0x0000000008007343 */ /* 0x001fea0003c00000 */
.L_x_145:
[----:B------:R-:W2:Y:S01]  /*7e50*/  LD.E R0, desc[UR36][R26.64+0x4] ;  /* 0x000004241a007980 */ /* 0x000ea2000c101900 */
[----:B------:R-:W-:Y:S01]  /*7e60*/  MOV R48, 0x180 ;  /* 0x0000018000307802 */ /* 0x000fe20000000f00 */
[----:B------:R-:W0:Y:S01]  /*7e70*/  LDCU.64 UR4, c[0x4][0x160] ;  /* 0x01002c00ff0477ac */ /* 0x000e220008000a00 */
[----:B------:R-:W-:Y:S02]  /*7e80*/  IADD3 R47, P0, PT, R32, 0x8, RZ ;  /* 0x00000008202f7810 */ /* 0x000fe40007f1e0ff */
[----:B------:R1:W3:Y:S03]  /*7e90*/  LDC.64 R8, c[0x4][R48] ;  /* 0x0100000030087b82 */ /* 0x0002e60000000a00 */
[----:B------:R-:W-:Y:S02]  /*7ea0*/  IMAD.X R46, RZ, RZ, R30, P0 ;  /* 0x000000ffff2e7224 */ /* 0x000fe400000e061e */
[----:B------:R-:W-:-:S02]  /*7eb0*/  IMAD.MOV.U32 R6, RZ, RZ, R47 ;  /* 0x000000ffff067224 */ /* 0x000fc400078e002f */
[----:B------:R-:W-:Y:S02]  /*7ec0*/  IMAD.MOV.U32 R7, RZ, RZ, R46 ;  /* 0x000000ffff077224 */ /* 0x000fe400078e002e */
[----:B0-----:R-:W-:Y:S02]  /*7ed0*/  IMAD.U32 R4, RZ, RZ, UR4 ;  /* 0x00000004ff047e24 */ /* 0x001fe4000f8e00ff */
[----:B------:R-:W-:Y:S01]  /*7ee0*/  IMAD.U32 R5, RZ, RZ, UR5 ;  /* 0x00000005ff057e24 */ /* 0x000fe2000f8e00ff */
[----:B--23--:R1:W-:Y:S06]  /*7ef0*/  STL [R1+0x8], R0 ;  /* 0x0000080001007387 */ /* 0x00c3ec0000100800 */
[----:B------:R-:W-:-:S07]  /*7f00*/  LEPC R20, `(.L_x_146) ;  /* 0x000000001014794e */ /* 0x000fce0000000000 */
[----:B-1----:R-:W-:Y:S05]  /*7f10*/  CALL.ABS.NOINC R8 ;  /* 0x0000000008007343 */ /* 0x002fea0003c00000 */
.L_x_146:
        /* <DEDUP_REMOVED lines=10> */
.L_x_147:
        /* <DEDUP_REMOVED lines=10> */
.L_x_148:
        /* <DEDUP_REMOVED lines=10> */
.L_x_149:
        /* <DEDUP_REMOVED lines=10> */
.L_x_150:
        /* <DEDUP_REMOVED lines=10> */
.L_x_151:
        /* <DEDUP_REMOVED lines=10> */
.L_x_152:
        /* <DEDUP_REMOVED lines=10> */
.L_x_153:
        /* <DEDUP_REMOVED lines=10> */
.L_x_154:
        /* <DEDUP_REMOVED lines=10> */
.L_x_155:
        /* <DEDUP_REMOVED lines=10> */
.L_x_156:
        /* <DEDUP_REMOVED lines=10> */
.L_x_157:
        /* <DEDUP_REMOVED lines=10> */
.L_x_158:
        /* <DEDUP_REMOVED lines=10> */
.L_x_159:
        /* <DEDUP_REMOVED lines=10> */
.L_x_160:
[----:B------:R-:W-:-:S13]  /*87e0*/  ISETP.NE.AND P6, PT, R50, RZ, PT ;  /* 0x000000ff3200720c */ /* 0x000fda0003fc5270 */
[----:B------:R-:W-:Y:S05]  /*87f0*/  @P6 BRA `(.L_x_161) ;  /* 0xfffffff400546947 */ /* 0x000fea000383ffff */
[----:B------:R-:W-:Y:S05]  /*8800*/  BSYNC.RECONVERGENT B6 ;  /* 0x0000000000067941 */ /* 0x000fea0003800200 */
.L_x_144:
[----:B------:R-:W0:Y:S02]  /*8810*/  LDCU UR4, c[0x0][0x3a4] ;  /* 0x00007480ff0477ac */ /* 0x000e240008000800 */
[----:B0-----:R-:W-:-:S06]  /*8820*/  ULOP3.LUT UR4, UR4, 0x7ffffff0, URZ, 0xc0, !UPT ;  /* 0x7ffffff004047892 */ /* 0x001fcc000f8ec0ff */
[----:B------:R-:W-:-:S07]  /*8830*/  MOV R47, UR4 ;  /* 0x00000004002f7c02 */ /* 0x000fce0008000f00 */
.L_x_143:
[----:B------:R-:W0:Y:S02]  /*8840*/  LDCU UR4, c[0x0][0x3a4] ;  /* 0x00007480ff0477ac */ /* 0x000e240008000800 */
[----:B0-----:R-:W-:-:S04]  /*8850*/  ULOP3.LUT UR4, UR4, 0xf, URZ, 0xc0, !UPT ;  /* 0x0000000f04047892 */ /* 0x001fc8000f8ec0ff */
[----:B------:R-:W-:-:S09]  /*8860*/  UISETP.NE.AND UP0, UPT, UR4, URZ, UPT ;  /* 0x000000ff0400728c */ /* 0x000fd2000bf05270 */
[----:B------:R-:W-:Y:S05]  /*8870*/  BRA.U !UP0, `(.L_x_142) ;  /* 0x0000000908d47547 */ /* 0x000fea000b800000 */
[----:B------:R-:W-:-:S04]  /*8880*/  UIADD3 UR4, UPT, UPT, UR4, -0x1, URZ ;  /* 0xffffffff04047890 */ /* 0x000fc8000fffe0ff */
[----:B------:R-:W-:-:S09]  /*8890*/  UISETP.GE.U32.AND UP0, UPT, UR4, 0x7, UPT ;  /* 0x000000070400788c */ /* 0x000fd2000bf06070 */
[----:B------:R-:W-:Y:S05]  /*88a0*/  BRA.U !UP0, `(.L_x_162) ;  /* 0x0000000508547547 */ /* 0x000fea000b800000 */
[----:B------:R-:W-:Y:S01]  /*88b0*/  IMAD.WIDE.U32 R26, R47, 0x4, R24 ;  /* 0x000000042f1a7825 */ /* 0x000fe200078e0018 */
[----:B------:R-:W-:Y:S01]  /*88c0*/  MOV R48, 0x180 ;  /* 0x0000018000307802 */ /* 0x000fe20000000f00 */
[----:B------:R-:W0:Y:S03]  /*88d0*/  LDCU.64 UR4, c[0x4][0x160] ;  /* 0x01002c00ff0477ac */ /* 0x000e260008000a00 */
[----:B------:R-:W2:Y:S01]  /*88e0*/  LD.E R0, desc[UR36][R26.64] ;  /* 0x000000241a007980 */ /* 0x000ea2000c101900 */
[----:B------:R1:W3:Y:S01]  /*88f0*/  LDC.64 R8, c[0x4][R48] ;  /* 0x0100000030087b82 */ /* 0x0002e20000000a00 */
[----:B------:R-:W-:-:S05]  /*8900*/  IADD3 R6, P0, PT, R32, 0x8, RZ ;  /* 0x0000000820067810 */ /* 0x000fca0007f1e0ff */
[----:B------:R-:W-:Y:S02]  /*8910*/  IMAD.X R7, RZ, RZ, R30, P0 ;  /* 0x000000ffff077224 */ /* 0x000fe400000e061e */
[----:B0-----:R-:W-:Y:S02]  /*8920*/  IMAD.U32 R4, RZ, RZ, UR4 ;  /* 0x00000004ff047e24 */ /* 0x001fe4000f8e00ff */
[----:B------:R-:W-:Y:S01]  /*8930*/  IMAD.U32 R5, RZ, RZ, UR5 ;  /* 0x00000005ff057e24 */ /* 0x000fe2000f8e00ff */
[----:B--23--:R1:W-:Y:S06]  /*8940*/  STL [R1+0x8], R0 ;  /* 0x0000080001007387 */ /* 0x00c3ec0000100800 */
[----:B------:R-:W-:-:S07]  /*8950*/  LEPC R20, `(.L_x_163) ;  /* 0x000000001014794e */ /* 0x000fce0000000000 */
[----:B-1----:R-:W-:Y:S05]  /*8960*/  CALL.ABS.NOINC R8 ;  /* 0x0000000008007343 */ /* 0x002fea0003c00000 */
.L_x_163:
[----:B------:R-:W2:Y:S01]  /*8970*/  LD.E R0, desc[UR36][R26.64+0x4] ;  /* 0x000004241a007980 */ /* 0x000ea2000c101900 */
[----:B------:R0:W1:Y:S01]  /*8980*/  LDC.64 R8, c[0x4][R48] ;  /* 0x0100000030087b82 */ /* 0x0000620000000a00 */
[----:B------:R-:W3:Y:S01]  /*8990*/  LDCU.64 UR4, c[0x4][0x160] ;  /* 0x01002c00ff0477ac */ /* 0x000ee20008000a00 */
[----:B------:R-:W-:-:S05]  /*89a0*/  IADD3 R46, P0, PT, R32, 0x8, RZ ;  /* 0x00000008202e7810 */ /* 0x000fca0007f1e0ff */
[----:B------:R-:W-:Y:S02]  /*89b0*/  IMAD.X R41, RZ, RZ, R30, P0 ;  /* 0x000000ffff297224 */ /* 0x000fe400000e061e */
[----:B------:R-:W-:Y:S02]  /*89c0*/  IMAD.MOV.U32 R6, RZ, RZ, R46 ;  /* 0x000000ffff067224 */ /* 0x000fe400078e002e */
[----:B------:R-:W-:Y:S02]  /*89d0*/  IMAD.MOV.U32 R7, RZ, RZ, R41 ;  /* 0x000000ffff077224 */ /* 0x000fe400078e0029 */
[----:B---3--:R-:W-:Y:S02]  /*89e0*/  IMAD.U32 R4, RZ, RZ, UR4 ;  /* 0x00000004ff047e24 */ /* 0x008fe4000f8e00ff */
[----:B------:R-:W-:Y:S01]  /*89f0*/  IMAD.U32 R5, RZ, RZ, UR5 ;  /* 0x00000005ff057e24 */ /* 0x000fe2000f8e00ff */
[----:B-12---:R0:W-:Y:S06]  /*8a00*/  STL [R1+0x8], R0 ;  /* 0x0000080001007387 */ /* 0x0061ec0000100800 */
[----:B------:R-:W-:-:S07]  /*8a10*/  LEPC R20, `(.L_x_164) ;  /* 0x000000001014794e */ /* 0x000fce0000000000 */
[----:B0-----:R-:W-:Y:S05]  /*8a20*/  CALL.ABS.NOINC R8 ;  /* 0x0000000008007343 */ /* 0x001fea0003c00000 */
.L_x_164:
        /* <DEDUP_REMOVED lines=10> */
.L_x_165:
        /* <DEDUP_REMOVED lines=10> */
.L_x_166:
        /* <DEDUP_REMOVED lines=10> */
.L_x_167:
        /* <DEDUP_REMOVED lines=10> */
.L_x_168:
        /* <DEDUP_REMOVED lines=10> */
.L_x_169:
        /* <DEDUP_REMOVED lines=10> */
.L_x_170:
[----:B------:R-:W-:-:S07]  /*8df0*/  VIADD R47, R47, 0x8 ;  /* 0x000000082f2f7836 */ /* 0x000fce0000000000 */
.L_x_162:
[----:B------:R-:W-:-:S13]  /*8e00*/  ISETP.NE.AND P0, PT, R37, RZ, PT ;  /* 0x000000ff2500720c */ /* 0x000fda0003f05270 */
[----:B------:R-:W-:Y:S05]  /*8e10*/  @!P0 BRA `(.L_x_142) ;  /* 0x00000004006c8947 */ /* 0x000fea0003800000 */
[----:B------:R-:W-:-:S05]  /*8e20*/  VIADD R0, R37, 0xffffffff ;  /* 0xffffffff25007836 */ /* 0x000fca0000000000 */
[----:B------:R-:W-:-:S13]  /*8e30*/  ISETP.GE.U32.AND P0, PT, R0, 0x3, PT ;  /* 0x000000030000780c */ /* 0x000fda0003f06070 */
        /* <DEDUP_REMOVED lines=8> */
[----:B0-----:R-:W-:Y:S01]  /*8ec0*/  IMAD.U32 R4, RZ, RZ, UR4 ;  /* 0x00000004ff047e24 */ /* 0x001fe2000f8e00ff */
[----:B------:R-:W-:Y:S01]  /*8ed0*/  MOV R5, UR5 ;  /* 0x0000000500057c02 */ /* 0x000fe20008000f00 */
[----:B--23--:R1:W-:Y:S06]  /*8ee0*/  STL [R1+0x8], R0 ;  /* 0x0000080001007387 */ /* 0x00c3ec0000100800 */
[----:B------:R-:W-:-:S07]  /*8ef0*/  LEPC R20, `(.L_x_172) ;  /* 0x000000001014794e */ /* 0x000fce0000000000 */
[----:B-1----:R-:W-:Y:S05]  /*8f00*/  CALL.ABS.NOINC R8 ;  /* 0x0000000008007343 */ /* 0x002fea0003c00000 */
.L_x_172:
        /* <DEDUP_REMOVED lines=12> */
.L_x_173:
        /* <DEDUP_REMOVED lines=10> */
.L_x_174:
        /* <DEDUP_REMOVED lines=10> */
.L_x_175:
[----:B------:R-:W-:-:S07]  /*9110*/  VIADD R47, R47, 0x4 ;  /* 0x000000042f2f7836 */ /* 0x000fce0000000000 */
.L_x_171:
[----:B------:R-:W-:-:S13]  /*9120*/  ISETP.NE.AND P0, PT, R36, RZ, PT ;  /* 0x000000ff2400720c */ /* 0x000fda0003f05270 */
[----:B------:R-:W-:Y:S05]  /*9130*/  @!P0 BRA `(.L_x_142) ;  /* 0x0000000000a48947 */ /* 0x000fea0003800000 */
[----:B------:R-:W-:Y:S01]  /*9140*/  IMAD.WIDE.U32 R26, R47, 0x4, R24 ;  /* 0x000000042f1a7825 */ /* 0x000fe200078e0018 */
[----:B------:R-:W-:Y:S01]  /*9150*/  MOV R8, 0x180 ;  /* 0x0000018000087802 */ /* 0x000fe20000000f00 */
[----:B------:R-:W0:Y:S03]  /*9160*/  LDCU.64 UR4, c[0x4][0x160] ;  /* 0x01002c00ff0477ac */ /* 0x000e260008000a00 */
[----:B------:R-:W2:Y:S01]  /*9170*/  LD.E R0, desc[UR36][R26.64] ;  /* 0x000000241a007980 */ /* 0x000ea2000c101900 */
[----:B------:R-:W-:Y:S01]  /*9180*/  ISETP.NE.AND P1, PT, R36, 0x1, PT ;  /* 0x000000012400780c */ /* 0x000fe20003f25270 */
[----:B------:R-:W1:Y:S01]  /*9190*/  LDC.64 R8, c[0x4][R8] ;  /* 0x0100000008087b82 */ /* 0x000e620000000a00 */
[----:B------:R-:W-:-:S04]  /*91a0*/  IADD3 R6, P0, PT, R32, 0x8, RZ ;  /* 0x0000000820067810 */ /* 0x000fc80007f1e0ff */
[----:B------:R-:W-:Y:S01]  /*91b0*/  IADD3.X R7, PT, PT, RZ, R30, RZ, P0, !PT ;  /* 0x0000001eff077210 */ /* 0x000fe200007fe4ff */
[----:B0-----:R-:W-:Y:S02]  /*91c0*/  IMAD.U32 R4, RZ, RZ, UR4 ;  /* 0x00000004ff047e24 */ /* 0x001fe4000f8e00ff */
[----:B------:R-:W-:Y:S01]  /*91d0*/  IMAD.U32 R5, RZ, RZ, UR5 ;  /* 0x00000005ff057e24 */ /* 0x000fe2000f8e00ff */
[----:B--2---:R0:W-:Y:S02]  /*91e0*/  STL [R1+0x8], R0 ;  /* 0x0000080001007387 */ /* 0x0041e40000100800 */
[----:B01----:R-:W-:-:S07]  /*91f0*/  P2R R0, PR, RZ, 0x2 ;  /* 0x00000002ff007803 */ /* 0x003fce0000000000 */
[----:B------:R-:W-:-:S07]  /*9200*/  LEPC R20, `(.L_x_176) ;  /* 0x000000001014794e */ /* 0x000fce0000000000 */
[----:B------:R-:W-:Y:S05]  /*9210*/  CALL.ABS.NOINC R8 ;  /* 0x0000000008007343 */ /* 0x000fea0003c00000 */
.L_x_176:
[----:B------:R-:W-:-:S13]  /*9220*/  ISETP.NE.AND P6, PT, R36, 0x1, PT ;  /* 0x000000012400780c */ /* 0x000fda0003fc5270 */
[----:B------:R-:W-:Y:S05]  /*9230*/  @!P6 BRA `(.L_x_142) ;  /* 0x000000000064e947 */ /* 0x000fea0003800000 */
[----:B------:R-:W2:Y:S01]  /*9240*/  LD.E R0, desc[UR36][R26.64+0x4] ;  /* 0x000004241a007980 */ /* 0x000ea2000c101900 */
[----:B------:R-:W-:Y:S01]  /*9250*/  MOV R41, 0x180 ;  /* 0x0000018000297802 */ /* 0x000fe20000000f00 */
[----:B------:R-:W0:Y:S01]  /*9260*/  LDCU.64 UR4, c[0x4][0x160] ;  /* 0x01002c00ff0477ac */ /* 0x000e220008000a00 */
[----:B------:R-:W-:Y:S02]  /*9270*/  IADD3 R6, P0, PT, R32, 0x8, RZ ;  /* 0x0000000820067810 */ /* 0x000fe40007f1e0ff */
[----:B------:R1:W3:Y:S01]  /*9280*/  LDC.64 R8, c[0x4][R41] ;  /* 0x0100000029087b82 */ /* 0x0002e20000000a00 */
[----:B------:R-:W-:Y:S02]  /*9290*/  ISETP.NE.AND P1, PT, R36, 0x2, PT ;  /* 0x000000022400780c */ /* 0x000fe40003f25270 */
[----:B------:R-:W-:Y:S02]  /*92a0*/  IMAD.X R7, RZ, RZ, R30, P0 ;  /* 0x000000ffff077224 */ /* 0x000fe400000e061e */
[----:B0-----:R-:W-:-:S02]  /*92b0*/  IMAD.U32 R4, RZ, RZ, UR4 ;  /* 0x00000004ff047e24 */ /* 0x001fc4000f8e00ff */
[----:B------:R-:W-:Y:S01]  /*92c0*/  IMAD.U32 R5, RZ, RZ, UR5 ;  /* 0x00000005ff057e24 */ /* 0x000fe2000f8e00ff */
[----:B--2---:R0:W-:Y:S02]  /*92d0*/  STL [R1+0x8], R0 ;  /* 0x0000080001007387 */ /* 0x0041e40000100800 */
[----:B01-3--:R-:W-:-:S07]  /*92e0*/  P2R R0, PR, RZ, 0x2 ;  /* 0x00000002ff007803 */ /* 0x00bfce0000000000 */
[----:B------:R-:W-:-:S07]  /*92f0*/  LEPC R20, `(.L_x_177) ;  /* 0x000000001014794e */ /* 0x000fce0000000000 */
[----:B------:R-:W-:Y:S05]  /*9300*/  CALL.ABS.NOINC R8 ;  /* 0x0000000008007343 */ /* 0x000fea0003c00000 */
.L_x_177:
[----:B------:R-:W-:-:S13]  /*9310*/  ISETP.NE.AND P6, PT, R36, 0x2, PT ;  /* 0x000000022400780c */ /* 0x000fda0003fc5270 */
[----:B------:R-:W-:Y:S05]  /*9320*/  @!P6 BRA `(.L_x_142) ;  /* 0x000000000028e947 */ /* 0x000fea0003800000 */
[----:B------:R-:W2:Y:S01]  /*9330*/  LD.E R26, desc[UR36][R26.64+0x8] ;  /* 0x000008241a1a7980 */ /* 0x000ea2000c101900 */
[----:B------:R0:W1:Y:S01]  /*9340*/  LDC.64 R8, c[0x4][R41] ;  /* 0x0100000029087b82 */ /* 0x0000620000000a00 */
[----:B------:R-:W3:Y:S01]  /*9350*/  LDCU.64 UR4, c[0x4][0x160] ;  /* 0x01002c00ff0477ac */ /* 0x000ee20008000a00 */
[----:B------:R-:W-:-:S05]  /*9360*/  IADD3 R6, P0, PT, R32, 0x8, RZ ;  /* 0x0000000820067810 */ /* 0x000fca0007f1e0ff */
[----:B------:R-:W-:Y:S02]  /*9370*/  IMAD.X R7, RZ, RZ, R30, P0 ;  /* 0x000000ffff077224 */ /* 0x000fe400000e061e */
[----:B---3--:R-:W-:Y:S02]  /*9380*/  IMAD.U32 R4, RZ, RZ, UR4 ;  /* 0x00000004ff047e24 */ /* 0x008fe4000f8e00ff */
[----:B------:R-:W-:Y:S01]  /*9390*/  IMAD.U32 R5, RZ, RZ, UR5 ;  /* 0x00000005ff057e24 */ /* 0x000fe2000f8e00ff */
[----:B-12---:R0:W-:Y:S06]  /*93a0*/  STL [R1+0x8], R26 ;  /* 0x0000081a01007387 */ /* 0x0061ec0000100800 */
[----:B------:R-:W-:-:S07]  /*93b0*/  LEPC R20, `(.L_x_142) ;  /* 0x000000001014794e */ /* 0x000fce0000000000 */
[----:B0-----:R-:W-:Y:S05]  /*93c0*/  CALL.ABS.NOINC R8 ;  /* 0x0000000008007343 */ /* 0x001fea0003c00000 */
.L_x_142:
[----:B------:R-:W-:Y:S01]  /*93d0*/  MOV R8, 0x180 ;  /* 0x0000018000087802 */ /* 0x000fe20000000f00 */
[----:B------:R-:W0:Y:S01]  /*93e0*/  LDCU.64 UR4, c[0x4][0x168] ;  /* 0x01002d00ff0477ac */ /* 0x000e220008000a00 */
[----:B------:R-:W-:-:S04]  /*93f0*/  CS2R R6, SRZ ;  /* 0x0000000000067805 */ /* 0x000fc8000001ff00 */
[----:B------:R-:W1:Y:S01]  /*9400*/  LDC.64 R8, c[0x4][R8] ;  /* 0x0100000008087b82 */ /* 0x000e620000000a00 */
[----:B0-----:R-:W-:Y:S02]  /*9410*/  IMAD.U32 R4, RZ, RZ, UR4 ;  /* 0x00000004ff047e24 */ /* 0x001fe4000f8e00ff */
[----:B------:R-:W-:-:S07]  /*9420*/  IMAD.U32 R5, RZ, RZ, UR5 ;  /* 0x00000005ff057e24 */ /* 0x000fce000f8e00ff */
[----:B------:R-:W-:-:S07]  /*9430*/  LEPC R20, `(.L_x_178) ;  /* 0x000000001014794e */ /* 0x000fce0000000000 */
[----:B-1----:R-:W-:Y:S05]  /*9440*/  CALL.ABS.NOINC R8 ;  /* 0x0000000008007343 */ /* 0x002fea0003c00000 */
.L_x_178:
[----:B------:R-:W-:Y:S01]  /*9450*/  MOV R6, 0x190 ;  /* 0x0000019000067802 */ /* 0x000fe20000000f00 */
[----:B------:R-:W-:Y:S01]  /*9460*/  IMAD.MOV.U32 R5, RZ, RZ, R25 ;  /* 0x000000ffff057224 */ /* 0x000fe200078e0019 */
[----:B------:R-:W-:-:S04]  /*9470*/  MOV R4, R24 ;  /* 0x0000001800047202 */ /* 0x000fc80000000f00 */
[----:B------:R-:W0:Y:S03]  /*9480*/  LDC.64 R6, c[0x4][R6] ;  /* 0x0100000006067b82 */ /* 0x000e260000000a00 */
[----:B------:R-:W-:-:S07]  /*9490*/  LEPC R20, `(.L_x_179) ;  /* 0x000000001014794e */ /* 0x000fce0000000000 */
[----:B0-----:R-:W-:Y:S05]  /*94a0*/  CALL.ABS.NOINC R6 ;  /* 0x0000000006007343 */ /* 0x001fea0003c00000 */
.L_x_179:
[----:B------:R-:W-:Y:S02]  /*94b0*/  ISETP.NE.AND P6, PT, R43, RZ, PT ;  /* 0x000000ff2b00720c */ /* 0x000fe40003fc5270 */
[----:B------:R-:W-:-:S11]  /*94c0*/  ISETP.NE.AND P0, PT, R44, RZ, PT ;  /* 0x000000ff2c00720c */ /* 0x000fd60003f05270 */
[----:B------:R-:W-:Y:S05]  /*94d0*/  @P6 BRA `(.L_x_180) ;  /* 0x0000000000906947 */ /* 0x000fea0003800000 */
[----:B------:R-:W-:Y:S02]  /*94e0*/  IMAD.MOV.U32 R4, RZ, RZ, R22 ;  /* 0x000000ffff047224 */ /* 0x000fe400078e0016 */
[----:B------:R-:W-:-:S05]  /*94f0*/  IMAD.MOV.U32 R5, RZ, RZ, R23 ;  /* 0x000000ffff057224 */ /* 0x000fca00078e0017 */
[----:B------:R0:W5:Y:S01]  /*9500*/  LD.E R9, desc[UR36][R4.64] ;  /* 0x0000002404097980 */ /* 0x000162000c101900 */
[----:B------:R-:W-:Y:S01]  /*9510*/  BSSY.RECONVERGENT B0, `(.L_x_180) ;  /* 0x0000020000007945 */ /* 0x000fe20003800200 */
[----:B------:R-:W-:-:S07]  /*9520*/  IMAD.MOV.U32 R0, RZ, RZ, RZ ;  /* 0x000000ffff007224 */ /* 0x000fce00078e00ff */
.L_x_185:
[----:B------:R-:W1:Y:S02]  /*9530*/  LDCU UR4, c[0x0][0x3a0] ;  /* 0x00007400ff0477ac */ /* 0x000e640008000800 */
[----:B-1----:R-:W-:-:S04]  /*9540*/  IMAD R8, R0, UR4, RZ ;  /* 0x0000000400087c24 */ /* 0x002fc8000f8e02ff */
[----:B0-----:R-:W-:-:S06]  /*9550*/  IMAD.WIDE.U32 R4, R8, 0x4, R16 ;  /* 0x0000000408047825 */ /* 0x001fcc00078e0010 */
[----:B------:R-:W2:Y:S01]  /*9560*/  LD.E R4, desc[UR36][R4.64] ;  /* 0x0000002404047980 */ /* 0x000ea2000c101900 */
[----:B------:R-:W-:Y:S01]  /*9570*/  BSSY.RELIABLE B1, `(.L_x_181) ;  /* 0x0000013000017945 */ /* 0x000fe20003800100 */
[----:B--2--5:R-:W-:-:S13]  /*9580*/  ISETP.NE.AND P0, PT, R4, R9, PT ;  /* 0x000000090400720c */ /* 0x024fda0003f05270 */
[----:B------:R-:W-:Y:S05]  /*9590*/  @P0 BRA `(.L_x_182) ;  /* 0x0000000000400947 */ /* 0x000fea0003800000 */
[----:B------:R-:W-:-:S07]  /*95a0*/  IMAD.MOV.U32 R3, RZ, RZ, RZ ;  /* 0x000000ffff037224 */ /* 0x000fce00078e00ff */
.L_x_184:
[----:B------:R-:W0:Y:S01]  /*95b0*/  LDCU UR4, c[0x0][0x3a0] ;  /* 0x00007400ff0477ac */ /* 0x000e220008000800 */
[----:B------:R-:W-:Y:S01]  /*95c0*/  VIADD R3, R3, 0x1 ;  /* 0x0000000103037836 */ /* 0x000fe20000000000 */
[----:B------:R-:W-:-:S04]  /*95d0*/  PLOP3.LUT P0, PT, PT, PT, PT, 0x8, 0x80 ;  /* 0x000000000080781c */ /* 0x000fc80003f0e170 */
[----:B0-----:R-:W-:-:S13]  /*95e0*/  ISETP.NE.AND P1, PT, R3, UR4, PT ;  /* 0x0000000403007c0c */ /* 0x001fda000bf25270 */
[----:B------:R-:W-:Y:S05]  /*95f0*/  @!P1 BREAK.RELIABLE B1 ;  /* 0x0000000000019942 */ /* 0x000fea0003800100 */
[----:B------:R-:W-:Y:S05]  /*9600*/  @!P1 BRA `(.L_x_183) ;  /* 0x0000000000409947 */ /* 0x000fea0003800000 */
[----:B------:R-:W-:Y:S01]  /*9610*/  MOV R5, R23 ;  /* 0x0000001700057202 */ /* 0x000fe20000000f00 */
[----:B------:R-:W-:Y:S02]  /*9620*/  IMAD.IADD R7, R8, 0x1, R3 ;  /* 0x0000000108077824 */ /* 0x000fe400078e0203 */
[----:B------:R-:W-:Y:S02]  /*9630*/  IMAD.MOV.U32 R4, RZ, RZ, R22 ;  /* 0x000000ffff047224 */ /* 0x000fe400078e0016 */
[----:B------:R-:W-:-:S04]  /*9640*/  IMAD.WIDE.U32 R6, R7, 0x4, R16 ;  /* 0x0000000407067825 */ /* 0x000fc800078e0010 */
[----:B------:R-:W-:Y:S02]  /*9650*/  IMAD.WIDE.U32 R4, R3, 0x4, R4 ;  /* 0x0000000403047825 */ /* 0x000fe400078e0004 */
[----:B------:R-:W2:Y:S04]  /*9660*/  LD.E R6, desc[UR36][R6.64] ;  /* 0x0000002406067980 */ /* 0x000ea8000c101900 */
[----:B------:R-:W2:Y:S02]  /*9670*/  LD.E R5, desc[UR36][R4.64] ;  /* 0x0000002404057980 */ /* 0x000ea4000c101900 */
[----:B--2---:R-:W-:-:S13]  /*9680*/  ISETP.NE.AND P0, PT, R6, R5, PT ;  /* 0x000000050600720c */ /* 0x004fda0003f05270 */
[----:B------:R-:W-:Y:S05]  /*9690*/  @!P0 BRA `(.L_x_184) ;  /* 0xfffffffc00c48947 */ /* 0x000fea000383ffff */
.L_x_182:
[----:B------:R-:W-:Y:S05]  /*96a0*/  BSYNC.RELIABLE B1 ;  /* 0x0000000000017941 */ /* 0x000fea0003800100 */
.L_x_181:
[----:B------:R-:W0:Y:S01]  /*96b0*/  LDCU UR4, c[0x0][0x3ac] ;  /* 0x00007580ff0477ac */ /* 0x000e220008000800 */
[----:B------:R-:W-:-:S05]  /*96c0*/  VIADD R0, R0, 0x1 ;  /* 0x0000000100007836 */ /* 0x000fca0000000000 */
[----:B0-----:R-:W-:-:S13]  /*96d0*/  ISETP.NE.AND P0, PT, R0, UR4, PT ;  /* 0x0000000400007c0c */ /* 0x001fda000bf05270 */
[----:B------:R-:W-:Y:S05]  /*96e0*/  @P0 BRA `(.L_x_185) ;  /* 0xfffffffc00900947 */ /* 0x000fea000383ffff */
[----:B------:R-:W-:-:S04]  /*96f0*/  ISETP.GT.AND P1, PT, R39, RZ, PT ;  /* 0x000000ff2700720c */ /* 0x000fc80003f24270 */
[----:B------:R-:W-:-:S13]  /*9700*/  PLOP3.LUT P0, PT, P1, PT, PT, 0x80, 0x8 ;  /* 0x000000000008781c */ /* 0x000fda0000f0f070 */
.L_x_183:
[----:B------:R-:W-:Y:S05]  /*9710*/  BSYNC.RECONVERGENT B0 ;  /* 0x0000000000007941 */ /* 0x000fea0003800200 */
.L_x_180:
[----:B------:R-:W-:-:S13]  /*9720*/  ISETP.GE.OR P0, PT, R40, R29, !P0 ;  /* 0x0000001d2800720c */ /* 0x000fda0004706670 */
[----:B------:R-:W-:Y:S05]  /*9730*/  @P0 BRA `(.L_x_113) ;  /* 0x0000000400000947 */ /* 0x000fea0003800000 */
[----:B------:R-:W0:Y:S01]  /*9740*/  LDCU UR4, c[0x0][0x3a0] ;  /* 0x00007400ff0477ac */ /* 0x000e220008000800 */
[----:B------:R-:W1:Y:S01]  /*9750*/  LDC R4, c[0x0][0x3a0] ;  /* 0x0000e800ff047b82 */ /* 0x000e620000000800 */
[----:B------:R-:W-:Y:S02]  /*9760*/  ISETP.GE.AND P2, PT, R40, R2, PT ;  /* 0x000000022800720c */ /* 0x000fe40003f46270 */
[----:B0-----:R-:W-:Y:S01]  /*9770*/  ISETP.NE.AND P1, PT, RZ, UR4, PT ;  /* 0x00000004ff007c0c */ /* 0x001fe2000bf25270 */
[----:B-1----:R-:W-:-:S12]  /*9780*/  IMAD.WIDE R4, R4, 0x4, RZ ;  /* 0x0000000404047825 */ /* 0x002fd800078e02ff */
[----:B------:R-:W-:Y:S05]  /*9790*/  @!P1 BRA `(.L_x_186) ;  /* 0x00000000003c9947 */ /* 0x000fea0003800000 */
[----:B------:R-:W-:Y:S01]  /*97a0*/  BSSY.RECONVERGENT B0, `(.L_x_186) ;  /* 0x000000e000007945 */ /* 0x000fe20003800200 */
[----:B------:R-:W-:Y:S02]  /*97b0*/  IMAD.MOV.U32 R3, RZ, RZ, RZ ;  /* 0x000000ffff037224 */ /* 0x000fe400078e00ff */
[----:B------:R-:W-:-:S07]  /*97c0*/  IMAD.MOV.U32 R11, RZ, RZ, RZ ;  /* 0x000000ffff0b7224 */ /* 0x000fce00078e00ff */
.L_x_187:
        /* <DEDUP_REMOVED lines=12> */
.L_x_186:
[----:B------:R-:W-:Y:S01]  /*9890*/  IMAD.MOV.U32 R29, RZ, RZ, R40 ;  /* 0x000000ffff1d7224 */ /* 0x000fe200078e0028 */
[----:B------:R-:W-:Y:S06]  /*98a0*/  @P2 BRA `(.L_x_113) ;  /* 0x0000000000a42947 */ /* 0x000fec0003800000 */
[----:B------:R-:W-:Y:S01]  /*98b0*/  IMAD.MOV.U32 R2, RZ, RZ, R40 ;  /* 0x000000ffff027224 */ /* 0x000fe200078e0028 */
[----:B------:R-:W-:Y:S01]  /*98c0*/  MOV R29, R40 ;  /* 0x00000028001d7202 */ /* 0x000fe20000000f00 */
[----:B------:R-:W-:Y:S06]  /*98d0*/  @!P1 BRA `(.L_x_113) ;  /* 0x0000000000989947 */ /* 0x000fec0003800000 */
[----:B------:R-:W-:-:S04]  /*98e0*/  ISETP.GE.U32.AND P0, PT, R22, R33, PT ;  /* 0x000000211600720c */ /* 0x000fc80003f06070 */
[----:B------:R-:W-:-:S13]  /*98f0*/  ISETP.GE.U32.AND.EX P0, PT, R23, R31, PT, P0 ;  /* 0x0000001f1700720c */ /* 0x000fda0003f06100 */
[----:B------:R-:W-:Y:S05]  /*9900*/  @!P0 BRA `(.L_x_188) ;  /* 0x0000000000488947 */ /* 0x000fea0003800000 */
[----:B------:R-:W-:Y:S01]  /*9910*/  BSSY.RECONVERGENT B0, `(.L_x_189) ;  /* 0x000000e000007945 */ /* 0x000fe20003800200 */
[----:B0-----:R-:W-:Y:S02]  /*9920*/  IMAD.MOV.U32 R9, RZ, RZ, RZ ;  /* 0x000000ffff097224 */ /* 0x001fe400078e00ff */
[----:B------:R-:W-:-:S07]  /*9930*/  IMAD.MOV.U32 R11, RZ, RZ, RZ ;  /* 0x000000ffff0b7224 */ /* 0x000fce00078e00ff */
.L_x_190:
        /* <DEDUP_REMOVED lines=12> */
.L_x_189:
[--C-:B------:R-:W-:Y:S02]  /*9a00*/  IMAD.MOV.U32 R2, RZ, RZ, R40.reuse ;  /* 0x000000ffff027224 */ /* 0x100fe400078e0028 */
[----:B------:R-:W-:Y:S01]  /*9a10*/  IMAD.MOV.U32 R29, RZ, RZ, R40 ;  /* 0x000000ffff1d7224 */ /* 0x000fe200078e0028 */
[----:B------:R-:W-:Y:S06]  /*9a20*/  BRA `(.L_x_113) ;  /* 0x0000000000447947 */ /* 0x000fec0003800000 */
.L_x_188:
[----:B------:R-:W-:Y:S01]  /*9a30*/  BSSY.RECONVERGENT B0, `(.L_x_191) ;  /* 0x000000e000007945 */ /* 0x000fe20003800200 */
[----:B------:R-:W-:Y:S01]  /*9a40*/  IMAD.MOV.U32 R0, RZ, RZ, R4 ;  /* 0x000000ffff007224 */ /* 0x000fe200078e0004 */
[----:B------:R-:W-:-:S07]  /*9a50*/  MOV R6, R5 ;  /* 0x0000000500067202 */ /* 0x000fce0000000f00 */
.L_x_192:
[----:B------:R-:W-:-:S05]  /*9a60*/  IADD3 R2, P0, PT, R0, R22, RZ ;  /* 0x0000001600027210 */ /* 0x000fca0007f1e0ff */
[----:B-1----:R-:W-:-:S06]  /*9a70*/  IMAD.X R3, R6, 0x1, R23, P0 ;  /* 0x0000000106037824 */ /* 0x002fcc00000e0617 */
[----:B------:R-:W2:Y:S01]  /*9a80*/  LD.E.U8 R3, desc[UR36][R2.64+-0x1] ;  /* 0xffffff2402037980 */ /* 0x000ea2000c101100 */
[C---:B------:R-:W-:Y:S02]  /*9a90*/  IADD3 R4, P0, PT, R0.reuse, R33, RZ ;  /* 0x0000002100047210 */ /* 0x040fe40007f1e0ff */
[----:B------:R-:W-:-:S03]  /*9aa0*/  IADD3 R0, P1, PT, R0, -0x1, RZ ;  /* 0xffffffff00007810 */ /* 0x000fc60007f3e0ff */
[----:B------:R-:W-:Y:S01]  /*9ab0*/  IMAD.X R5, R6, 0x1, R31, P0 ;  /* 0x0000000106057824 */ /* 0x000fe200000e061f */
[----:B------:R-:W-:Y:S02]  /*9ac0*/  ISETP.NE.U32.AND P0, PT, R0, RZ, PT ;  /* 0x000000ff0000720c */ /* 0x000fe40003f05070 */
[----:B------:R-:W-:-:S04]  /*9ad0*/  IADD3.X R6, PT, PT, R6, -0x1, RZ, P1, !PT ;  /* 0xffffffff06067810 */ /* 0x000fc80000ffe4ff */
[----:B------:R-:W-:Y:S01]  /*9ae0*/  ISETP.NE.AND.EX P0, PT, R6, RZ, PT, P0 ;  /* 0x000000ff0600720c */ /* 0x000fe20003f05300 */
[----:B--2---:R1:W-:-:S12]  /*9af0*/  ST.E.U8 desc[UR36][R4.64+-0x1], R3 ;  /* 0xffffff0304007985 */ /* 0x0043d8000c101124 */
[----:B------:R-:W-:Y:S05]  /*9b00*/  @P0 BRA `(.L_x_192) ;  /* 0xfffffffc00d40947 */ /* 0x000fea000383ffff */
[----:B------:R-:W-:Y:S05]  /*9b10*/  BSYNC.RECONVERGENT B0 ;  /* 0x0000000000007941 */ /* 0x000fea0003800200 */
.L_x_191:
[--C-:B------:R-:W-:Y:S02]  /*9b20*/  IMAD.MOV.U32 R2, RZ, RZ, R40.reuse ;  /* 0x000000ffff027224 */ /* 0x100fe400078e0028 */
[----:B------:R-:W-:-:S07]  /*9b30*/  IMAD.MOV.U32 R29, RZ, RZ, R40 ;  /* 0x000000ffff1d7224 */ /* 0x000fce00078e0028 */
.L_x_113:
[----:B------:R-:W-:Y:S05]  /*9b40*/  BSYNC.RECONVERGENT B7 ;  /* 0x0000000000077941 */ /* 0x000fea0003800200 */
.L_x_112:
[----:B------:R-:W2:Y:S01]  /*9b50*/  LDCU UR4, c[0x0][0x3a0] ;  /* 0x00007400ff0477ac */ /* 0x000ea20008000800 */
[----:B0-----:R-:W-:Y:S01]  /*9b60*/  MOV R8, 0x180 ;  /* 0x0000018000087802 */ /* 0x001fe20000000f00 */
[----:B------:R0:W-:Y:S04]  /*9b70*/  STL.64 [R1+0x10], R28 ;  /* 0x0000101c01007387 */ /* 0x0001e80000100a00 */
[----:B------:R0:W-:Y:S01]  /*9b80*/  STL [R1+0x18], R2 ;  /* 0x0000180201007387 */ /* 0x0001e20000100800 */
[----:B------:R-:W3:Y:S01]  /*9b90*/  LDC.64 R8, c[0x4][R8] ;  /* 0x0100000008087b82 */ /* 0x000ee20000000a00 */
[----:B--2---:R-:W-:Y:S01]  /*9ba0*/  ISETP.GE.AND P0, PT, R42, UR4, PT ;  /* 0x000000042a007c0c */ /* 0x004fe2000bf06270 */
[----:B------:R-:W-:Y:S05]  /*9bb0*/  WARPSYNC.ALL ;  /* 0x0000000000007948 */ /* 0x000fea0003800000 */
[----:B------:R-:W1:Y:S01]  /*9bc0*/  LDCU.64 UR4, c[0x4][0x178] ;  /* 0x01002f00ff0477ac */ /* 0x000e620008000a00 */
[----:B------:R-:W-:Y:S01]  /*9bd0*/  P2R R24, PR, RZ, 0x1 ;  /* 0x00000001ff187803 */ /* 0x000fe20000000000 */
[----:B------:R-:W-:Y:S01]  /*9be0*/  BAR.SYNC.DEFER_BLOCKING 0x0 ;  /* 0x0000000000007b1d */ /* 0x000fe20000010000 */
[----:B------:R-:W-:-:S05]  /*9bf0*/  IADD3 R6, P0, PT, R32, 0x10, RZ ;  /* 0x0000001020067810 */ /* 0x000fca0007f1e0ff */
[----:B------:R-:W-:Y:S02]  /*9c00*/  IMAD.X R7, RZ, RZ, R30, P0 ;  /* 0x000000ffff077224 */ /* 0x000fe400000e061e */
[----:B-1----:R-:W-:Y:S02]  /*9c10*/  IMAD.U32 R4, RZ, RZ, UR4 ;  /* 0x00000004ff047e24 */ /* 0x002fe4000f8e00ff */
[----:B0-----:R-:W-:-:S07]  /*9c20*/  IMAD.U32 R5, RZ, RZ, UR5 ;  /* 0x00000005ff057e24 */ /* 0x001fce000f8e00ff */
[----:B------:R-:W-:-:S07]  /*9c30*/  LEPC R20, `(.L_x_193) ;  /* 0x000000001014794e */ /* 0x000fce0000000000 */
[----:B---3--:R-:W-:Y:S05]  /*9c40*/  CALL.ABS.NOINC R8 ;  /* 0x0000000008007343 */ /* 0x008fea0003c00000 */
.L_x_193:
[----:B------:R-:W-:-:S13]  /*9c50*/  ISETP.NE.AND P6, PT, R24, RZ, PT ;  /* 0x000000ff1800720c */ /* 0x000fda0003fc5270 */
[----:B------:R-:W-:Y:S05]  /*9c60*/  @P6 BRA `(.L_x_194) ;  /* 0x0000000800e86947 */ /* 0x000fea0003800000 */
[----:B------:R-:W0:Y:S01]  /*9c70*/  LDC R3, c[0x0][0x3ac] ;  /* 0x0000eb00ff037b82 */ /* 0x000e220000000800 */
[----:B------:R-:W1:Y:S01]  /*9c80*/  LDCU UR4, c[0x0][0x3a0] ;  /* 0x00007400ff0477ac */ /* 0x000e620008000800 */
[----:B------:R-:W-:Y:S01]  /*9c90*/  ISETP.GE.AND P2, PT, R28, RZ, PT ;  /* 0x000000ff1c00720c */ /* 0x000fe20003f46270 */
[----:B-1----:R-:W-:Y:S01]  /*9ca0*/  UISETP.NE.AND UP0, UPT, UR4, URZ, UPT ;  /* 0x000000ff0400728c */ /* 0x002fe2000bf05270 */
[----:B0-----:R-:W-:-:S04]  /*9cb0*/  IABS R7, R3 ;  /* 0x0000000300077213 */ /* 0x001fc80000000000 */
[----:B------:R-:W0:Y:S08]  /*9cc0*/  I2F.RP R0, R7 ;  /* 0x0000000700007306 */ /* 0x000e300000209400 */
[----:B0-----:R-:W0:Y:S02]  /*9cd0*/  MUFU.RCP R0, R0 ;  /* 0x0000000000007308 */ /* 0x001e240000001000 */
[----:B0-----:R-:W-:-:S06]  /*9ce0*/  VIADD R4, R0, 0xffffffe ;  /* 0x0ffffffe00047836 */ /* 0x001fcc0000000000 */
[----:B------:R0:W1:Y:S02]  /*9cf0*/  F2I.FTZ.U32.TRUNC.NTZ R5, R4 ;  /* 0x0000000400057305 */ /* 0x000064000021f000 */
[----:B0-----:R-:W-:Y:S01]  /*9d00*/  IMAD.MOV.U32 R4, RZ, RZ, RZ ;  /* 0x000000ffff047224 */ /* 0x001fe200078e00ff */
[----:B-1----:R-:W-:-:S05]  /*9d10*/  IADD3 R6, PT, PT, RZ, -R5, RZ ;  /* 0x80000005ff067210 */ /* 0x002fca0007ffe0ff */
[----:B------:R-:W-:Y:S01]  /*9d20*/  IMAD R9, R6, R7, RZ ;  /* 0x0000000706097224 */ /* 0x000fe200078e02ff */
[----:B------:R-:W-:-:S03]  /*9d30*/  IABS R6, R28 ;  /* 0x0000001c00067213 */ /* 0x000fc60000000000 */
[----:B------:R-:W-:Y:S02]  /*9d40*/  IMAD.HI.U32 R5, R5, R9, R4 ;  /* 0x0000000905057227 */ /* 0x000fe400078e0004 */
[----:B------:R-:W0:Y:S04]  /*9d50*/  LDC R4, c[0x0][0x3a0] ;  /* 0x0000e800ff047b82 */ /* 0x000e280000000800 */
[----:B------:R-:W-:-:S04]  /*9d60*/  IMAD.HI.U32 R5, R5, R6, RZ ;  /* 0x0000000605057227 */ /* 0x000fc800078e00ff */
[----:B------:R-:W-:-:S04]  /*9d70*/  IMAD.MOV R5, RZ, RZ, -R5 ;  /* 0x000000ffff057224 */ /* 0x000fc800078e0a05 */
[----:B------:R-:W-:-:S05]  /*9d80*/  IMAD R0, R7, R5, R6 ;  /* 0x0000000507007224 */ /* 0x000fca00078e0206 */
[----:B------:R-:W-:Y:S01]  /*9d90*/  ISETP.GT.U32.AND P0, PT, R7, R0, PT ;  /* 0x000000000700720c */ /* 0x000fe20003f04070 */
[----:B0-----:R-:W-:-:S12]  /*9da0*/  IMAD.WIDE R4, R4, 0x4, RZ ;  /* 0x0000000404047825 */ /* 0x001fd800078e02ff */
[----:B------:R-:W-:Y:S01]  /*9db0*/  @!P0 IMAD.IADD R0, R0, 0x1, -R7 ;  /* 0x0000000100008824 */ /* 0x000fe200078e0a07 */
[----:B------:R-:W-:-:S04]  /*9dc0*/  ISETP.NE.AND P0, PT, R3, RZ, PT ;  /* 0x000000ff0300720c */ /* 0x000fc80003f05270 */
[----:B------:R-:W-:-:S13]  /*9dd0*/  ISETP.GT.U32.AND P1, PT, R7, R0, PT ;  /* 0x000000000700720c */ /* 0x000fda0003f24070 */
[----:B------:R-:W-:Y:S01]  /*9de0*/  @!P1 IMAD.IADD R0, R0, 0x1, -R7 ;  /* 0x0000000100009824 */ /* 0x000fe200078e0a07 */
[----:B------:R-:W-:-:S03]  /*9df0*/  PLOP3.LUT P1, PT, PT, PT, UP0, 0x80, 0x8 ;  /* 0x000000000008781c */ /* 0x000fc60003f2f008 */
[----:B------:R-:W-:Y:S01]  /*9e00*/  @!P2 IMAD.MOV R0, RZ, RZ, -R0 ;  /* 0x000000ffff00a224 */ /* 0x000fe200078e0a00 */
[----:B------:R-:W-:-:S05]  /*9e10*/  @!P0 LOP3.LUT R0, RZ, R3, RZ, 0x33, !PT ;  /* 0x00000003ff008212 */ /* 0x000fca00078e33ff */
[----:B------:R-:W-:-:S04]  /*9e20*/  IMAD R7, R0, UR4, RZ ;  /* 0x0000000400077c24 */ /* 0x000fc8000f8e02ff */
[----:B------:R-:W-:Y:S01]  /*9e30*/  IMAD.WIDE R6, R7, 0x4, R16 ;  /* 0x0000000407067825 */ /* 0x000fe200078e0210 */
[----:B------:R-:W-:Y:S06]  /*9e40*/  @!P1 BRA `(.L_x_195) ;  /* 0x00000000003c9947 */ /* 0x000fec0003800000 */
[----:B------:R-:W-:Y:S01]  /*9e50*/  BSSY.RECONVERGENT B0, `(.L_x_195) ;  /* 0x000000e000007945 */ /* 0x000fe20003800200 */
[----:B------:R-:W-:Y:S02]  /*9e60*/  IMAD.MOV.U32 R13, RZ, RZ, RZ ;  /* 0x000000ffff0d7224 */ /* 0x000fe400078e00ff */
[----:B------:R-:W-:-:S07]  /*9e70*/  IMAD.MOV.U32 R15, RZ, RZ, RZ ;  /* 0x000000ffff0f7224 */ /* 0x000fce00078e00ff */
.L_x_196:
[----:B------:R-:W-:-:S05]  /*9e80*/  IADD3 R8, P0, PT, R18, R13, RZ ;  /* 0x0000000d12087210 */ /* 0x000fca0007f1e0ff */
[----:B0-----:R-:W-:-:S06]  /*9e90*/  IMAD.X R9, R19, 0x1, R15, P0 ;  /* 0x0000000113097824 */ /* 0x001fcc00000e060f */
[----:B------:R-:W2:Y:S01]  /*9ea0*/  LD.E.U8 R9, desc[UR36][R8.64] ;  /* 0x0000002408097980 */ /* 0x000ea2000c101100 */
[----:B------:R-:W-:-:S04]  /*9eb0*/  IADD3 R10, P0, PT, R6, R13, RZ ;  /* 0x0000000d060a7210 */ /* 0x000fc80007f1e0ff */
[----:B------:R-:W-:Y:S02]  /*9ec0*/  IADD3.X R11, PT, PT, R7, R15, RZ, P0, !PT ;  /* 0x0000000f070b7210 */ /* 0x000fe400007fe4ff */
[----:B------:R-:W-:-:S05]  /*9ed0*/  IADD3 R13, P0, PT, R13, 0x1, RZ ;  /* 0x000000010d0d7810 */ /* 0x000fca0007f1e0ff */
[----:B------:R-:W-:Y:S01]  /*9ee0*/  IMAD.X R15, RZ, RZ, R15, P0 ;  /* 0x000000ffff0f7224 */ /* 0x000fe200000e060f */
[----:B------:R-:W-:-:S04]  /*9ef0*/  ISETP.GE.U32.AND P0, PT, R13, R4, PT ;  /* 0x000000040d00720c */ /* 0x000fc80003f06070 */
[----:B------:R-:W-:Y:S01]  /*9f00*/  ISETP.GE.U32.AND.EX P0, PT, R15, R5, PT, P0 ;  /* 0x000000050f00720c */ /* 0x000fe20003f06100 */
[----:B--2---:R0:W-:-:S12]  /*9f10*/  ST.E.U8 desc[UR36][R10.64], R9 ;  /* 0x000000090a007985 */ /* 0x0041d8000c101124 */
[----:B------:R-:W-:Y:S05]  /*9f20*/  @!P0 BRA `(.L_x_196) ;  /* 0xfffffffc00d48947 */ /* 0x000fea000383ffff */
[----:B------:R-:W-:Y:S05]  /*9f30*/  BSYNC.RECONVERGENT B0 ;  /* 0x0000000000007941 */ /* 0x000fea0003800200 */
.L_x_195:
[----:B------:R-:W-:Y:S05]  /*9f40*/  @!P1 BRA `(.L_x_197) ;  /* 0x00000000003c9947 */ /* 0x000fea0003800000 */
[----:B------:R-:W-:Y:S01]  /*9f50*/  BSSY.RECONVERGENT B0, `(.L_x_197) ;  /* 0x000000e000007945 */ /* 0x000fe20003800200 */
[----:B------:R-:W-:Y:S02]  /*9f60*/  IMAD.MOV.U32 R13, RZ, RZ, RZ ;  /* 0x000000ffff0d7224 */ /* 0x000fe400078e00ff */
[----:B------:R-:W-:-:S07]  /*9f70*/  IMAD.MOV.U32 R15, RZ, RZ, RZ ;  /* 0x000000ffff0f7224 */ /* 0x000fce00078e00ff */
.L_x_198:
[----:B------:R-:W-:-:S05]  /*9f80*/  IADD3 R8, P0, PT, R13, R22, RZ ;  /* 0x000000160d087210 */ /* 0x000fca0007f1e0ff */
[----:B01----:R-:W-:-:S06]  /*9f90*/  IMAD.X R9, R15, 0x1, R23, P0 ;  /* 0x000000010f097824 */ /* 0x003fcc00000e0617 */
[----:B------:R-:W2:Y:S01]  /*9fa0*/  LD.E.U8 R9, desc[UR36][R8.64] ;  /* 0x0000002408097980 */ /* 0x000ea2000c101100 */
[----:B------:R-:W-:-:S04]  /*9fb0*/  IADD3 R10, P0, P2, R6, R4, R13 ;  /* 0x00000004060a7210 */ /* 0x000fc80007a1e00d */
[----:B------:R-:W-:Y:S02]  /*9fc0*/  IADD3.X R11, PT, PT, R7, R5, R15, P0, P2 ;  /* 0x00000005070b7210 */ /* 0x000fe400007e440f */
[----:B------:R-:W-:-:S05]  /*9fd0*/  IADD3 R13, P0, PT, R13, 0x1, RZ ;  /* 0x000000010d0d7810 */ /* 0x000fca0007f1e0ff */
[----:B------:R-:W-:Y:S01]  /*9fe0*/  IMAD.X R15, RZ, RZ, R15, P0 ;  /* 0x000000ffff0f7224 */ /* 0x000fe200000e060f */
[----:B------:R-:W-:-:S04]  /*9ff0*/  ISETP.GE.U32.AND P0, PT, R13, R4, PT ;  /* 0x000000040d00720c */ /* 0x000fc80003f06070 */
[----:B------:R-:W-:Y:S01]  /*a000*/  ISETP.GE.U32.AND.EX P0, PT, R15, R5, PT, P0 ;  /* 0x000000050f00720c */ /* 0x000fe20003f06100 */
[----:B--2---:R1:W-:-:S12]  /*a010*/  ST.E.U8 desc[UR36][R10.64], R9 ;  /* 0x000000090a007985 */ /* 0x0043d8000c101124 */
[----:B------:R-:W-:Y:S05]  /*a020*/  @!P0 BRA `(.L_x_198) ;  /* 0xfffffffc00d48947 */ /* 0x000fea000383ffff */
[----:B------:R-:W-:Y:S05]  /*a030*/  BSYNC.RECONVERGENT B0 ;  /* 0x0000000000007941 */ /* 0x000fea0003800200 */
.L_x_197:
[----:B------:R-:W-:-:S04]  /*a040*/  ISETP.GE.AND P0, PT, R3, 0x2, PT ;  /* 0x000000020300780c */ /* 0x000fc80003f06270 */
[----:B------:R-:W-:-:S13]  /*a050*/  ISETP.LT.OR P0, PT, R28, R3, !P0 ;  /* 0x000000031c00720c */ /* 0x000fda0004701670 */
[----:B------:R-:W-:Y:S05]  /*a060*/  @P0 BRA `(.L_x_194) ;  /* 0x0000000400e80947 */ /* 0x000fea0003800000 */
[----:B------:R-:W-:Y:S02]  /*a070*/  VIADD R3, R3, 0xfffffffe ;  /* 0xfffffffe03037836 */ /* 0x000fe40000000000 */
[----:B------:R-:W-:-:S03]  /*a080*/  IMAD.MOV.U32 R7, RZ, RZ, RZ ;  /* 0x000000ffff077224 */ /* 0x000fc600078e00ff */
[----:B------:R-:W-:-:S13]  /*a090*/  ISETP.GE.U32.AND P0, PT, R3, 0x3, PT ;  /* 0x000000030300780c */ /* 0x000fda0003f06070 */
[----:B------:R-:W-:Y:S05]  /*a0a0*/  @!P0 BRA `(.L_x_199) ;  /* 0x0000000400148947 */ /* 0x000fea0003800000 */
[----:B------:R-:W-:Y:S01]  /*a0b0*/  BSSY.RECONVERGENT B0, `(.L_x_199) ;  /* 0x0000044000007945 */ /* 0x000fe20003800200 */
[----:B------:R-:W-:-:S07]  /*a0c0*/  IMAD.MOV.U32 R3, RZ, RZ, RZ ;  /* 0x000000ffff037224 */ /* 0x000fce00078e00ff */
.L_x_208:
[----:B--2---:R-:W2:Y:S01]  /*a0d0*/  LDCU UR4, c[0x0][0x3a0] ;  /* 0x00007400ff0477ac */ /* 0x004ea20008000800 */
[----:B------:R-:W-:Y:S01]  /*a0e0*/  IMAD.WIDE.U32 R6, R3, 0x4, R16 ;  /* 0x0000000403067825 */ /* 0x000fe200078e0010 */
[----:B--2---:R-:W-:-:S06]  /*a0f0*/  UISETP.NE.AND UP0, UPT, UR4, URZ, UPT ;  /* 0x000000ff0400728c */ /* 0x004fcc000bf05270 */
[----:B------:R-:W-:-:S13]  /*a100*/  PLOP3.LUT P1, PT, PT, PT, UP0, 0x80, 0x8 ;  /* 0x000000000008781c */ /* 0x000fda0003f2f008 */
[----:B0--34-:R-:W-:Y:S05]  /*a110*/  @!P1 BRA `(.L_x_200) ;  /* 0x0000000000349947 */ /* 0x019fea0003800000 */
[----:B------:R-:W-:Y:S01]  /*a120*/  HFMA2 R13, -RZ, RZ, 0, 0 ;  /* 0x00000000ff0d7431 */ /* 0x000fe200000001ff */
[----:B------:R-:W-:Y:S01]  /*a130*/  BSSY.RECONVERGENT B1, `(.L_x_200) ;  /* 0x000000b000017945 */ /* 0x000fe20003800200 */
[----:B------:R-:W-:-:S07]  /*a140*/  IMAD.MOV.U32 R15, RZ, RZ, RZ ;  /* 0x000000ffff0f7224 */ /* 0x000fce00078e00ff */
.L_x_201:
[----:B--2---:R-:W-:-:S05]  /*a150*/  IADD3 R8, P0, PT, R6, R13, RZ ;  /* 0x0000000d06087210 */ /* 0x004fca0007f1e0ff */
[----:B01----:R-:W-:-:S05]  /*a160*/  IMAD.X R9, R7, 0x1, R15, P0 ;  /* 0x0000000107097824 */ /* 0x003fca00000e060f */
[----:B------:R-:W2:Y:S01]  /*a170*/  LD.E.U8 R11, desc[UR36][R8.64+0x4] ;  /* 0x00000424080b7980 */ /* 0x000ea2000c101100 */
[----:B------:R-:W-:-:S04]  /*a180*/  IADD3 R13, P2, PT, R13, 0x1, RZ ;  /* 0x000000010d0d7810 */ /* 0x000fc80007f5e0ff */
[----:B------:R-:W-:Y:S01]  /*a190*/  ISETP.GE.U32.AND P0, PT, R13, R4, PT ;  /* 0x000000040d00720c */ /* 0x000fe20003f06070 */
[----:B------:R-:W-:-:S05]  /*a1a0*/  IMAD.X R15, RZ, RZ, R15, P2 ;  /* 0x000000ffff0f7224 */ /* 0x000fca00010e060f */
[----:B------:R-:W-:Y:S01]  /*a1b0*/  ISETP.GE.U32.AND.EX P0, PT, R15, R5, PT, P0 ;  /* 0x000000050f00720c */ /* 0x000fe20003f06100 */
[----:B--2---:R2:W-:-:S12]  /*a1c0*/  ST.E.U8 desc[UR36][R8.64], R11 ;  /* 0x0000000b08007985 */ /* 0x0045d8000c101124 */
[----:B------:R-:W-:Y:S05]  /*a1d0*/  @!P0 BRA `(.L_x_201) ;  /* 0xfffffffc00dc8947 */ /* 0x000fea000383ffff */
[----:B------:R-:W-:Y:S05]  /*a1e0*/  BSYNC.RECONVERGENT B1 ;  /* 0x0000000000017941 */ /* 0x000fea0003800200 */
.L_x_200:
[----:B------:R-:W-:Y:S05]  /*a1f0*/  @!P1 BRA `(.L_x_202) ;  /* 0x0000000000349947 */ /* 0x000fea0003800000 */
[----:B------:R-:W-:Y:S01]  /*a200*/  BSSY.RECONVERGENT B1, `(.L_x_202) ;  /* 0x000000c000017945 */ /* 0x000fe20003800200 */
[----:B------:R-:W-:Y:S02]  /*a210*/  IMAD.MOV.U32 R13, RZ, RZ, RZ ;  /* 0x000000ffff0d7224 */ /* 0x000fe400078e00ff */
[----:B------:R-:W-:-:S07]  /*a220*/  IMAD.MOV.U32 R15, RZ, RZ, RZ ;  /* 0x000000ffff0f7224 */ /* 0x000fce00078e00ff */
.L_x_203:
[----:B--23--:R-:W-:-:S05]  /*a230*/  IADD3 R8, P0, PT, R6, R13, RZ ;  /* 0x0000000d06087210 */ /* 0x00cfca0007f1e0ff */
        /* <DEDUP_REMOVED lines=9> */
.L_x_202:
[----:B------:R-:W-:Y:S05]  /*a2d0*/  @!P1 BRA `(.L_x_204) ;  /* 0x0000000000349947 */ /* 0x000fea0003800000 */
[----:B------:R-:W-:Y:S01]  /*a2e0*/  BSSY.RECONVERGENT B1, `(.L_x_204) ;  /* 0x000000c000017945 */ /* 0x000fe20003800200 */
[----:B------:R-:W-:Y:S01]  /*a2f0*/  IMAD.MOV.U32 R13, RZ, RZ, RZ ;  /* 0x000000ffff0d7224 */ /* 0x000fe200078e00ff */
[----:B------:R-:W-:-:S07]  /*a300*/  MOV R15, RZ ;  /* 0x000000ff000f7202 */ /* 0x000fce0000000f00 */
.L_x_205:
[----:B--234-:R-:W-:-:S05]  /*a310*/  IADD3 R8, P0, PT, R6, R13, RZ ;  /* 0x0000000d06087210 */ /* 0x01cfca0007f1e0ff */
        /* <DEDUP_REMOVED lines=9> */
.L_x_204:
[----:B------:R-:W-:Y:S01]  /*a3b0*/  VIADD R3, R3, 0x4 ;  /* 0x0000000403037836 */ /* 0x000fe20000000000 */
[----:B------:R-:W-:Y:S06]  /*a3c0*/  @!P1 BRA `(.L_x_206) ;  /* 0x0000000000349947 */ /* 0x000fec0003800000 */
[----:B------:R-:W-:Y:S01]  /*a3d0*/  BSSY.RECONVERGENT B1, `(.L_x_206) ;  /* 0x000000c000017945 */ /* 0x000fe20003800200 */
[----:B------:R-:W-:Y:S02]  /*a3e0*/  IMAD.MOV.U32 R13, RZ, RZ, RZ ;  /* 0x000000ffff0d7224 */ /* 0x000fe400078e00ff */
[----:B------:R-:W-:-:S07]  /*a3f0*/  IMAD.MOV.U32 R15, RZ, RZ, RZ ;  /* 0x000000ffff0f7224 */ /* 0x000fce00078e00ff */
.L_x_207:
[----:B0-234-:R-:W-:-:S05]  /*a400*/  IADD3 R8, P0, PT, R6, R13, RZ ;  /* 0x0000000d06087210 */ /* 0x01dfca0007f1e0ff */
        /* <DEDUP_REMOVED lines=9> */
.L_x_206:
[----:B------:R-:W5:Y:S02]  /*a4a0*/  LDC R0, c[0x0][0x3ac] ;  /* 0x0000eb00ff007b82 */ /* 0x000f640000000800 */
[----:B-----5:R-:W-:-:S05]  /*a4b0*/  VIADD R0, R0, 0xffffffff ;  /* 0xffffffff00007836 */ /* 0x020fca0000000000 */
[----:B------:R-:W-:-:S04]  /*a4c0*/  LOP3.LUT R7, R0, 0xfffffffc, RZ, 0xc0, !PT ;  /* 0xfffffffc00077812 */ /* 0x000fc800078ec0ff */
[----:B------:R-:W-:-:S13]  /*a4d0*/  ISETP.NE.AND P0, PT, R3, R7, PT ;  /* 0x000000070300720c */ /* 0x000fda0003f05270 */
[----:B------:R-:W-:Y:S05]  /*a4e0*/  @P0 BRA `(.L_x_208) ;  /* 0xfffffff800f80947 */ /* 0x000fea000383ffff */
[----:B------:R-:W-:Y:S05]  /*a4f0*/  BSYNC.RECONVERGENT B0 ;  /* 0x0000000000007941 */ /* 0x000fea0003800200 */
.L_x_199:
[----:B------:R-:W5:Y:S02]  /*a500*/  LDC R0, c[0x0][0x3ac] ;  /* 0x0000eb00ff007b82 */ /* 0x000f640000000800 */
[----:B-----5:R-:W-:-:S04]  /*a510*/  IADD3 R0, PT, PT, R0, -0x1, RZ ;  /* 0xffffffff00007810 */ /* 0x020fc80007ffe0ff */
[----:B------:R-:W-:-:S04]  /*a520*/  LOP3.LUT R0, R0, 0x3, RZ, 0xc0, !PT ;  /* 0x0000000300007812 */ /* 0x000fc800078ec0ff */
[----:B------:R-:W-:-:S13]  /*a530*/  ISETP.NE.AND P0, PT, R0, RZ, PT ;  /* 0x000000ff0000720c */ /* 0x000fda0003f05270 */
[----:B------:R-:W-:Y:S05]  /*a540*/  @!P0 BRA `(.L_x_194) ;  /* 0x0000000000b08947 */ /* 0x000fea0003800000 */
[----:B------:R-:W-:Y:S01]  /*a550*/  BSSY.RECONVERGENT B0, `(.L_x_209) ;  /* 0x000000e000007945 */ /* 0x000fe20003800200 */
[----:B------:R-:W-:-:S03]  /*a560*/  IMAD.WIDE.U32 R6, R7, 0x4, R16 ;  /* 0x0000000407067825 */ /* 0x000fc600078e0010 */
[----:B------:R-:W-:Y:S05]  /*a570*/  @!P1 BRA `(.L_x_210) ;  /* 0x00000000002c9947 */ /* 0x000fea0003800000 */
[----:B01234-:R-:W-:Y:S02]  /*a580*/  IMAD.MOV.U32 R11, RZ, RZ, RZ ;  /* 0x000000ffff0b7224 */ /* 0x01ffe400078e00ff */
[----:B------:R-:W-:-:S07]  /*a590*/  IMAD.MOV.U32 R13, RZ, RZ, RZ ;  /* 0x000000ffff0d7224 */ /* 0x000fce00078e00ff */
.L_x_211:
[----:B0-----:R-:W-:-:S05]  /*a5a0*/  IADD3 R8, P0, PT, R6, R11, RZ ;  /* 0x0000000b06087210 */ /* 0x001fca0007f1e0ff */
[----:B------:R-:W-:-:S05]  /*a5b0*/  IMAD.X R9, R7, 0x1, R13, P0 ;  /* 0x0000000107097824 */ /* 0x000fca00000e060d */
[----:B------:R-:W2:Y:S01]  /*a5c0*/  LD.E.U8 R3, desc[UR36][R8.64+0x4] ;  /* 0x0000042408037980 */ /* 0x000ea2000c101100 */
[----:B------:R-:W-:-:S04]  /*a5d0*/  IADD3 R11, P2, PT, R11, 0x1, RZ ;  /* 0x000000010b0b7810 */ /* 0x000fc80007f5e0ff */
[----:B------:R-:W-:Y:S01]  /*a5e0*/  ISETP.GE.U32.AND P0, PT, R11, R4, PT ;  /* 0x000000040b00720c */ /* 0x000fe20003f06070 */
[----:B------:R-:W-:-:S05]  /*a5f0*/  IMAD.X R13, RZ, RZ, R13, P2 ;  /* 0x000000ffff0d7224 */ /* 0x000fca00010e060d */
[----:B------:R-:W-:Y:S01]  /*a600*/  ISETP.GE.U32.AND.EX P0, PT, R13, R5, PT, P0 ;  /* 0x000000050d00720c */ /* 0x000fe20003f06100 */
[----:B--2---:R0:W-:-:S12]  /*a610*/  ST.E.U8 desc[UR36][R8.64], R3 ;  /* 0x0000000308007985 */ /* 0x0041d8000c101124 */
[----:B------:R-:W-:Y:S05]  /*a620*/  @!P0 BRA `(.L_x_211) ;  /* 0xfffffffc00dc8947 */ /* 0x000fea000383ffff */
.L_x_210:
[----:B------:R-:W-:Y:S05]  /*a630*/  BSYNC.RECONVERGENT B0 ;  /* 0x0000000000007941 */ /* 0x000fea0003800200 */
.L_x_209:
[----:B------:R-:W-:-:S13]  /*a640*/  ISETP.NE.AND P0, PT, R0, 0x1, PT ;  /* 0x000000010000780c */ /* 0x000fda0003f05270 */
[----:B------:R-:W-:Y:S05]  /*a650*/  @!P0 BRA `(.L_x_194) ;  /* 0x00000000006c8947 */ /* 0x000fea0003800000 */
[----:B------:R-:W-:Y:S01]  /*a660*/  BSSY.RECONVERGENT B0, `(.L_x_212) ;  /* 0x000000e000007945 */ /* 0x000fe20003800200 */
[----:B------:R-:W-:-:S03]  /*a670*/  ISETP.EQ.OR P2, PT, R0, 0x2, !P1 ;  /* 0x000000020000780c */ /* 0x000fc60004f42670 */
[----:B------:R-:W-:Y:S10]  /*a680*/  @!P1 BRA `(.L_x_213) ;  /* 0x00000000002c9947 */ /* 0x000ff40003800000 */
[----:B01234-:R-:W-:Y:S02]  /*a690*/  IMAD.MOV.U32 R11, RZ, RZ, RZ ;  /* 0x000000ffff0b7224 */ /* 0x01ffe400078e00ff */
[----:B------:R-:W-:-:S07]  /*a6a0*/  IMAD.MOV.U32 R13, RZ, RZ, RZ ;  /* 0x000000ffff0d7224 */ /* 0x000fce00078e00ff */
.L_x_214:
        /* <DEDUP_REMOVED lines=9> */
.L_x_213:
[----:B------:R-:W-:Y:S05]  /*a740*/  BSYNC.RECONVERGENT B0 ;  /* 0x0000000000007941 */ /* 0x000fea0003800200 */
.L_x_212:
[----:B------:R-:W-:Y:S05]  /*a750*/  @P2 BRA `(.L_x_194) ;  /* 0x00000000002c2947 */ /* 0x000fea0003800000 */
[----:B01234-:R-:W-:Y:S02]  /*a760*/  HFMA2 R11, -RZ, RZ, 0, 0 ;  /* 0x00000000ff0b7431 */ /* 0x01ffe400000001ff */
[----:B------:R-:W-:-:S07]  /*a770*/  IMAD.MOV.U32 R13, RZ, RZ, RZ ;  /* 0x000000ffff0d7224 */ /* 0x000fce00078e00ff */
.L_x_215:
        /* <DEDUP_REMOVED lines=9> */
.L_x_194:
[----:B------:R-:W-:Y:S01]  /*a810*/  MOV R0, 0x190 ;  /* 0x0000019000007802 */ /* 0x000fe20000000f00 */
[----:B------:R-:W-:Y:S05]  /*a820*/  WARPSYNC.ALL ;  /* 0x0000000000007948 */ /* 0x000fea0003800000 */
[----:B------:R-:W-:Y:S01]  /*a830*/  BAR.SYNC.DEFER_BLOCKING 0x0 ;  /* 0x0000000000007b1d */ /* 0x000fe20000010000 */
[----:B------:R-:W-:Y:S02]  /*a840*/  IMAD.MOV.U32 R4, RZ, RZ, R22 ;  /* 0x000000ffff047224 */ /* 0x000fe400078e0016 */
[----:B------:R-:W-:-:S05]  /*a850*/  IMAD.MOV.U32 R5, RZ, RZ, R23 ;  /* 0x000000ffff057224 */ /* 0x000fca00078e0017 */
[----:B------:R0:W0:Y:S02]  /*a860*/  LDC.64 R6, c[0x4][R0] ;  /* 0x0100000000067b82 */ /* 0x0000240000000a00 */
[----:B------:R-:W-:-:S07]  /*a870*/  LEPC R20, `(.L_x_216) ;  /* 0x000000001014794e */ /* 0x000fce0000000000 */
[----:B01234-:R-:W-:Y:S05]  /*a880*/  CALL.ABS.NOINC R6 ;  /* 0x0000000006007343 */ /* 0x01ffea0003c00000 */
.L_x_216:
[----:B------:R-:W0:Y:S01]  /*a890*/  LDCU UR4, c[0x0][0x3a8] ;  /* 0x00007500ff0477ac */ /* 0x000e220008000800 */
[----:B------:R-:W-:-:S05]  /*a8a0*/  VIADD R28, R28, 0x1 ;  /* 0x000000011c1c7836 */ /* 0x000fca0000000000 */
[----:B0-----:R-:W-:-:S13]  /*a8b0*/  ISETP.NE.AND P0, PT, R28, UR4, PT ;  /* 0x000000041c007c0c */ /* 0x001fda000bf05270 */
[----:B------:R-:W-:Y:S05]  /*a8c0*/  @P0 BRA `(.L_x_217) ;  /* 0xffffffac00740947 */ /* 0x000fea000383ffff */
.L_x_110:
[----:B------:R-:W0:Y:S01]  /*a8d0*/  S2R R0, SR_TID.X ;  /* 0x0000000000007919 */ /* 0x000e220000002100 */
[----:B------:R-:W-:Y:S01]  /*a8e0*/  BSSY.RECONVERGENT B7, `(.L_x_218) ;  /* 0x000037e000077945 */ /* 0x000fe20003800200 */
[----:B0-----:R-:W-:-:S13]  /*a8f0*/  ISETP.NE.AND P0, PT, R0, RZ, PT ;  /* 0x000000ff0000720c */ /* 0x001fda0003f05270 */
[----:B------:R-:W-:Y:S05]  /*a900*/  @P0 BRA `(.L_x_219) ;  /* 0x0000003400ec0947 */ /* 0x000fea0003800000 */
[----:B------:R-:W0:Y:S01]  /*a910*/  LDCU UR4, c[0x0][0x3a0] ;  /* 0x00007400ff0477ac */ /* 0x000e220008000800 */
[----:B------:R-:W1:Y:S08]  /*a920*/  LDC R22, c[0x0][0x3a4] ;  /* 0x0000e900ff167b82 */ /* 0x000e700000000800 */
[----:B------:R-:W2:Y:S01]  /*a930*/  LDC.64 R6, c[0x0][0x388] ;  /* 0x0000e200ff067b82 */ /* 0x000ea20000000a00 */
[----:B0-----:R-:W-:-:S09]  /*a940*/  UISETP.NE.AND UP0, UPT, UR4, URZ, UPT ;  /* 0x000000ff0400728c */ /* 0x001fd2000bf05270 */
[----:B------:R-:W-:Y:S05]  /*a950*/  BRA.U !UP0, `(.L_x_220) ;  /* 0x0000000108487547 */ /* 0x000fea000b800000 */
[----:B------:R-:W-:Y:S01]  /*a960*/  BSSY.RECONVERGENT B0, `(.L_x_220) ;  /* 0x0000011000007945 */ /* 0x000fe20003800200 */
[----:B------:R-:W-:Y:S02]  /*a970*/  IMAD.MOV.U32 R0, RZ, RZ, RZ ;  /* 0x000000ffff007224 */ /* 0x000fe400078e00ff */
[----:B------:R-:W-:-:S07]  /*a980*/  IMAD.MOV.U32 R10, RZ, RZ, RZ ;  /* 0x000000ffff0a7224 */ /* 0x000fce00078e00ff */
.L_x_221:
[----:B------:R-:W-:Y:S01]  /*a990*/  IADD3 R4, P0, PT, R0, R33, RZ ;  /* 0x0000002100047210 */ /* 0x000fe20007f1e0ff */
[----:B0-----:R-:W0:Y:S03]  /*a9a0*/  LDCU.64 UR6, c[0x0][0x380] ;  /* 0x00007000ff0677ac */ /* 0x001e260008000a00 */
[----:B------:R-:W-:Y:S01]  /*a9b0*/  IADD3.X R5, PT, PT, R10, R31, RZ, P0, !PT ;  /* 0x0000001f0a057210 */ /* 0x000fe200007fe4ff */
[----:B------:R-:W3:Y:S05]  /*a9c0*/  LDCU UR4, c[0x0][0x3a0] ;  /* 0x00007400ff0477ac */ /* 0x000eea0008000800 */
[----:B------:R-:W4:Y:S01]  /*a9d0*/  LD.E.U8 R5, desc[UR36][R4.64] ;  /* 0x0000002404057980 */ /* 0x000f22000c101100 */
[----:B0-----:R-:W-:-:S04]  /*a9e0*/  IADD3 R8, P0, PT, R0, UR6, RZ ;  /* 0x0000000600087c10 */ /* 0x001fc8000ff1e0ff */
[----:B------:R-:W-:Y:S01]  /*a9f0*/  IADD3.X R9, PT, PT, R10, UR7, RZ, P0, !PT ;  /* 0x000000070a097c10 */ /* 0x000fe200087fe4ff */
[----:B---3--:R-:W-:Y:S01]  /*aa00*/  UIMAD.WIDE UR4, UR4, 0x4, URZ ;  /* 0x00000004040478a5 */ /* 0x008fe2000f8e02ff */
[----:B------:R-:W-:-:S05]  /*aa10*/  IADD3 R0, P0, PT, R0, 0x1, RZ ;  /* 0x0000000100007810 */ /* 0x000fca0007f1e0ff */
[----:B------:R-:W-:Y:S01]  /*aa20*/  IMAD.X R10, RZ, RZ, R10, P0 ;  /* 0x000000ffff0a7224 */ /* 0x000fe200000e060a */
[----:B------:R-:W-:-:S04]  /*aa30*/  ISETP.GE.U32.AND P0, PT, R0, UR4, PT ;  /* 0x0000000400007c0c */ /* 0x000fc8000bf06070 */
[----:B------:R-:W-:Y:S01]  /*aa40*/  ISETP.GE.U32.AND.EX P0, PT, R10, UR5, PT, P0 ;  /* 0x000000050a007c0c */ /* 0x000fe2000bf06100 */
[----:B----4-:R0:W-:-:S12]  /*aa50*/  STG.E.U8 desc[UR36][R8.64], R5 ;  /* 0x0000000508007986 */ /* 0x0101d8000c101124 */
[----:B------:R-:W-:Y:S05]  /*aa60*/  @!P0 BRA `(.L_x_221) ;  /* 0xfffffffc00c88947 */ /* 0x000fea000383ffff */
[----:B------:R-:W-:Y:S05]  /*aa70*/  BSYNC.RECONVERGENT B0 ;  /* 0x0000000000007941 */ /* 0x000fea0003800200 */
.L_x_220:
[----:B------:R-:W3:Y:S01]  /*aa80*/  LDCU UR4, c[0x0][0x3a4] ;  /* 0x00007480ff0477ac */ /* 0x000ee20008000800 */
[----:B--2---:R2:W-:Y:S01]  /*aa90*/  STG.E desc[UR36][R6.64], R2 ;  /* 0x0000000206007986 */ /* 0x0045e2000c101924 */
[----:B------:R-:W-:Y:S02]  /*aaa0*/  MOV R0, 0x188 ;  /* 0x0000018800007802 */ /* 0x000fe40000000f00 */
[----:B-1----:R-:W-:Y:S02]  /*aab0*/  ISETP.GE.AND P0, PT, R22, 0x1, PT ;  /* 0x000000011600780c */ /* 0x002fe40003f06270 */
[----:B0-----:R0:W1:Y:S02]  /*aac0*/  LDC.64 R8, c[0x4][R0] ;  /* 0x0100000000087b82 */ /* 0x0010640000000a00 */
[----:B0-----:R-:W-:Y:S01]  /*aad0*/  P2R R0, PR, RZ, 0x1 ;  /* 0x00000001ff007803 */ /* 0x001fe20000000000 */
[----:B---3--:R-:W-:-:S06]  /*aae0*/  UIMAD.WIDE UR4, UR4, 0x4, URZ ;  /* 0x00000004040478a5 */ /* 0x008fcc000f8e02ff */
[----:B------:R-:W-:Y:S02]  /*aaf0*/  IMAD.U32 R11, RZ, RZ, UR5 ;  /* 0x00000005ff0b7e24 */ /* 0x000fe4000f8e00ff */
[----:B------:R-:W-:Y:S02]  /*ab00*/  IMAD.U32 R5, RZ, RZ, UR5 ;  /* 0x00000005ff057e24 */ /* 0x000fe4000f8e00ff */
[----:B------:R-:W-:Y:S02]  /*ab10*/  IMAD.U32 R4, RZ, RZ, UR4 ;  /* 0x00000004ff047e24 */ /* 0x000fe4000f8e00ff */
[----:B------:R-:W-:Y:S02]  /*ab20*/  IMAD.U32 R10, RZ, RZ, UR4 ;  /* 0x00000004ff0a7e24 */ /* 0x000fe4000f8e00ff */
[----:B--2---:R-:W-:-:S07]  /*ab30*/  IMAD.MOV.U32 R5, RZ, RZ, R11 ;  /* 0x000000ffff057224 */ /* 0x004fce00078e000b */
[----:B------:R-:W-:-:S07]  /*ab40*/  LEPC R20, `(.L_x_222) ;  /* 0x000000001014794e */ /* 0x000fce0000000000 */
[----:B-1----:R-:W-:Y:S05]  /*ab50*/  CALL.ABS.NOINC R8 ;  /* 0x0000000008007343 */ /* 0x002fea0003c00000 */
.L_x_222:
[----:B------:R-:W-:Y:S01]  /*ab60*/  ISETP.GE.AND P6, PT, R22, 0x1, PT ;  /* 0x000000011600780c */ /* 0x000fe20003fc6270 */
[----:B------:R-:W-:Y:S02]  /*ab70*/  IMAD.MOV.U32 R22, RZ, RZ, R4 ;  /* 0x000000ffff167224 */ /* 0x000fe400078e0004 */
[----:B------:R-:W-:-:S10]  /*ab80*/  IMAD.MOV.U32 R23, RZ, RZ, R5 ;  /* 0x000000ffff177224 */ /* 0x000fd400078e0005 */
[----:B------:R-:W-:Y:S05]  /*ab90*/  @!P6 BRA `(.L_x_223) ;  /* 0x000000040004e947 */ /* 0x000fea0003800000 */
[----:B------:R-:W0:Y:S01]  /*aba0*/  LDC R4, c[0x0][0x3a4] ;  /* 0x0000e900ff047b82 */ /* 0x000e220000000800 */
[----:B------:R-:W-:Y:S01]  /*abb0*/  ISETP.GE.U32.AND P0, PT, R38, 0xf, PT ;  /* 0x0000000f2600780c */ /* 0x000fe20003f06070 */
[----:B------:R-:W-:Y:S01]  /*abc0*/  HFMA2 R5, -RZ, RZ, 0, 0 ;  /* 0x00000000ff057431 */ /* 0x000fe200000001ff */
[----:B0-----:R-:W-:-:S04]  /*abd0*/  LOP3.LUT R6, R4, 0xf, RZ, 0xc0, !PT ;  /* 0x0000000f04067812 */ /* 0x001fc800078ec0ff */
[----:B------:R-:W-:-:S07]  /*abe0*/  ISETP.NE.AND P1, PT, R6, RZ, PT ;  /* 0x000000ff0600720c */ /* 0x000fce0003f25270 */
[----:B------:R-:W-:Y:S06]  /*abf0*/  @!P0 BRA `(.L_x_224) ;  /* 0x0000000000608947 */ /* 0x000fec0003800000 */
[----:B------:R-:W-:Y:S01]  /*ac00*/  BSSY.RECONVERGENT B0, `(.L_x_224) ;  /* 0x0000017000007945 */ /* 0x000fe20003800200 */
[----:B------:R-:W-:Y:S01]  /*ac10*/  LOP3.LUT R5, R4, 0x7ffffff0, RZ, 0xc0, !PT ;  /* 0x7ffffff004057812 */ /* 0x000fe200078ec0ff */
[----:B------:R-:W-:-:S07]  /*ac20*/  IMAD.MOV.U32 R0, RZ, RZ, RZ ;  /* 0x000000ffff007224 */ /* 0x000fce00078e00ff */
.L_x_225:
        /* <DEDUP_REMOVED lines=21> */
.L_x_224:
        /* <DEDUP_REMOVED lines=16> */
.L_x_227:
        /* <DEDUP_REMOVED lines=11> */
[----:B------:R-:W-:-:S07]  /*af30*/  IMAD.MOV.U32 R0, RZ, RZ, RZ ;  /* 0x000000ffff007224 */ /* 0x000fce00078e00ff */
.L_x_228:
[----:B--2---:R-:W-:-:S04]  /*af40*/  IMAD.WIDE.U32 R2, R5, 0x4, R22 ;  /* 0x0000000405027825 */ /* 0x004fc800078e0016 */
[----:B------:R-:W-:Y:S01]  /*af50*/  VIADD R0, R0, 0x1 ;  /* 0x0000000100007836 */ /* 0x000fe20000000000 */
[----:B------:R3:W-:Y:S01]  /*af60*/  ST.E desc[UR36][R2.64], RZ ;  /* 0x000000ff02007985 */ /* 0x0007e2000c101924 */
[----:B------:R-:W-:-:S03]  /*af70*/  VIADD R5, R5, 0x1 ;  /* 0x0000000105057836 */ /* 0x000fc60000000000 */
[----:B------:R-:W-:-:S13]  /*af80*/  ISETP.NE.AND P0, PT, R0, R7, PT ;  /* 0x000000070000720c */ /* 0x000fda0003f05270 */
[----:B---3--:R-:W-:Y:S05]  /*af90*/  @P0 BRA `(.L_x_228) ;  /* 0xfffffffc00e80947 */ /* 0x008fea000383ffff */
.L_x_226:
[----:B------:R-:W-:Y:S05]  /*afa0*/  BSYNC.RECONVERGENT B0 ;  /* 0x0000000000007941 */ /* 0x000fea0003800200 */
.L_x_223:
[----:B------:R-:W-:-:S13]  /*afb0*/  ISETP.NE.AND P0, PT, R45, RZ, PT ;  /* 0x000000ff2d00720c */ /* 0x000fda0003f05270 */
[----:B------:R-:W-:Y:S05]  /*afc0*/  @!P0 BRA `(.L_x_229) ;  /* 0x00000018005c8947 */ /* 0x000fea0003800000 */
[----:B------:R-:W3:Y:S01]  /*afd0*/  LDC.64 R4, c[0x0][0x390] ;  /* 0x0000e400ff047b82 */ /* 0x000ee20000000a00 */
[----:B------:R-:W-:Y:S01]  /*afe0*/  IADD3 R0, P1, PT, R22, 0xc, RZ ;  /* 0x0000000c16007810 */ /* 0x000fe20007f3e0ff */
[----:B------:R-:W-:Y:S01]  /*aff0*/  BSSY.RECONVERGENT B1, `(.L_x_229) ;  /* 0x0000194000017945 */ /* 0x000fe20003800200 */
[----:B------:R-:W-:-:S03]  /*b000*/  MOV R8, RZ ;  /* 0x000000ff00087202 */ /* 0x000fc60000000f00 */
[----:B------:R-:W-:Y:S02]  /*b010*/  IMAD.X R9, RZ, RZ, R23, P1 ;  /* 0x000000ffff097224 */ /* 0x000fe400008e0617 */
[----:B------:R-:W4:Y:S01]  /*b020*/  LDC R11, c[0x0][0x3a4] ;  /* 0x0000e900ff0b7b82 */ /* 0x000f220000000800 */
[----:B---3--:R-:W-:-:S05]  /*b030*/  IADD3 R4, P0, PT, R4, 0x1c, RZ ;  /* 0x0000001c04047810 */ /* 0x008fca0007f1e0ff */
[----:B------:R-:W-:Y:S01]  /*b040*/  IMAD.X R5, RZ, RZ, R5, P0 ;  /* 0x000000ffff057224 */ /* 0x000fe200000e0605 */
[C---:B----4-:R-:W-:Y:S02]  /*b050*/  LOP3.LUT R27, R11.reuse, 0x7, RZ, 0xc0, !PT ;  /* 0x000000070b1b7812 */ /* 0x050fe400078ec0ff */
[C---:B------:R-:W-:Y:S02]  /*b060*/  LOP3.LUT R28, R11.reuse, 0x3, RZ, 0xc0, !PT ;  /* 0x000000030b1c7812 */ /* 0x040fe400078ec0ff */
[----:B------:R-:W-:Y:S01]  /*b070*/  LOP3.LUT R10, R11, 0x7ffffff8, RZ, 0xc0, !PT ;  /* 0x7ffffff80b0a7812 */ /* 0x000fe200078ec0ff */
[----:B------:R-:W-:Y:S01]  /*b080*/  VIADD R29, R27, 0xffffffff ;  /* 0xffffffff1b1d7836 */ /* 0x000fe20000000000 */
[----:B------:R-:W-:Y:S01]  /*b090*/  LOP3.LUT R11, R11, 0x1, RZ, 0xc0, !PT ;  /* 0x000000010b0b7812 */ /* 0x000fe200078ec0ff */
[----:B------:R-:W-:Y:S02]  /*b0a0*/  VIADD R34, R28, 0xffffffff ;  /* 0xffffffff1c227836 */ /* 0x000fe40000000000 */
[----:B------:R-:W-:-:S07]  /*b0b0*/  IMAD.MOV R12, RZ, RZ, -R10 ;  /* 0x000000ffff0c7224 */ /* 0x000fce00078e0a0a */
.L_x_243:
[----:B012---:R-:W0:Y:S01]  /*b0c0*/  LDC.64 R2, c[0x0][0x380] ;  /* 0x0000e000ff027b82 */ /* 0x007e220000000a00 */
[----:B------:R-:W1:Y:S01]  /*b0d0*/  LDCU UR4, c[0x0][0x3a0] ;  /* 0x00007400ff0477ac */ /* 0x000e620008000800 */
[C---:B------:R-:W-:Y:S01]  /*b0e0*/  ISETP.NE.AND P1, PT, R8.reuse, RZ, PT ;  /* 0x000000ff0800720c */ /* 0x040fe20003f25270 */
[----:B------:R-:W-:Y:S01]  /*b0f0*/  BSSY.RECONVERGENT B0, `(.L_x_230) ;  /* 0x0000182000007945 */ /* 0x000fe20003800200 */
[----:B0-----:R-:W-:-:S04]  /*b100*/  IMAD.WIDE.U32 R2, R8, 0x4, R2 ;  /* 0x0000000408027825 */ /* 0x001fc800078e0002 */
[----:B------:R-:W-:-:S05]  /*b110*/  VIADD R8, R8, 0x1 ;  /* 0x0000000108087836 */ /* 0x000fca0000000000 */
[----:B-1----:R-:W-:Y:S02]  /*b120*/  ISETP.NE.AND P0, PT, R8, UR4, PT ;  /* 0x0000000408007c0c */ /* 0x002fe4000bf05270 */
[----:B---34-:R-:W-:Y:S11]  /*b130*/  @P1 BRA `(.L_x_231) ;  /* 0x0000000800d41947 */ /* 0x018ff60003800000 */
[----:B------:R-:W0:Y:S01]  /*b140*/  LDC R13, c[0x0][0x3a4] ;  /* 0x0000e900ff0d7b82 */ /* 0x000e220000000800 */
[----:B------:R-:W-:Y:S01]  /*b150*/  IMAD.MOV.U32 R14, RZ, RZ, RZ ;  /* 0x000000ffff0e7224 */ /* 0x000fe200078e00ff */
[----:B0-----:R-:W-:-:S13]  /*b160*/  ISETP.GE.U32.AND P1, PT, R13, 0x8, PT ;  /* 0x000000080d00780c */ /* 0x001fda0003f26070 */
[----:B------:R-:W-:Y:S05]  /*b170*/  @!P1 BRA `(.L_x_232) ;  /* 0x0000000400649947 */ /* 0x000fea0003800000 */
[----:B------:R-:W-:Y:S01]  /*b180*/  BSSY.RECONVERGENT B2, `(.L_x_233) ;  /* 0x0000057000027945 */ /* 0x000fe20003800200 */
[----:B------:R-:W-:-:S07]  /*b190*/  IMAD.MOV.U32 R15, RZ, RZ, RZ ;  /* 0x000000ffff0f7224 */ /* 0x000fce00078e00ff */
.L_x_234:
[----:B0-----:R-:W2:Y:S01]  /*b1a0*/  LDG.E R6, desc[UR36][R2.64] ;  /* 0x0000002402067981 */ /* 0x001ea2000c1e1900 */
        /* <DEDUP_REMOVED lines=12> */
[----:B------:R-:W2:Y:S04]  /*b270*/  LDG.E R14, desc[UR36][R2.64] ;  /* 0x00000024020e7981 */ /* 0x000ea8000c1e1900 */
[----:B0-----:R-:W4:Y:S01]  /*b280*/  LD.E R35, desc[UR36][R6.64+0x8] ;  /* 0x0000082406237980 */ /* 0x001f22000c101900 */
[----:B--2---:R-:W-:-:S05]  /*b290*/  IMAD R14, R14, R13, RZ ;  /* 0x0000000d0e0e7224 */ /* 0x004fca00078e02ff */
[----:B------:R-:W-:-:S04]  /*b2a0*/  IADD3 R21, P1, PT, R14, R15, RZ ;  /* 0x0000000f0e157210 */ /* 0x000fc80007f3e0ff */
[----:B------:R-:W-:Y:S02]  /*b2b0*/  LEA.HI.X.SX32 R14, R14, RZ, 0x1, P1 ;  /* 0x000000ff0e0e7211 */ /* 0x000fe400008f0eff */
[----:B-1----:R-:W-:-:S04]  /*b2c0*/  LEA R20, P1, R21, UR4, 0x2 ;  /* 0x0000000415147c11 */ /* 0x002fc8000f8210ff */
[----:B------:R-:W-:-:S05]  /*b2d0*/  LEA.HI.X R21, R21, UR5, R14, 0x2, P1 ;  /* 0x0000000515157c11 */ /* 0x000fca00088f140e */
[----:B------:R-:W3:Y:S02]  /*b2e0*/  LDG.E R20, desc[UR36][R20.64+0x4] ;  /* 0x0000042414147981 */ /* 0x000ee4000c1e1900 */
[----:B---3--:R-:W-:-:S05]  /*b2f0*/  IADD3 R37, PT, PT, R20, R25, RZ ;  /* 0x0000001914257210 */ /* 0x008fca0007ffe0ff */
[----:B------:R0:W-:Y:S04]  /*b300*/  ST.E desc[UR36][R6.64+0x4], R37 ;  /* 0x0000042506007985 */ /* 0x0001e8000c101924 */
[----:B------:R-:W2:Y:S04]  /*b310*/  LDG.E R14, desc[UR36][R2.64] ;  /* 0x00000024020e7981 */ /* 0x000ea8000c1e1900 */
        /* <DEDUP_REMOVED lines=9> */
[----:B------:R-:W2:Y:S04]  /*b3b0*/  LDG.E R14, desc[UR36][R2.64] ;  /* 0x00000024020e7981 */ /* 0x000ea8000c1e1900 */
        /* <DEDUP_REMOVED lines=39> */
[----:B------:R-:W2:Y:S02]  /*b630*/  LDG.E R14, desc[UR36][R2.64] ;  /* 0x00000024020e7981 */ /* 0x000ea4000c1e1900 */
[----:B--2---:R-:W-:-:S05]  /*b640*/  IMAD R14, R14, R13, RZ ;  /* 0x0000000d0e0e7224 */ /* 0x004fca00078e02ff */
        /* <DEDUP_REMOVED lines=11> */
.L_x_233:
[----:B------:R-:W-:-:S07]  /*b700*/  IMAD.MOV.U32 R14, RZ, RZ, R10 ;  /* 0x000000ffff0e7224 */ /* 0x000fce00078e000a */
.L_x_232:
[----:B------:R-:W-:-:S13]  /*b710*/  ISETP.NE.AND P1, PT, R27, RZ, PT ;  /* 0x000000ff1b00720c */ /* 0x000fda0003f25270 */
[----:B------:R-:W-:Y:S05]  /*b720*/  @!P1 BRA `(.L_x_235) ;  /* 0x0000001000789947 */ /* 0x000fea0003800000 */
[----:B------:R-:W-:Y:S02]  /*b730*/  ISETP.GE.U32.AND P2, PT, R29, 0x3, PT ;  /* 0x000000031d00780c */ /* 0x000fe40003f46070 */
[----:B------:R-:W-:-:S11]  /*b740*/  ISETP.NE.AND P1, PT, R28, RZ, PT ;  /* 0x000000ff1c00720c */ /* 0x000fd60003f25270 */
[----:B------:R-:W-:Y:S05]  /*b750*/  @!P2 BRA `(.L_x_236) ;  /* 0x0000000000aca947 */ /* 0x000fea0003800000 */
[----:B0-----:R-:W2:Y:S01]  /*b760*/  LDG.E R6, desc[UR36][R2.64] ;  /* 0x0000002402067981 */ /* 0x001ea2000c1e1900 */
[----:B------:R-:W0:Y:S01]  /*b770*/  LDC.64 R24, c[0x0][0x390] ;  /* 0x0000e400ff187b82 */ /* 0x000e220000000a00 */
[----:B------:R-:W-:Y:S01]  /*b780*/  ISETP.NE.AND P2, PT, R14, RZ, PT ;  /* 0x000000ff0e00720c */ /* 0x000fe20003f45270 */
[----:B------:R-:W1:Y:S01]  /*b790*/  LDCU.64 UR4, c[0x0][0x390] ;  /* 0x00007200ff0477ac */ /* 0x000e620008000a00 */
[----:B--2---:R-:W-:Y:S02]  /*b7a0*/  IMAD R15, R6, R13, R14 ;  /* 0x0000000d060f7224 */ /* 0x004fe400078e020e */
[----:B------:R-:W-:-:S04]  /*b7b0*/  IMAD.WIDE.U32 R6, R14, 0x4, R22 ;  /* 0x000000040e067825 */ /* 0x000fc800078e0016 */
[----:B0-----:R-:W-:Y:S02]  /*b7c0*/  IMAD.WIDE R24, R15, 0x4, R24 ;  /* 0x000000040f187825 */ /* 0x001fe400078e0218 */
[----:B------:R-:W2:Y:S04]  /*b7d0*/  LD.E R15, desc[UR36][R6.64] ;  /* 0x00000024060f7980 */ /* 0x000ea8000c101900 */
[----:B------:R-:W2:Y:S04]  /*b7e0*/  LDG.E R24, desc[UR36][R24.64] ;  /* 0x0000002418187981 */ /* 0x000ea8000c1e1900 */
[----:B------:R-:W3:Y:S01]  /*b7f0*/  LD.E R25, desc[UR36][R6.64+0x4] ;  /* 0x0000042406197980 */ /* 0x000ee2000c101900 */
[----:B--2---:R-:W-:-:S04]  /*b800*/  IADD3 R15, PT, PT, R24, R15, RZ ;  /* 0x0000000f180f7210 */ /* 0x004fc80007ffe0ff */
[----:B------:R-:W-:-:S05]  /*b810*/  SEL R15, R15, RZ, P2 ;  /* 0x000000ff0f0f7207 */ /* 0x000fca0001000000 */
[----:B------:R-:W-:Y:S04]  /*b820*/  ST.E desc[UR36][R6.64], R15 ;  /* 0x0000000f06007985 */ /* 0x000fe8000c101924 */
[----:B------:R-:W2:Y:S02]  /*b830*/  LDG.E R20, desc[UR36][R2.64] ;  /* 0x0000002402147981 */ /* 0x000ea4000c1e1900 */
        /* <DEDUP_REMOVED lines=13> */
[C---:B------:R-:W-:Y:S01]  /*b910*/  LEA R24, P2, R25.reuse, UR4, 0x2 ;  /* 0x0000000419187c11 */ /* 0x040fe2000f8410ff */
[----:B------:R-:W2:Y:S03]  /*b920*/  LD.E R15, desc[UR36][R6.64+0x8] ;  /* 0x00000824060f7980 */ /* 0x000ea6000c101900 */
[----:B------:R-:W-:-:S05]  /*b930*/  LEA.HI.X R25, R25, UR5, R26, 0x2, P2 ;  /* 0x0000000519197c11 */ /* 0x000fca00090f141a */
[----:B------:R-:W2:Y:S02]  /*b940*/  LDG.E R24, desc[UR36][R24.64+0x8] ;  /* 0x0000082418187981 */ /* 0x000ea4000c1e1900 */
[----:B--2---:R-:W-:-:S05]  /*b950*/  IMAD.IADD R15, R24, 0x1, R15 ;  /* 0x00000001180f7824 */ /* 0x004fca00078e020f */
        /* <DEDUP_REMOVED lines=11> */
.L_x_236:
[----:B------:R-:W-:Y:S05]  /*ba10*/  @!P1 BRA `(.L_x_235) ;  /* 0x0000000c00bc9947 */ /* 0x000fea0003800000 */
[----:B------:R-:W-:Y:S02]  /*ba20*/  ISETP.NE.AND P1, PT, R34, RZ, PT ;  /* 0x000000ff2200720c */ /* 0x000fe40003f25270 */
[----:B------:R-:W-:-:S11]  /*ba30*/  ISETP.NE.AND P2, PT, R11, RZ, PT ;  /* 0x000000ff0b00720c */ /* 0x000fd60003f45270 */
[----:B------:R-:W-:Y:S05]  /*ba40*/  @!P1 BRA `(.L_x_237) ;  /* 0x00000000005c9947 */ /* 0x000fea0003800000 */
[----:B01----:R-:W2:Y:S01]  /*ba50*/  LDG.E R6, desc[UR36][R2.64] ;  /* 0x0000002402067981 */ /* 0x003ea2000c1e1900 */
        /* <DEDUP_REMOVED lines=12> */
[----:B------:R-:W4:Y:S02]  /*bb20*/  LDG.E R20, desc[UR36][R2.64] ;  /* 0x0000002402147981 */ /* 0x000f24000c1e1900 */
[----:B----4-:R-:W-:-:S05]  /*bb30*/  IMAD R21, R20, R13, RZ ;  /* 0x0000000d14157224 */ /* 0x010fca00078e02ff */
        /* <DEDUP_REMOVED lines=8> */
.L_x_237:
[----:B------:R-:W-:Y:S05]  /*bbc0*/  @!P2 BRA `(.L_x_235) ;  /* 0x0000000c0050a947 */ /* 0x000fea0003800000 */
[----:B------:R-:W3:Y:S01]  /*bbd0*/  LDG.E R2, desc[UR36][R2.64] ;  /* 0x0000002402027981 */ /* 0x000ee2000c1e1900 */
        /* <DEDUP_REMOVED lines=11> */
.L_x_231:
[----:B------:R-:W0:Y:S01]  /*bc90*/  LDCU UR4, c[0x0][0x3a4] ;  /* 0x00007480ff0477ac */ /* 0x000e220008000800 */
[----:B------:R-:W-:Y:S01]  /*bca0*/  IMAD.MOV.U32 R14, RZ, RZ, RZ ;  /* 0x000000ffff0e7224 */ /* 0x000fe200078e00ff */
[----:B0-----:R-:W-:-:S04]  /*bcb0*/  MOV R13, UR4 ;  /* 0x00000004000d7c02 */ /* 0x001fc80008000f00 */
[----:B------:R-:W-:-:S13]  /*bcc0*/  ISETP.GE.U32.AND P1, PT, R13, 0x8, PT ;  /* 0x000000080d00780c */ /* 0x000fda0003f26070 */
[----:B------:R-:W-:Y:S05]  /*bcd0*/  @!P1 BRA `(.L_x_238) ;  /* 0x0000000400909947 */ /* 0x000fea0003800000 */
[----:B------:R-:W-:Y:S01]  /*bce0*/  BSSY.RECONVERGENT B2, `(.L_x_239) ;  /* 0x0000062000027945 */ /* 0x000fe20003800200 */
[----:B------:R-:W-:Y:S02]  /*bcf0*/  IMAD.MOV.U32 R26, RZ, RZ, RZ ;  /* 0x000000ffff1a7224 */ /* 0x000fe400078e00ff */
[----:B------:R-:W-:Y:S02]  /*bd00*/  IMAD.MOV.U32 R24, RZ, RZ, RZ ;  /* 0x000000ffff187224 */ /* 0x000fe400078e00ff */
[----:B------:R-:W-:Y:S02]  /*bd10*/  IMAD.MOV.U32 R35, RZ, RZ, R0 ;  /* 0x000000ffff237224 */ /* 0x000fe400078e0000 */
[----:B------:R-:W-:Y:S02]  /*bd20*/  IMAD.MOV.U32 R36, RZ, RZ, R9 ;  /* 0x000000ffff247224 */ /* 0x000fe400078e0009 */
[----:B------:R-:W-:-:S07]  /*bd30*/  IMAD.MOV.U32 R25, RZ, RZ, R12 ;  /* 0x000000ffff197224 */ /* 0x000fce00078e000c */
.L_x_240:
[----:B-1----:R-:W2:Y:S01]  /*bd40*/  LDG.E R6, desc[UR36][R2.64] ;  /* 0x0000002402067981 */ /* 0x002ea2000c1e1900 */
[----:B------:R-:W0:Y:S01]  /*bd50*/  LDCU UR4, c[0x0][0x3a4] ;  /* 0x00007480ff0477ac */ /* 0x000e220008000800 */
[----:B------:R-:W-:Y:S02]  /*bd60*/  ISETP.NE.AND P1, PT, R26, RZ, PT ;  /* 0x000000ff1a00720c */ /* 0x000fe40003f25270 */
[----:B------:R-:W-:Y:S01]  /*bd70*/  MOV R7, R36 ;  /* 0x0000002400077202 */ /* 0x000fe20000000f00 */
[----:B0-----:R-:W-:-:S04]  /*bd80*/  IMAD.U32 R13, RZ, RZ, UR4 ;  /* 0x00000004ff0d7e24 */ /* 0x001fc8000f8e00ff */
[----:B--2---:R-:W-:Y:S02]  /*bd90*/  IMAD R15, R6, R13, R26 ;  /* 0x0000000d060f7224 */ /* 0x004fe400078e021a */
[----:B------:R-:W-:Y:S02]  /*bda0*/  IMAD.MOV.U32 R6, RZ, RZ, R35 ;  /* 0x000000ffff067224 */ /* 0x000fe400078e0023 */
[----:B------:R-:W-:-:S03]  /*bdb0*/  IMAD.WIDE R14, R15, 0x4, R4 ;  /* 0x000000040f0e7825 */ /* 0x000fc600078e0204 */
[----:B------:R-:W2:Y:S04]  /*bdc0*/  LD.E R21, desc[UR36][R6.64+-0xc] ;  /* 0xfffff42406157980 */ /* 0x000ea8000c101900 */
[----:B------:R-:W2:Y:S04]  /*bdd0*/  LDG.E R14, desc[UR36][R14.64+-0x1c] ;  /* 0xffffe4240e0e7981 */ /* 0x000ea8000c1e1900 */
[----:B------:R-:W3:Y:S04]  /*bde0*/  @P1 LD.E R20, desc[UR36][R6.64+-0x10] ;  /* 0xfffff02406141980 */ /* 0x000ee8000c101900 */
[----:B------:R-:W4:Y:S01]  /*bdf0*/  LD.E R36, desc[UR36][R6.64] ;  /* 0x0000002406247980 */ /* 0x000f22000c101900 */
[----:B--2---:R-:W-:-:S03]  /*be00*/  IMAD.IADD R35, R14, 0x1, R21 ;  /* 0x000000010e237824 */ /* 0x004fc600078e0215 */
[----:B------:R-:W2:Y:S04]  /*be10*/  LD.E R14, desc[UR36][R6.64+-0x8] ;  /* 0xfffff824060e7980 */ /* 0x000ea8000c101900 */
[----:B------:R3:W-:Y:S02]  /*be20*/  ST.E desc[UR36][R6.64+-0xc], R35 ;  /* 0xfffff42306007985 */ /* 0x0007e4000c101924 */
[----:B---3--:R-:W-:-:S05]  /*be30*/  @P1 VIMNMX R35, PT, PT, R35, R20, !PT ;  /* 0x0000001423231248 */ /* 0x008fca0007fe0100 */
[----:B------:R0:W-:Y:S04]  /*be40*/  @P1 ST.E desc[UR36][R6.64+-0xc], R35 ;  /* 0xfffff42306001985 */ /* 0x0001e8000c101924 */
[----:B------:R-:W3:Y:S02]  /*be50*/  LDG.E R20, desc[UR36][R2.64] ;  /* 0x0000002402147981 */ /* 0x000ee4000c1e1900 */
[----:B---3--:R-:W-:-:S05]  /*be60*/  IMAD R21, R20, R13, RZ ;  /* 0x0000000d14157224 */ /* 0x008fca00078e02ff */
[----:B------:R-:W-:-:S04]  /*be70*/  IADD3 R37, P1, PT, R21, R26, RZ ;  /* 0x0000001a15257210 */ /* 0x000fc80007f3e0ff */
[----:B------:R-:W-:Y:S02]  /*be80*/  LEA.HI.X.SX32 R21, R21, R24, 0x1, P1 ;  /* 0x0000001815157211 */ /* 0x000fe400008f0eff */
[----:B------:R-:W-:-:S04]  /*be90*/  LEA R20, P1, R37, R4, 0x2 ;  /* 0x0000000425147211 */ /* 0x000fc800078210ff */
[----:B------:R-:W-:-:S05]  /*bea0*/  LEA.HI.X R21, R37, R5, R21, 0x2, P1 ;  /* 0x0000000525157211 */ /* 0x000fca00008f1415 */
[----:B------:R-:W2:Y:S02]  /*beb0*/  LDG.E R20, desc[UR36][R20.64+-0x18] ;  /* 0xffffe82414147981 */ /* 0x000ea4000c1e1900 */
[----:B--2---:R-:W-:-:S05]  /*bec0*/  VIADDMNMX R37, R14, R20, R35, !PT ;  /* 0x000000140e257246 */ /* 0x004fca0007800123 */
[----:B------:R1:W-:Y:S04]  /*bed0*/  ST.E desc[UR36][R6.64+-0x8], R37 ;  /* 0xfffff82506007985 */ /* 0x0003e8000c101924 */
[----:B------:R-:W2:Y:S02]  /*bee0*/  LDG.E R14, desc[UR36][R2.64] ;  /* 0x00000024020e7981 */ /* 0x000ea4000c1e1900 */
[----:B--2---:R-:W-:-:S05]  /*bef0*/  IMAD R15, R14, R13, RZ ;  /* 0x0000000d0e0f7224 */ /* 0x004fca00078e02ff */
[----:B0-----:R-:W-:-:S04]  /*bf00*/  IADD3 R35, P1, PT, R15, R26, RZ ;  /* 0x0000001a0f237210 */ /* 0x001fc80007f3e0ff */
[----:B------:R-:W-:Y:S02]  /*bf10*/  LEA.HI.X.SX32 R15, R15, R24, 0x1, P1 ;  /* 0x000000180f0f7211 */ /* 0x000fe400008f0eff */
[----:B------:R-:W-:-:S04]  /*bf20*/  LEA R14, P1, R35, R4, 0x2 ;  /* 0x00000004230e7211 */ /* 0x000fc800078210ff */
[----:B------:R-:W-:Y:S02]  /*bf30*/  LEA.HI.X R15, R35, R5, R15, 0x2, P1 ;  /* 0x00000005230f7211 */ /* 0x000fe400008f140f */
[----:B------:R-:W2:Y:S04]  /*bf40*/  LD.E R35, desc[UR36][R6.64+-0x4] ;  /* 0xfffffc2406237980 */ /* 0x000ea8000c101900 */
[----:B------:R-:W2:Y:S02]  /*bf50*/  LDG.E R14, desc[UR36][R14.64+-0x14] ;  /* 0xffffec240e0e7981 */ /* 0x000ea4000c1e1900 */
[----:B--2---:R-:W-:-:S05]  /*bf60*/  VIADDMNMX R35, R35, R14, R37, !PT ;  /* 0x0000000e23237246 */ /* 0x004fca0007800125 */
[----:B------:R0:W-:Y:S04]  /*bf70*/  ST.E desc[UR36][R6.64+-0x4], R35 ;  /* 0xfffffc2306007985 */ /* 0x0001e8000c101924 */
[----:B------:R-:W2:Y:S02]  /*bf80*/  LDG.E R20, desc[UR36][R2.64] ;  /* 0x0000002402147981 */ /* 0x000ea4000c1e1900 */
[----:B--2---:R-:W-:-:S05]  /*bf90*/  IMAD R21, R20, R13, RZ ;  /* 0x0000000d14157224 */ /* 0x004fca00078e02ff */
[----:B-1----:R-:W-:-:S04]  /*bfa0*/  IADD3 R37, P1, PT, R21, R26, RZ ;  /* 0x0000001a15257210 */ /* 0x002fc80007f3e0ff */
[----:B------:R-:W-:Y:S02]  /*bfb0*/  LEA.HI.X.SX32 R21, R21, R24, 0x1, P1 ;  /* 0x0000001815157211 */ /* 0x000fe400008f0eff */
[----:B------:R-:W-:-:S04]  /*bfc0*/  LEA R20, P1, R37, R4, 0x2 ;  /* 0x0000000425147211 */ /* 0x000fc800078210ff */
[----:B------:R-:W-:-:S05]  /*bfd0*/  LEA.HI.X R21, R37, R5, R21, 0x2, P1 ;  /* 0x0000000525157211 */ /* 0x000fca00008f1415 */
[----:B------:R-:W4:Y:S02]  /*bfe0*/  LDG.E R20, desc[UR36][R20.64+-0x10] ;  /* 0xfffff02414147981 */ /* 0x000f24000c1e1900 */
[----:B----4-:R-:W-:Y:S02]  /*bff0*/  VIADDMNMX R37, R36, R20, R35, !PT ;  /* 0x0000001424257246 */ /* 0x010fe40007800123 */
[----:B------:R-:W2:Y:S04]  /*c000*/  LD.E R36, desc[UR36][R6.64+0x8] ;  /* 0x0000082406247980 */ /* 0x000ea8000c101900 */
[----:B------:R1:W-:Y:S04]  /*c010*/  ST.E desc[UR36][R6.64], R37 ;  /* 0x0000002506007985 */ /* 0x0003e8000c101924 */
[----:B------:R-:W3:Y:S02]  /*c020*/  LDG.E R14, desc[UR36][R2.64] ;  /* 0x00000024020e7981 */ /* 0x000ee4000c1e1900 */
[----:B---3--:R-:W-:-:S05]  /*c030*/  IMAD R15, R14, R13, RZ ;  /* 0x0000000d0e0f7224 */ /* 0x008fca00078e02ff */
[----:B0-----:R-:W-:-:S04]  /*c040*/  IADD3 R35, P1, PT, R15, R26, RZ ;  /* 0x0000001a0f237210 */ /* 0x001fc80007f3e0ff */
[----:B------:R-:W-:Y:S02]  /*c050*/  LEA.HI.X.SX32 R15, R15, R24, 0x1, P1 ;  /* 0x000000180f0f7211 */ /* 0x000fe400008f0eff */
[----:B------:R-:W-:-:S04]  /*c060*/  LEA R14, P1, R35, R4, 0x2 ;  /* 0x00000004230e7211 */ /* 0x000fc800078210ff */
[----:B------:R-:W-:Y:S02]  /*c070*/  LEA.HI.X R15, R35, R5, R15, 0x2, P1 ;  /* 0x00000005230f7211 */ /* 0x000fe400008f140f */
[----:B------:R-:W3:Y:S04]  /*c080*/  LD.E R35, desc[UR36][R6.64+0x4] ;  /* 0x0000042406237980 */ /* 0x000ee8000c101900 */
[----:B------:R-:W3:Y:S02]  /*c090*/  LDG.E R14, desc[UR36][R14.64+-0xc] ;  /* 0xfffff4240e0e7981 */ /* 0x000ee4000c1e1900 */
[----:B---3--:R-:W-:-:S05]  /*c0a0*/  VIADDMNMX R35, R35, R14, R37, !PT ;  /* 0x0000000e23237246 */ /* 0x008fca0007800125 */
[----:B------:R0:W-:Y:S04]  /*c0b0*/  ST.E desc[UR36][R6.64+0x4], R35 ;  /* 0x0000042306007985 */ /* 0x0001e8000c101924 */
[----:B------:R-:W3:Y:S02]  /*c0c0*/  LDG.E R20, desc[UR36][R2.64] ;  /* 0x0000002402147981 */ /* 0x000ee4000c1e1900 */
[----:B---3--:R-:W-:-:S05]  /*c0d0*/  IMAD R21, R20, R13, RZ ;  /* 0x0000000d14157224 */ /* 0x008fca00078e02ff */
[----:B-1----:R-:W-:-:S04]  /*c0e0*/  IADD3 R37, P1, PT, R21, R26, RZ ;  /* 0x0000001a15257210 */ /* 0x002fc80007f3e0ff */
[----:B------:R-:W-:Y:S02]  /*c0f0*/  LEA.HI.X.SX32 R21, R21, R24, 0x1, P1 ;  /* 0x0000001815157211 */ /* 0x000fe400008f0eff */
[----:B------:R-:W-:-:S04]  /*c100*/  LEA R20, P1, R37, R4, 0x2 ;  /* 0x0000000425147211 */ /* 0x000fc800078210ff */
[----:B------:R-:W-:-:S05]  /*c110*/  LEA.HI.X R21, R37, R5, R21, 0x2, P1 ;  /* 0x0000000525157211 */ /* 0x000fca00008f1415 */
[----:B------:R-:W2:Y:S02]  /*c120*/  LDG.E R20, desc[UR36][R20.64+-0x8] ;  /* 0xfffff82414147981 */ /* 0x000ea4000c1e1900 */
[----:B--2---:R-:W-:Y:S02]  /*c130*/  VIADDMNMX R37, R36, R20, R35, !PT ;  /* 0x0000001424257246 */ /* 0x004fe40007800123 */
        /* <DEDUP_REMOVED lines=18> */
[----:B------:R-:W2:Y:S01]  /*c260*/  LDG.E R20, desc[UR36][R20.64] ;  /* 0x0000002414147981 */ /* 0x000ea2000c1e1900 */
[----:B------:R-:W-:-:S05]  /*c270*/  VIADD R25, R25, 0x8 ;  /* 0x0000000819197836 */ /* 0x000fca0000000000 */
[----:B------:R-:W-:Y:S02]  /*c280*/  ISETP.NE.AND P1, PT, R25, RZ, PT ;  /* 0x000000ff1900720c */ /* 0x000fe40003f25270 */
[----:B------:R-:W-:-:S05]  /*c290*/  IADD3 R26, P2, PT, R26, 0x8, RZ ;  /* 0x000000081a1a7810 */ /* 0x000fca0007f5e0ff */
[----:B------:R-:W-:Y:S01]  /*c2a0*/  IMAD.X R24, RZ, RZ, R24, P2 ;  /* 0x000000ffff187224 */ /* 0x000fe200010e0618 */
[----:B--2---:R-:W-:-:S05]  /*c2b0*/  VIADDMNMX R15, R36, R20, R35, !PT ;  /* 0x00000014240f7246 */ /* 0x004fca0007800123 */
[----:B------:R1:W-:Y:S01]  /*c2c0*/  ST.E desc[UR36][R6.64+0x10], R15 ;  /* 0x0000100f06007985 */ /* 0x0003e2000c101924 */
[----:B0-----:R-:W-:-:S05]  /*c2d0*/  IADD3 R35, P3, PT, R6, 0x20, RZ ;  /* 0x0000002006237810 */ /* 0x001fca0007f7e0ff */
[----:B------:R-:W-:Y:S01]  /*c2e0*/  IMAD.X R36, RZ, RZ, R7, P3 ;  /* 0x000000ffff247224 */ /* 0x000fe200018e0607 */
[----:B------:R-:W-:Y:S07]  /*c2f0*/  @P1 BRA `(.L_x_240) ;  /* 0xfffffff800901947 */ /* 0x000fee000383ffff */
[----:B------:R-:W-:Y:S05]  /*c300*/  BSYNC.RECONVERGENT B2 ;  /* 0x0000000000027941 */ /* 0x000fea0003800200 */
.L_x_239:
[----:B------:R-:W-:-:S07]  /*c310*/  IMAD.MOV.U32 R14, RZ, RZ, R10 ;  /* 0x000000ffff0e7224 */ /* 0x000fce00078e000a */
.L_x_238:
[----:B------:R-:W-:-:S13]  /*c320*/  ISETP.NE.AND P1, PT, R27, RZ, PT ;  /* 0x000000ff1b00720c */ /* 0x000fda0003f25270 */
[----:B------:R-:W-:Y:S05]  /*c330*/  @!P1 BRA `(.L_x_235) ;  /* 0x0000000400749947 */ /* 0x000fea0003800000 */
[----:B------:R-:W-:Y:S02]  /*c340*/  ISETP.GE.U32.AND P2, PT, R29, 0x3, PT ;  /* 0x000000031d00780c */ /* 0x000fe40003f46070 */
[----:B------:R-:W-:-:S11]  /*c350*/  ISETP.NE.AND P1, PT, R28, RZ, PT ;  /* 0x000000ff1c00720c */ /* 0x000fd60003f25270 */
[----:B------:R-:W-:Y:S05]  /*c360*/  @!P2 BRA `(.L_x_241) ;  /* 0x0000000000b4a947 */ /* 0x000fea0003800000 */
[----:B-1----:R-:W2:Y:S01]  /*c370*/  LDG.E R6, desc[UR36][R2.64] ;  /* 0x0000002402067981 */ /* 0x002ea2000c1e1900 */
[----:B------:R-:W0:Y:S01]  /*c380*/  LDC.64 R20, c[0x0][0x390] ;  /* 0x0000e400ff147b82 */ /* 0x000e220000000a00 */
[----:B------:R-:W-:Y:S01]  /*c390*/  ISETP.NE.AND P2, PT, R14, RZ, PT ;  /* 0x000000ff0e00720c */ /* 0x000fe20003f45270 */
        /* <DEDUP_REMOVED lines=11> */
[----:B------:R-:W2:Y:S02]  /*c450*/  LDG.E R24, desc[UR36][R2.64] ;  /* 0x0000002402187981 */ /* 0x000ea4000c1e1900 */
[----:B--2---:R-:W-:-:S05]  /*c460*/  IMAD R25, R24, R13, RZ ;  /* 0x0000000d18197224 */ /* 0x004fca00078e02ff */
        /* <DEDUP_REMOVED lines=8> */
[----:B------:R-:W0:Y:S02]  /*c4f0*/  LDG.E R24, desc[UR36][R2.64] ;  /* 0x0000002402187981 */ /* 0x000e24000c1e1900 */
[----:B0-----:R-:W-:-:S05]  /*c500*/  IMAD R15, R24, R13, RZ ;  /* 0x0000000d180f7224 */ /* 0x001fca00078e02ff */
[----:B------:R-:W-:-:S04]  /*c510*/  IADD3 R25, P2, PT, R14, R15, RZ ;  /* 0x0000000f0e197210 */ /* 0x000fc80007f5e0ff */
[----:B------:R-:W-:Y:S02]  /*c520*/  LEA.HI.X.SX32 R26, R15, RZ, 0x1, P2 ;  /* 0x000000ff0f1a7211 */ /* 0x000fe400010f0eff */
[C---:B------:R-:W-:Y:S01]  /*c530*/  LEA R24, P2, R25.reuse, UR4, 0x2 ;  /* 0x0000000419187c11 */ /* 0x040fe2000f8410ff */
[----:B------:R-:W3:Y:S03]  /*c540*/  LD.E R15, desc[UR36][R6.64+0x8] ;  /* 0x00000824060f7980 */ /* 0x000ee6000c101900 */
[----:B------:R-:W-:-:S05]  /*c550*/  LEA.HI.X R25, R25, UR5, R26, 0x2, P2 ;  /* 0x0000000519197c11 */ /* 0x000fca00090f141a */
[----:B------:R-:W3:Y:S02]  /*c560*/  LDG.E R24, desc[UR36][R24.64+0x8] ;  /* 0x0000082418187981 */ /* 0x000ee4000c1e1900 */
[----:B---3--:R-:W-:-:S05]  /*c570*/  VIADDMNMX R15, R15, R24, R35, !PT ;  /* 0x000000180f0f7246 */ /* 0x008fca0007800123 */
[----:B------:R2:W-:Y:S04]  /*c580*/  ST.E desc[UR36][R6.64+0x8], R15 ;  /* 0x0000080f06007985 */ /* 0x0005e8000c101924 */
[----:B------:R-:W3:Y:S02]  /*c590*/  LDG.E R20, desc[UR36][R2.64] ;  /* 0x0000002402147981 */ /* 0x000ee4000c1e1900 */
[----:B---3--:R-:W-:-:S05]  /*c5a0*/  IMAD R21, R20, R13, RZ ;  /* 0x0000000d14157224 */ /* 0x008fca00078e02ff */
[----:B------:R-:W-:-:S04]  /*c5b0*/  IADD3 R26, P2, PT, R14, R21, RZ ;  /* 0x000000150e1a7210 */ /* 0x000fc80007f5e0ff */
[----:B------:R-:W-:Y:S02]  /*c5c0*/  LEA.HI.X.SX32 R21, R21, RZ, 0x1, P2 ;  /* 0x000000ff15157211 */ /* 0x000fe400010f0eff */
[----:B------:R-:W-:-:S04]  /*c5d0*/  LEA R20, P2, R26, UR4, 0x2 ;  /* 0x000000041a147c11 */ /* 0x000fc8000f8410ff */
[----:B------:R-:W-:Y:S02]  /*c5e0*/  LEA.HI.X R21, R26, UR5, R21, 0x2, P2 ;  /* 0x000000051a157c11 */ /* 0x000fe400090f1415 */
[----:B------:R-:W3:Y:S04]  /*c5f0*/  LD.E R26, desc[UR36][R6.64+0xc] ;  /* 0x00000c24061a7980 */ /* 0x000ee8000c101900 */
[----:B------:R-:W3:Y:S01]  /*c600*/  LDG.E R20, desc[UR36][R20.64+0xc] ;  /* 0x00000c2414147981 */ /* 0x000ee2000c1e1900 */
[----:B------:R-:W-:Y:S01]  /*c610*/  VIADD R14, R14, 0x4 ;  /* 0x000000040e0e7836 */ /* 0x000fe20000000000 */
[----:B---3--:R-:W-:-:S05]  /*c620*/  VIADDMNMX R25, R26, R20, R15, !PT ;  /* 0x000000141a197246 */ /* 0x008fca000780010f */
[----:B------:R2:W-:Y:S02]  /*c630*/  ST.E desc[UR36][R6.64+0xc], R25 ;  /* 0x00000c1906007985 */ /* 0x0005e4000c101924 */
.L_x_241:
[----:B------:R-:W-:Y:S05]  /*c640*/  @!P1 BRA `(.L_x_235) ;  /* 0x0000000000b09947 */ /* 0x000fea0003800000 */
[----:B------:R-:W-:Y:S02]  /*c650*/  ISETP.NE.AND P1, PT, R34, RZ, PT ;  /* 0x000000ff2200720c */ /* 0x000fe40003f25270 */
[----:B------:R-:W-:-:S11]  /*c660*/  ISETP.NE.AND P2, PT, R11, RZ, PT ;  /* 0x000000ff0b00720c */ /* 0x000fd60003f45270 */
[----:B------:R-:W-:Y:S05]  /*c670*/  @!P1 BRA `(.L_x_242) ;  /* 0x0000000000689947 */ /* 0x000fea0003800000 */
[----:B-12---:R-:W2:Y:S01]  /*c680*/  LDG.E R6, desc[UR36][R2.64] ;  /* 0x0000002402067981 */ /* 0x006ea2000c1e1900 */
        /* <DEDUP_REMOVED lines=22> */
[----:B------:R-:W-:Y:S02]  /*c7f0*/  IADD3 R14, PT, PT, R14, 0x2, RZ ;  /* 0x000000020e0e7810 */ /* 0x000fe40007ffe0ff */
[----:B0-----:R-:W-:-:S05]  /*c800*/  VIADDMNMX R15, R24, R20, R15, !PT ;  /* 0x00000014180f7246 */ /* 0x001fca000780010f */
[----:B------:R0:W-:Y:S02]  /*c810*/  ST.E desc[UR36][R6.64+0x4], R15 ;  /* 0x0000040f06007985 */ /* 0x0001e4000c101924 */
.L_x_242:
        /* <DEDUP_REMOVED lines=15> */
.L_x_235:
[----:B------:R-:W-:Y:S05]  /*c910*/  BSYNC.RECONVERGENT B0 ;  /* 0x0000000000007941 */ /* 0x000fea0003800200 */
.L_x_230:
[----:B------:R-:W-:Y:S05]  /*c920*/  @P0 BRA `(.L_x_243) ;  /* 0xffffffe400e40947 */ /* 0x000fea000383ffff */
[----:B------:R-:W-:Y:S05]  /*c930*/  BSYNC.RECONVERGENT B1 ;  /* 0x0000000000017941 */ /* 0x000fea0003800200 */
.L_x_229:
[----:B--2---:R-:W0:Y:S01]  /*c940*/  LDC R25, c[0x0][0x3a4] ;  /* 0x0000e900ff197b82 */ /* 0x004e220000000800 */
[----:B------:R-:W2:Y:S01]  /*c950*/  LDCU.64 UR4, c[0x4][0x158] ;  /* 0x01002b00ff0477ac */ /* 0x000ea20008000a00 */
[----:B01----:R-:W-:-:S05]  /*c960*/  IMAD.WIDE R2, R25, 0x4, R22 ;  /* 0x0000000419027825 */ /* 0x003fca00078e0216 */
[----:B------:R0:W5:Y:S01]  /*c970*/  LD.E R27, desc[UR36][R2.64+-0x4] ;  /* 0xfffffc24021b7980 */ /* 0x000162000c101900 */
[----:B------:R-:W-:Y:S01]  /*c980*/  MOV R0, 0x180 ;  /* 0x0000018000007802 */ /* 0x000fe20000000f00 */
[----:B--2---:R-:W-:Y:S01]  /*c990*/  IMAD.U32 R4, RZ, RZ, UR4 ;  /* 0x00000004ff047e24 */ /* 0x004fe2000f8e00ff */
[----:B------:R-:W-:Y:S01]  /*c9a0*/  ISETP.GE.AND P0, PT, R25, 0x1, PT ;  /* 0x000000011900780c */ /* 0x000fe20003f06270 */
[----:B------:R-:W-:Y:S01]  /*c9b0*/  IMAD.U32 R5, RZ, RZ, UR5 ;  /* 0x00000005ff057e24 */ /* 0x000fe2000f8e00ff */
[----:B------:R1:W2:Y:S01]  /*c9c0*/  LDC.64 R8, c[0x4][R0] ;  /* 0x0100000000087b82 */ /* 0x0002a20000000a00 */
[----:B---34-:R-:W-:Y:S02]  /*c9d0*/  CS2R R6, SRZ ;  /* 0x0000000000067805 */ /* 0x018fe4000001ff00 */
[----:B01----:R-:W-:-:S08]  /*c9e0*/  P2R R0, PR, RZ, 0x1 ;  /* 0x00000001ff007803 */ /* 0x003fd00000000000 */
[----:B------:R-:W-:-:S07]  /*c9f0*/  LEPC R20, `(.L_x_244) ;  /* 0x000000001014794e */ /* 0x000fce0000000000 */
[----:B--2--5:R-:W-:Y:S05]  /*ca00*/  CALL.ABS.NOINC R8 ;  /* 0x0000000008007343 */ /* 0x024fea0003c00000 */
.L_x_244:
[----:B------:R-:W-:-:S13]  /*ca10*/  ISETP.GE.AND P6, PT, R25, 0x1, PT ;  /* 0x000000011900780c */ /* 0x000fda0003fc6270 */
[----:B------:R-:W-:Y:S05]  /*ca20*/  @!P6 BRA `(.L_x_245) ;  /* 0x000000140064e947 */ /* 0x000fea0003800000 */
[----:B------:R-:W0:Y:S01]  /*ca30*/  LDC R0, c[0x0][0x3a4] ;  /* 0x0000e900ff007b82 */ /* 0x000e220000000800 */
[----:B------:R-:W-:Y:S01]  /*ca40*/  ISETP.GE.U32.AND P0, PT, R38, 0xf, PT ;  /* 0x0000000f2600780c */ /* 0x000fe20003f06070 */
[----:B------:R-:W-:Y:S01]  /*ca50*/  IMAD.MOV.U32 R29, RZ, RZ, RZ ;  /* 0x000000ffff1d7224 */ /* 0x000fe200078e00ff */
[----:B0-----:R-:W-:-:S11]  /*ca60*/  LOP3.LUT R28, R0, 0xf, RZ, 0xc0, !PT ;  /* 0x0000000f001c7812 */ /* 0x001fd600078ec0ff */
[----:B------:R-:W-:Y:S05]  /*ca70*/  @!P0 BRA `(.L_x_246) ;  /* 0x0000000800b88947 */ /* 0x000fea0003800000 */
[----:B------:R-:W-:Y:S01]  /*ca80*/  IADD3 R24, P0, PT, R22, 0x20, RZ ;  /* 0x0000002016187810 */ /* 0x000fe20007f1e0ff */
[----:B------:R-:W-:Y:S01]  /*ca90*/  BSSY.RECONVERGENT B6, `(.L_x_246) ;  /* 0x00000ac000067945 */ /* 0x000fe20003800200 */
[----:B------:R-:W-:-:S03]  /*caa0*/  LOP3.LUT R29, R0, 0x7ffffff0, RZ, 0xc0, !PT ;  /* 0x7ffffff0001d7812 */ /* 0x000fc600078ec0ff */
[----:B------:R-:W-:Y:S02]  /*cab0*/  IMAD.X R25, RZ, RZ, R23, P0 ;  /* 0x000000ffff197224 */ /* 0x000fe400000e0617 */
[----:B------:R-:W-:-:S07]  /*cac0*/  IMAD.MOV R26, RZ, RZ, -R29 ;  /* 0x000000ffff1a7224 */ /* 0x000fce00078e0a1d */
.L_x_263:
[----:B------:R-:W2:Y:S01]  /*cad0*/  LD.E R0, desc[UR36][R24.64+-0x20] ;  /* 0xffffe02418007980 */ /* 0x000ea2000c101900 */
[----:B------:R-:W-:Y:S01]  /*cae0*/  MOV R2, 0x180 ;  /* 0x0000018000027802 */ /* 0x000fe20000000f00 */
[----:B------:R-:W0:Y:S01]  /*caf0*/  LDCU.64 UR4, c[0x4][0x160] ;  /* 0x01002c00ff0477ac */ /* 0x000e220008000a00 */
[----:B------:R-:W-:Y:S02]  /*cb00*/  VIADD R26, R26, 0x10 ;  /* 0x000000101a1a7836 */ /* 0x000fe40000000000 */
[----:B------:R1:W3:Y:S01]  /*cb10*/  LDC.64 R8, c[0x4][R2] ;  /* 0x0100000002087b82 */ /* 0x0002e20000000a00 */
[----:B------:R-:W-:Y:S02]  /*cb20*/  IMAD.MOV.U32 R6, RZ, RZ, R32 ;  /* 0x000000ffff067224 */ /* 0x000fe400078e0020 */
[----:B------:R-:W-:Y:S01]  /*cb30*/  ISETP.NE.AND P0, PT, R26, RZ, PT ;  /* 0x000000ff1a00720c */ /* 0x000fe20003f05270 */
[----:B------:R-:W-:-:S03]  /*cb40*/  IMAD.MOV.U32 R7, RZ, RZ, R30 ;  /* 0x000000ffff077224 */ /* 0x000fc600078e001e */
[----:B------:R-:W-:Y:S01]  /*cb50*/  P2R R34, PR, RZ, 0x1 ;  /* 0x00000001ff227803 */ /* 0x000fe20000000000 */
[----:B0-----:R-:W-:Y:S01]  /*cb60*/  IMAD.U32 R4, RZ, RZ, UR4 ;  /* 0x00000004ff047e24 */ /* 0x001fe2000f8e00ff */
[----:B------:R-:W-:Y:S01]  /*cb70*/  MOV R5, UR5 ;  /* 0x0000000500057c02 */ /* 0x000fe20008000f00 */
[----:B--23--:R1:W-:Y:S06]  /*cb80*/  STL [R1], R0 ;  /* 0x0000000001007387 */ /* 0x00c3ec0000100800 */
[----:B------:R-:W-:-:S07]  /*cb90*/  LEPC R20, `(.L_x_247) ;  /* 0x000000001014794e */ /* 0x000fce0000000000 */
[----:B-1----:R-:W-:Y:S05]  /*cba0*/  CALL.ABS.NOINC R8 ;  /* 0x0000000008007343 */ /* 0x002fea0003c00000 */
.L_x_247:
        /* <DEDUP_REMOVED lines=10> */
.L_x_248:
        /* <DEDUP_REMOVED lines=10> */
.L_x_249:
        /* <DEDUP_REMOVED lines=10> */
.L_x_250:
        /* <DEDUP_REMOVED lines=10> */
.L_x_251:
        /* <DEDUP_REMOVED lines=10> */
.L_x_252:
        /* <DEDUP_REMOVED lines=10> */
.L_x_253:
        /* <DEDUP_REMOVED lines=10> */
.L_x_254:
        /* <DEDUP_REMOVED lines=10> */
.L_x_255:
        /* <DEDUP_REMOVED lines=10> */
.L_x_256:
        /* <DEDUP_REMOVED lines=10> */
.L_x_257:
        /* <DEDUP_REMOVED lines=10> */
.L_x_258:
        /* <DEDUP_REMOVED lines=10> */
.L_x_259:
        /* <DEDUP_REMOVED lines=10> */
.L_x_260:
        /* <DEDUP_REMOVED lines=10> */
.L_x_261:
[----:B------:R-:W2:Y:S01]  /*d470*/  LD.E R0, desc[UR36][R24.64+0x1c] ;  /* 0x00001c2418007980 */ /* 0x000ea2000c101900 */
[----:B------:R-:W0:Y:S01]  /*d480*/  LDC.64 R2, c[0x4][R2] ;  /* 0x0100000002027b82 */ /* 0x000e220000000a00 */
[----:B------:R-:W1:Y:S01]  /*d490*/  LDCU.64 UR4, c[0x4][0x160] ;  /* 0x01002c00ff0477ac */ /* 0x000e620008000a00 */
[----:B------:R-:W-:Y:S02]  /*d4a0*/  IMAD.MOV.U32 R6, RZ, RZ, R32 ;  /* 0x000000ffff067224 */ /* 0x000fe400078e0020 */
[----:B------:R-:W-:Y:S02]  /*d4b0*/  IMAD.MOV.U32 R7, RZ, RZ, R30 ;  /* 0x000000ffff077224 */ /* 0x000fe400078e001e */
[----:B-1----:R-:W-:Y:S02]  /*d4c0*/  IMAD.U32 R4, RZ, RZ, UR4 ;  /* 0x00000004ff047e24 */ /* 0x002fe4000f8e00ff */
[----:B------:R-:W-:Y:S01]  /*d4d0*/  IMAD.U32 R5, RZ, RZ, UR5 ;  /* 0x00000005ff057e24 */ /* 0x000fe2000f8e00ff */
[----:B0-2---:R1:W-:Y:S06]  /*d4e0*/  STL [R1], R0 ;  /* 0x0000000001007387 */ /* 0x0053ec0000100800 */
[----:B------:R-:W-:-:S07]  /*d4f0*/  LEPC R20, `(.L_x_262) ;  /* 0x000000001014794e */ /* 0x000fce0000000000 */
[----:B-1----:R-:W-:Y:S05]  /*d500*/  CALL.ABS.NOINC R2 ;  /* 0x0000000002007343 */ /* 0x002fea0003c00000 */
.L_x_262:
[----:B------:R-:W-:Y:S02]  /*d510*/  ISETP.NE.AND P6, PT, R34, RZ, PT ;  /* 0x000000ff2200720c */ /* 0x000fe40003fc5270 */
[----:B------:R-:W-:-:S05]  /*d520*/  IADD3 R24, P0, PT, R24, 0x40, RZ ;  /* 0x0000004018187810 */ /* 0x000fca0007f1e0ff */
[----:B------:R-:W-:-:S06]  /*d530*/  IMAD.X R25, RZ, RZ, R25, P0 ;  /* 0x000000ffff197224 */ /* 0x000fcc00000e0619 */
[----:B------:R-:W-:Y:S05]  /*d540*/  @P6 BRA `(.L_x_263) ;  /* 0xfffffff400606947 */ /* 0x000fea000383ffff */
[----:B------:R-:W-:Y:S05]  /*d550*/  BSYNC.RECONVERGENT B6 ;  /* 0x0000000000067941 */ /* 0x000fea0003800200 */
.L_x_246:
        /* <DEDUP_REMOVED lines=12> */
[----:B------:R-:W-:Y:S01]  /*d620*/  MOV R6, R32 ;  /* 0x0000002000067202 */ /* 0x000fe20000000f00 */
[----:B------:R-:W-:Y:S02]  /*d630*/  IMAD.MOV.U32 R7, RZ, RZ, R30 ;  /* 0x000000ffff077224 */ /* 0x000fe400078e001e */
[----:B0-----:R-:W-:-:S02]  /*d640*/  IMAD.U32 R4, RZ, RZ, UR4 ;  /* 0x00000004ff047e24 */ /* 0x001fc4000f8e00ff */
[----:B------:R-:W-:Y:S01]  /*d650*/  IMAD.U32 R5, RZ, RZ, UR5 ;  /* 0x00000005ff057e24 */ /* 0x000fe2000f8e00ff */
[----:B--23--:R1:W-:Y:S06]  /*d660*/  STL [R1], R0 ;  /* 0x0000000001007387 */ /* 0x00c3ec0000100800 */
[----:B------:R-:W-:-:S07]  /*d670*/  LEPC R20, `(.L_x_266) ;  /* 0x000000001014794e */ /* 0x000fce0000000000 */
[----:B-1----:R-:W-:Y:S05]  /*d680*/  CALL.ABS.NOINC R8 ;  /* 0x0000000008007343 */ /* 0x002fea0003c00000 */
.L_x_266:
        /* <DEDUP_REMOVED lines=10> */
.L_x_267:
        /* <DEDUP_REMOVED lines=10> */
.L_x_268:
        /* <DEDUP_REMOVED lines=10> */
.L_x_269:
        /* <DEDUP_REMOVED lines=10> */
.L_x_270:
        /* <DEDUP_REMOVED lines=10> */
.L_x_271:
        /* <DEDUP_REMOVED lines=10> */
.L_x_272:
        /* <DEDUP_REMOVED lines=10> */
.L_x_273:
[----:B------:R-:W-:-:S07]  /*daf0*/  VIADD R29, R29, 0x8 ;  /* 0x000000081d1d7836 */ /* 0x000fce0000000000 */
.L_x_265:
        /* <DEDUP_REMOVED lines=13> */
[----:B0-----:R-:W-:Y:S01]  /*dbd0*/  IMAD.U32 R4, RZ, RZ, UR4 ;  /* 0x00000004ff047e24 */ /* 0x001fe2000f8e00ff */
[----:B------:R-:W-:Y:S01]  /*dbe0*/  MOV R5, UR5 ;  /* 0x0000000500057c02 */ /* 0x000fe20008000f00 */
[----:B--23--:R1:W-:Y:S06]  /*dbf0*/  STL [R1], R0 ;  /* 0x0000000001007387 */ /* 0x00c3ec0000100800 */
[----:B------:R-:W-:-:S07]  /*dc00*/  LEPC R20, `(.L_x_275) ;  /* 0x000000001014794e */ /* 0x000fce0000000000 */
[----:B-1----:R-:W-:Y:S05]  /*dc10*/  CALL.ABS.NOINC R8 ;  /* 0x0000000008007343 */ /* 0x002fea0003c00000 */
.L_x_275:
        /* <DEDUP_REMOVED lines=10> */
.L_x_276:
        /* <DEDUP_REMOVED lines=10> */
.L_x_277:
        /* <DEDUP_REMOVED lines=10> */
.L_x_278:
[----:B------:R-:W-:-:S07]  /*de00*/  VIADD R29, R29, 0x4 ;  /* 0x000000041d1d7836 */ /* 0x000fce0000000000 */
.L_x_274:
[----:B------:R-:W-:-:S13]  /*de10*/  ISETP.NE.AND P0, PT, R26, RZ, PT ;  /* 0x000000ff1a00720c */ /* 0x000fda0003f05270 */
[----:B------:R-:W-:Y:S05]  /*de20*/  @!P0 BRA `(.L_x_264) ;  /* 0x0000000000608947 */ /* 0x000fea0003800000 */
[----:B------:R-:W-:Y:S01]  /*de30*/  IMAD.WIDE.U32 R4, R29, 0x4, R22 ;  /* 0x000000041d047825 */ /* 0x000fe200078e0016 */
[----:B------:R-:W-:-:S03]  /*de40*/  IADD3 R2, PT, PT, -R26, RZ, RZ ;  /* 0x000000ff1a027210 */ /* 0x000fc60007ffe1ff */
[----:B------:R-:W-:Y:S02]  /*de50*/  IMAD.MOV.U32 R24, RZ, RZ, R4 ;  /* 0x000000ffff187224 */ /* 0x000fe400078e0004 */
[----:B------:R-:W-:-:S07]  /*de60*/  IMAD.MOV.U32 R25, RZ, RZ, R5 ;  /* 0x000000ffff197224 */ /* 0x000fce00078e0005 */
.L_x_280:
[----:B------:R-:W-:Y:S02]  /*de70*/  IMAD.MOV.U32 R8, RZ, RZ, R24 ;  /* 0x000000ffff087224 */ /* 0x000fe400078e0018 */
[----:B------:R-:W-:Y:S01]  /*de80*/  IMAD.MOV.U32 R9, RZ, RZ, R25 ;  /* 0x000000ffff097224 */ /* 0x000fe200078e0019 */
[----:B------:R-:W-:Y:S01]  /*de90*/  MOV R3, 0x180 ;  /* 0x0000018000037802 */ /* 0x000fe20000000f00 */
[----:B------:R-:W0:Y:S03]  /*dea0*/  LDCU.64 UR4, c[0x4][0x160] ;  /* 0x01002c00ff0477ac */ /* 0x000e260008000a00 */
[----:B------:R-:W2:Y:S01]  /*deb0*/  LD.E R0, desc[UR36][R8.64] ;  /* 0x0000002408007980 */ /* 0x000ea2000c101900 */
[----:B------:R1:W3:Y:S01]  /*dec0*/  LDC.64 R10, c[0x4][R3] ;  /* 0x01000000030a7b82 */ /* 0x0002e20000000a00 */
[----:B------:R-:W-:Y:S01]  /*ded0*/  VIADD R2, R2, 0x1 ;  /* 0x0000000102027836 */ /* 0x000fe20000000000 */
[----:B------:R-:W-:Y:S01]  /*dee0*/  MOV R6, R32 ;  /* 0x0000002000067202 */ /* 0x000fe20000000f00 */
[----:B------:R-:W-:-:S03]  /*def0*/  IMAD.MOV.U32 R7, RZ, RZ, R30 ;  /* 0x000000ffff077224 */ /* 0x000fc600078e001e */
[----:B------:R-:W-:Y:S01]  /*df00*/  ISETP.NE.AND P0, PT, R2, RZ, PT ;  /* 0x000000ff0200720c */ /* 0x000fe20003f05270 */
[----:B0-----:R-:W-:Y:S02]  /*df10*/  IMAD.U32 R4, RZ, RZ, UR4 ;  /* 0x00000004ff047e24 */ /* 0x001fe4000f8e00ff */
[----:B------:R-:W-:Y:S01]  /*df20*/  IMAD.U32 R5, RZ, RZ, UR5 ;  /* 0x00000005ff057e24 */ /* 0x000fe2000f8e00ff */
[----:B--2---:R0:W-:Y:S02]  /*df30*/  STL [R1], R0 ;  /* 0x0000000001007387 */ /* 0x0041e40000100800 */
[----:B01-3--:R-:W-:-:S07]  /*df40*/  P2R R0, PR, RZ, 0x1 ;  /* 0x00000001ff007803 */ /* 0x00bfce0000000000 */
[----:B------:R-:W-:-:S07]  /*df50*/  LEPC R20, `(.L_x_279) ;  /* 0x000000001014794e */ /* 0x000fce0000000000 */
[----:B------:R-:W-:Y:S05]  /*df60*/  CALL.ABS.NOINC R10 ;  /* 0x000000000a007343 */ /* 0x000fea0003c00000 */
.L_x_279:
[----:B------:R-:W-:Y:S02]  /*df70*/  ISETP.NE.AND P6, PT, R2, RZ, PT ;  /* 0x000000ff0200720c */ /* 0x000fe40003fc5270 */
[----:B------:R-:W-:-:S05]  /*df80*/  IADD3 R24, P0, PT, R24, 0x4, RZ ;  /* 0x0000000418187810 */ /* 0x000fca0007f1e0ff */
[----:B------:R-:W-:-:S06]  /*df90*/  IMAD.X R25, RZ, RZ, R25, P0 ;  /* 0x000000ffff197224 */ /* 0x000fcc00000e0619 */
[----:B------:R-:W-:Y:S05]  /*dfa0*/  @P6 BRA `(.L_x_280) ;  /* 0xfffffffc00b06947 */ /* 0x000fea000383ffff */
.L_x_264:
[----:B------:R-:W-:Y:S05]  /*dfb0*/  BSYNC.RECONVERGENT B6 ;  /* 0x0000000000067941 */ /* 0x000fea0003800200 */
.L_x_245:
        /* <DEDUP_REMOVED lines=8> */
.L_x_281:
[----:B------:R-:W-:Y:S01]  /*e040*/  MOV R0, 0x190 ;  /* 0x0000019000007802 */ /* 0x000fe20000000f00 */
[----:B------:R-:W-:Y:S02]  /*e050*/  IMAD.MOV.U32 R4, RZ, RZ, R22 ;  /* 0x000000ffff047224 */ /* 0x000fe400078e0016 */
[----:B------:R-:W-:Y:S01]  /*e060*/  IMAD.MOV.U32 R5, RZ, RZ, R23 ;  /* 0x000000ffff057224 */ /* 0x000fe200078e0017 */
[----:B------:R0:W1:Y:S06]  /*e070*/  LDC.64 R2, c[0x4][R0] ;  /* 0x0100000000027b82 */ /* 0x00006c0000000a00 */
[----:B------:R-:W-:-:S07]  /*e080*/  LEPC R20, `(.L_x_282) ;  /* 0x000000001014794e */ /* 0x000fce0000000000 */
[----:B01----:R-:W-:Y:S05]  /*e090*/  CALL.ABS.NOINC R2 ;  /* 0x0000000002007343 */ /* 0x003fea0003c00000 */
.L_x_282:
[----:B------:R-:W0:Y:S02]  /*e0a0*/  LDC.64 R2, c[0x0][0x398] ;  /* 0x0000e600ff027b82 */ /* 0x000e240000000a00 */
[----:B0-----:R0:W-:Y:S02]  /*e0b0*/  STG.E desc[UR36][R2.64], R27 ;  /* 0x0000001b02007986 */ /* 0x0011e4000c101924 */
.L_x_219:
[----:B------:R-:W-:Y:S05]  /*e0c0*/  BSYNC.RECONVERGENT B7 ;  /* 0x0000000000077941 */ /* 0x000fea0003800200 */
.L_x_218:
[----:B0-----:R-:W-:Y:S01]  /*e0d0*/  MOV R2, 0x190 ;  /* 0x0000019000027802 */ /* 0x001fe20000000f00 */
[----:B------:R-:W-:Y:S01]  /*e0e0*/  IMAD.MOV.U32 R4, RZ, RZ, R18 ;  /* 0x000000ffff047224 */ /* 0x000fe200078e0012 */
[----:B------:R-:W-:Y:S02]  /*e0f0*/  MOV R5, R19 ;  /* 0x0000001300057202 */ /* 0x000fe40000000f00 */
[----:B------:R0:W1:Y:S05]  /*e100*/  LDC.64 R6, c[0x4][R2] ;  /* 0x0100000002067b82 */ /* 0x00006a0000000a00 */
[----:B------:R-:W-:-:S07]  /*e110*/  LEPC R20, `(.L_x_283) ;  /* 0x000000001014794e */ /* 0x000fce0000000000 */
[----:B01----:R-:W-:Y:S05]  /*e120*/  CALL.ABS.NOINC R6 ;  /* 0x0000000006007343 */ /* 0x003fea0003c00000 */
.L_x_283:
[----:B------:R0:W1:Y:S01]  /*e130*/  LDC.64 R6, c[0x4][R2] ;  /* 0x0100000002067b82 */ /* 0x0000620000000a00 */
[----:B------:R-:W-:Y:S02]  /*e140*/  IMAD.MOV.U32 R4, RZ, RZ, R16 ;  /* 0x000000ffff047224 */ /* 0x000fe400078e0010 */
[----:B------:R-:W-:-:S07]  /*e150*/  IMAD.MOV.U32 R5, RZ, RZ, R17 ;  /* 0x000000ffff057224 */ /* 0x000fce00078e0011 */
[----:B------:R-:W-:-:S07]  /*e160*/  LEPC R20, `(.L_x_284) ;  /* 0x000000001014794e */ /* 0x000fce0000000000 */
[----:B01----:R-:W-:Y:S05]  /*e170*/  CALL.ABS.NOINC R6 ;  /* 0x0000000006007343 */ /* 0x003fea0003c00000 */
.L_x_284:
[----:B------:R-:W0:Y:S01]  /*e180*/  LDC.64 R2, c[0x4][R2] ;  /* 0x0100000002027b82 */ /* 0x000e220000000a00 */
[----:B------:R-:W-:Y:S02]  /*e190*/  IMAD.MOV.U32 R4, RZ, RZ, R33 ;  /* 0x000000ffff047224 */ /* 0x000fe400078e0021 */
[----:B------:R-:W-:-:S07]  /*e1a0*/  IMAD.MOV.U32 R5, RZ, RZ, R31 ;  /* 0x000000ffff057224 */ /* 0x000fce00078e001f */
[----:B------:R-:W-:-:S07]  /*e1b0*/  LEPC R20, `(.L_x_285) ;  /* 0x000000001014794e */ /* 0x000fce0000000000 */
[----:B0-----:R-:W-:Y:S05]  /*e1c0*/  CALL.ABS.NOINC R2 ;  /* 0x0000000002007343 */ /* 0x001fea0003c00000 */
.L_x_285:
[----:B------:R-:W-:Y:S05]  /*e1d0*/  EXIT ;  /* 0x000000000000794d */ /* 0x000fea0003800000 */
        .weak           $__internal_0_$__cuda_sm20_div_rn_f64_full
        .type           $__internal_0_$__cuda_sm20_div_rn_f64_full,@function
        .size           $__internal_0_$__cuda_sm20_div_rn_f64_full,(.L_x_292 - $__internal_0_$__cuda_sm20_div_rn_f64_full)
$__internal_0_$__cuda_sm20_div_rn_f64_full:
[----:B------:R-:W-:Y:S01]  /*e1e0*/  FSETP.GEU.AND P0, PT, |R5|, 1.469367938527859385e-39, PT ;  /* 0x001000000500780b */ /* 0x000fe20003f0e200 */
[----:B------:R-:W-:Y:S01]  /*e1f0*/  IMAD.MOV.U32 R13, RZ, RZ, 0x1ca00000 ;  /* 0x1ca00000ff0d7424 */ /* 0x000fe200078e00ff */
[----:B------:R-:W-:Y:S01]  /*e200*/  LOP3.LUT R9, R25, 0x7ff00000, RZ, 0xc0, !PT ;  /* 0x7ff0000019097812 */ /* 0x000fe200078ec0ff */
[----:B------:R-:W-:Y:S01]  /*e210*/  IMAD.MOV.U32 R8, RZ, RZ, 0x1 ;  /* 0x00000001ff087424 */ /* 0x000fe200078e00ff */
[----:B------:R-:W-:Y:S01]  /*e220*/  LOP3.LUT R0, R5, 0x7ff00000, RZ, 0xc0, !PT ;  /* 0x7ff0000005007812 */ /* 0x000fe200078ec0ff */
[----:B------:R-:W-:Y:S01]  /*e230*/  BSSY.RECONVERGENT B1, `(.L_x_286) ;  /* 0x0000054000017945 */ /* 0x000fe20003800200 */
[----:B------:R-:W-:Y:S02]  /*e240*/  LOP3.LUT R20, R25, 0x800fffff, RZ, 0xc0, !PT ;  /* 0x800fffff19147812 */ /* 0x000fe400078ec0ff */
[----:B------:R-:W-:Y:S02]  /*e250*/  ISETP.GE.U32.AND P1, PT, R0, R9, PT ;  /* 0x000000090000720c */ /* 0x000fe40003f26070 */
[----:B------:R-:W-:Y:S01]  /*e260*/  LOP3.LUT R21, R20, 0x3ff00000, RZ, 0xfc, !PT ;  /* 0x3ff0000014157812 */ /* 0x000fe200078efcff */
[----:B------:R-:W-:Y:S01]  /*e270*/  IMAD.MOV.U32 R20, RZ, RZ, R24 ;  /* 0x000000ffff147224 */ /* 0x000fe200078e0018 */
[----:B------:R-:W-:Y:S01]  /*e280*/  SEL R15, R13, 0x63400000, !P1 ;  /* 0x634000000d0f7807 */ /* 0x000fe20004800000 */
[----:B------:R-:W-:Y:S01]  /*e290*/  @!P0 IMAD.MOV.U32 R12, RZ, RZ, RZ ;  /* 0x000000ffff0c8224 */ /* 0x000fe200078e00ff */
[----:B------:R-:W-:-:S02]  /*e2a0*/  @!P0 LOP3.LUT R9, R25, 0x7ff00000, RZ, 0xc0, !PT ;  /* 0x7ff0000019098812 */ /* 0x000fc400078ec0ff */
[--C-:B------:R-:W-:Y:S02]  /*e2b0*/  LOP3.LUT R15, R15, 0x800fffff, R5.reuse, 0xf8, !PT ;  /* 0x800fffff0f0f7812 */ /* 0x100fe400078ef805 */
[----:B------:R-:W-:Y:S02]  /*e2c0*/  @!P0 ISETP.GE.U32.AND P1, PT, R0, R9, PT ;  /* 0x000000090000820c */ /* 0x000fe40003f26070 */
[----:B------:R-:W-:Y:S02]  /*e2d0*/  MOV R14, R4 ;  /* 0x00000004000e7202 */ /* 0x000fe40000000f00 */
[----:B------:R-:W-:Y:S02]  /*e2e0*/  @!P0 SEL R13, R13, 0x63400000, !P1 ;  /* 0x634000000d0d8807 */ /* 0x000fe40004800000 */
[----:B------:R-:W-:Y:S02]  /*e2f0*/  FSETP.GEU.AND P1, PT, |R25|, 1.469367938527859385e-39, PT ;  /* 0x001000001900780b */ /* 0x000fe40003f2e200 */
[----:B------:R-:W-:-:S04]  /*e300*/  @!P0 LOP3.LUT R13, R13, 0x80000000, R5, 0xf8, !PT ;  /* 0x800000000d0d8812 */ /* 0x000fc800078ef805 */
[----:B------:R-:W-:-:S06]  /*e310*/  @!P0 LOP3.LUT R13, R13, 0x100000, RZ, 0xfc, !PT ;  /* 0x001000000d0d8812 */ /* 0x000fcc00078efcff */
[----:B------:R-:W-:Y:S02]  /*e320*/  @!P0 DFMA R14, R14, 2, -R12 ;  /* 0x400000000e0e882b */ /* 0x000fe4000000080c */
[----:B------:R-:W-:-:S06]  /*e330*/  @!P1 DMUL R20, R24, 8.98846567431157953865e+307 ;  /* 0x7fe0000018149828 */ /* 0x000fcc0000000000 */
[----:B------:R-:W0:Y:S02]  /*e340*/  MUFU.RCP64H R9, R21 ;  /* 0x0000001500097308 */ /* 0x000e240000001800 */
[----:B0-----:R-:W-:-:S08]  /*e350*/  DFMA R10, R8, -R20, 1 ;  /* 0x3ff00000080a742b */ /* 0x001fd00000000814 */
[----:B------:R-:W-:-:S08]  /*e360*/  DFMA R10, R10, R10, R10 ;  /* 0x0000000a0a0a722b */ /* 0x000fd0000000000a */
[----:B------:R-:W-:-:S08]  /*e370*/  DFMA R10, R8, R10, R8 ;  /* 0x0000000a080a722b */ /* 0x000fd00000000008 */
[----:B------:R-:W-:-:S08]  /*e380*/  DFMA R8, R10, -R20, 1 ;  /* 0x3ff000000a08742b */ /* 0x000fd00000000814 */
[----:B------:R-:W-:-:S08]  /*e390*/  DFMA R8, R10, R8, R10 ;  /* 0x000000080a08722b */ /* 0x000fd0000000000a */
[----:B------:R-:W-:-:S08]  /*e3a0*/  DMUL R10, R8, R14 ;  /* 0x0000000e080a7228 */ /* 0x000fd00000000000 */
[----:B------:R-:W-:-:S08]  /*e3b0*/  DFMA R12, R10, -R20, R14 ;  /* 0x800000140a0c722b */ /* 0x000fd0000000000e */
[----:B------:R-:W-:Y:S01]  /*e3c0*/  DFMA R12, R8, R12, R10 ;  /* 0x0000000c080c722b */ /* 0x000fe2000000000a */
[----:B------:R-:W-:Y:S01]  /*e3d0*/  IMAD.MOV.U32 R11, RZ, RZ, R0 ;  /* 0x000000ffff0b7224 */ /* 0x000fe200078e0000 */
[----:B------:R-:W-:Y:S02]  /*e3e0*/  @!P0 LOP3.LUT R11, R15, 0x7ff00000, RZ, 0xc0, !PT ;  /* 0x7ff000000f0b8812 */ /* 0x000fe400078ec0ff */
[----:B------:R-:W-:Y:S02]  /*e3f0*/  LOP3.LUT R10, R25, 0x7ff00000, RZ, 0xc0, !PT ;  /* 0x7ff00000190a7812 */ /* 0x000fe400078ec0ff */
[----:B------:R-:W-:Y:S01]  /*e400*/  @!P1 LOP3.LUT R10, R21, 0x7ff00000, RZ, 0xc0, !PT ;  /* 0x7ff00000150a9812 */ /* 0x000fe200078ec0ff */
[----:B------:R-:W-:-:S05]  /*e410*/  VIADD R8, R11, 0xffffffff ;  /* 0xffffffff0b087836 */ /* 0x000fca0000000000 */
[----:B------:R-:W-:Y:S01]  /*e420*/  ISETP.GT.U32.AND P0, PT, R8, 0x7feffffe, PT ;  /* 0x7feffffe0800780c */ /* 0x000fe20003f04070 */
[----:B------:R-:W-:-:S05]  /*e430*/  VIADD R8, R10, 0xffffffff ;  /* 0xffffffff0a087836 */ /* 0x000fca0000000000 */
[----:B------:R-:W-:-:S13]  /*e440*/  ISETP.GT.U32.OR P0, PT, R8, 0x7feffffe, P0 ;  /* 0x7feffffe0800780c */ /* 0x000fda0000704470 */
[----:B------:R-:W-:Y:S05]  /*e450*/  @P0 BRA `(.L_x_287) ;  /* 0x0000000000700947 */ /* 0x000fea0003800000 */
[----:B------:R-:W-:Y:S01]  /*e460*/  LOP3.LUT R5, R25, 0x7ff00000, RZ, 0xc0, !PT ;  /* 0x7ff0000019057812 */ /* 0x000fe200078ec0ff */
[----:B------:R-:W-:-:S03]  /*e470*/  IMAD.MOV.U32 R8, RZ, RZ, 0x1ca00000 ;  /* 0x1ca00000ff087424 */ /* 0x000fc600078e00ff */
[CC--:B------:R-:W-:Y:S02]  /*e480*/  VIADDMNMX R4, R0.reuse, -R5.reuse, 0xb9600000, !PT ;  /* 0xb960000000047446 */ /* 0x0c0fe40007800905 */
[----:B------:R-:W-:Y:S02]  /*e490*/  ISETP.GE.U32.AND P0, PT, R0, R5, PT ;  /* 0x000000050000720c */ /* 0x000fe40003f06070 */
[----:B------:R-:W-:Y:S02]  /*e4a0*/  VIMNMX R0, PT, PT, R4, 0x46a00000, PT ;  /* 0x46a0000004007848 */ /* 0x000fe40003fe0100 */
[----:B------:R-:W-:Y:S02]  /*e4b0*/  SEL R5, R8, 0x63400000, !P0 ;  /* 0x6340000008057807 */ /* 0x000fe40004000000 */
[----:B------:R-:W-:-:S03]  /*e4c0*/  MOV R4, RZ ;  /* 0x000000ff00047202 */ /* 0x000fc60000000f00 */
[----:B------:R-:W-:-:S04]  /*e4d0*/  IMAD.IADD R0, R0, 0x1, -R5 ;  /* 0x0000000100007824 */ /* 0x000fc800078e0a05 */
[----:B------:R-:W-:-:S06]  /*e4e0*/  VIADD R5, R0, 0x7fe00000 ;  /* 0x7fe0000000057836 */ /* 0x000fcc0000000000 */
[----:B------:R-:W-:-:S10]  /*e4f0*/  DMUL R8, R12, R4 ;  /* 0x000000040c087228 */ /* 0x000fd40000000000 */
[----:B------:R-:W-:-:S13]  /*e500*/  FSETP.GTU.AND P0, PT, |R9|, 1.469367938527859385e-39, PT ;  /* 0x001000000900780b */ /* 0x000fda0003f0c200 */
[----:B------:R-:W-:Y:S05]  /*e510*/  @P0 BRA `(.L_x_288) ;  /* 0x0000000000940947 */ /* 0x000fea0003800000 */
[----:B------:R-:W-:Y:S01]  /*e520*/  DFMA R14, R12, -R20, R14 ;  /* 0x800000140c0e722b */ /* 0x000fe2000000000e */
[----:B------:R-:W-:-:S09]  /*e530*/  IMAD.MOV.U32 R10, RZ, RZ, RZ ;  /* 0x000000ffff0a7224 */ /* 0x000fd200078e00ff */
[C---:B------:R-:W-:Y:S02]  /*e540*/  FSETP.NEU.AND P0, PT, R15.reuse, RZ, PT ;  /* 0x000000ff0f00720b */ /* 0x040fe40003f0d000 */
[----:B------:R-:W-:-:S04]  /*e550*/  LOP3.LUT R21, R15, 0x80000000, R25, 0x48, !PT ;  /* 0x800000000f157812 */ /* 0x000fc800078e4819 */
[----:B------:R-:W-:-:S07]  /*e560*/  LOP3.LUT R11, R21, R5, RZ, 0xfc, !PT ;  /* 0x00000005150b7212 */ /* 0x000fce00078efcff */
[----:B------:R-:W-:Y:S05]  /*e570*/  @!P0 BRA `(.L_x_288) ;  /* 0x00000000007c8947 */ /* 0x000fea0003800000 */
[----:B------:R-:W-:Y:S01]  /*e580*/  IMAD.MOV R5, RZ, RZ, -R0 ;  /* 0x000000ffff057224 */ /* 0x000fe200078e0a00 */
[----:B------:R-:W-:Y:S01]  /*e590*/  DMUL.RP R10, R12, R10 ;  /* 0x0000000a0c0a7228 */ /* 0x000fe20000008000 */
[----:B------:R-:W-:-:S06]  /*e5a0*/  IMAD.MOV.U32 R4, RZ, RZ, RZ ;  /* 0x000000ffff047224 */ /* 0x000fcc00078e00ff */
[----:B------:R-:W-:-:S03]  /*e5b0*/  DFMA R4, R8, -R4, R12 ;  /* 0x800000040804722b */ /* 0x000fc6000000000c */
[----:B------:R-:W-:-:S03]  /*e5c0*/  LOP3.LUT R21, R11, R21, RZ, 0x3c, !PT ;  /* 0x000000150b157212 */ /* 0x000fc600078e3cff */
[----:B------:R-:W-:-:S04]  /*e5d0*/  IADD3 R4, PT, PT, -R0, -0x43300000, RZ ;  /* 0xbcd0000000047810 */ /* 0x000fc80007ffe1ff */
[----:B------:R-:W-:-:S04]  /*e5e0*/  FSETP.NEU.AND P0, PT, |R5|, R4, PT ;  /* 0x000000040500720b */ /* 0x000fc80003f0d200 */
[----:B------:R-:W-:Y:S02]  /*e5f0*/  FSEL R8, R10, R8, !P0 ;  /* 0x000000080a087208 */ /* 0x000fe40004000000 */
[----:B------:R-:W-:Y:S01]  /*e600*/  FSEL R9, R21, R9, !P0 ;  /* 0x0000000915097208 */ /* 0x000fe20004000000 */
[----:B------:R-:W-:Y:S06]  /*e610*/  BRA `(.L_x_288) ;  /* 0x0000000000547947 */ /* 0x000fec0003800000 */
.L_x_287:
[----:B------:R-:W-:-:S14]  /*e620*/  DSETP.NAN.AND P0, PT, R4, R4, PT ;  /* 0x000000040400722a */ /* 0x000fdc0003f08000 */
[----:B------:R-:W-:Y:S05]  /*e630*/  @P0 BRA `(.L_x_289) ;  /* 0x0000000000440947 */ /* 0x000fea0003800000 */
[----:B------:R-:W-:-:S14]  /*e640*/  DSETP.NAN.AND P0, PT, R24, R24, PT ;  /* 0x000000181800722a */ /* 0x000fdc0003f08000 */
[----:B------:R-:W-:Y:S05]  /*e650*/  @P0 BRA `(.L_x_290) ;  /* 0x0000000000300947 */ /* 0x000fea0003800000 */
[----:B------:R-:W-:Y:S01]  /*e660*/  ISETP.NE.AND P0, PT, R11, R10, PT ;  /* 0x0000000a0b00720c */ /* 0x000fe20003f05270 */
[----:B------:R-:W-:Y:S02]  /*e670*/  IMAD.MOV.U32 R8, RZ, RZ, 0x0 ;  /* 0x00000000ff087424 */ /* 0x000fe400078e00ff */
[----:B------:R-:W-:-:S10]  /*e680*/  IMAD.MOV.U32 R9, RZ, RZ, -0x80000 ;  /* 0xfff80000ff097424 */ /* 0x000fd400078e00ff */
[----:B------:R-:W-:Y:S05]  /*e690*/  @!P0 BRA `(.L_x_288) ;  /* 0x0000000000348947 */ /* 0x000fea0003800000 */
[----:B------:R-:W-:Y:S02]  /*e6a0*/  ISETP.NE.AND P0, PT, R11, 0x7ff00000, PT ;  /* 0x7ff000000b00780c */ /* 0x000fe40003f05270 */
[----:B------:R-:W-:Y:S02]  /*e6b0*/  LOP3.LUT R9, R5, 0x80000000, R25, 0x48, !PT ;  /* 0x8000000005097812 */ /* 0x000fe400078e4819 */
[----:B------:R-:W-:-:S13]  /*e6c0*/  ISETP.EQ.OR P0, PT, R10, RZ, !P0 ;  /* 0x000000ff0a00720c */ /* 0x000fda0004702670 */
[----:B------:R-:W-:Y:S01]  /*e6d0*/  @P0 LOP3.LUT R0, R9, 0x7ff00000, RZ, 0xfc, !PT ;  /* 0x7ff0000009000812 */ /* 0x000fe200078efcff */
[----:B------:R-:W-:Y:S02]  /*e6e0*/  @!P0 IMAD.MOV.U32 R8, RZ, RZ, RZ ;  /* 0x000000ffff088224 */ /* 0x000fe400078e00ff */
[----:B------:R-:W-:Y:S01]  /*e6f0*/  @P0 IMAD.MOV.U32 R8, RZ, RZ, RZ ;  /* 0x000000ffff080224 */ /* 0x000fe200078e00ff */
[----:B------:R-:W-:Y:S01]  /*e700*/  @P0 MOV R9, R0 ;  /* 0x0000000000090202 */ /* 0x000fe20000000f00 */
[----:B------:R-:W-:Y:S06]  /*e710*/  BRA `(.L_x_288) ;  /* 0x0000000000147947 */ /* 0x000fec0003800000 */
.L_x_290:
[----:B------:R-:W-:Y:S01]  /*e720*/  LOP3.LUT R9, R25, 0x80000, RZ, 0xfc, !PT ;  /* 0x0008000019097812 */ /* 0x000fe200078efcff */
[----:B------:R-:W-:Y:S01]  /*e730*/  IMAD.MOV.U32 R8, RZ, RZ, R24 ;  /* 0x000000ffff087224 */ /* 0x000fe200078e0018 */
[----:B------:R-:W-:Y:S06]  /*e740*/  BRA `(.L_x_288) ;  /* 0x0000000000087947 */ /* 0x000fec0003800000 */
.L_x_289:
[----:B------:R-:W-:Y:S01]  /*e750*/  LOP3.LUT R9, R5, 0x80000, RZ, 0xfc, !PT ;  /* 0x0008000005097812 */ /* 0x000fe200078efcff */
[----:B------:R-:W-:-:S07]  /*e760*/  IMAD.MOV.U32 R8, RZ, RZ, R4 ;  /* 0x000000ffff087224 */ /* 0x000fce00078e0004 */
.L_x_288:
[----:B------:R-:W-:Y:S05]  /*e770*/  BSYNC.RECONVERGENT B1 ;  /* 0x0000000000017941 */ /* 0x000fea0003800200 */
.L_x_286:
[----:B------:R-:W-:Y:S02]  /*e780*/  IMAD.MOV.U32 R4, RZ, RZ, R40 ;  /* 0x000000ffff047224 */ /* 0x000fe400078e0028 */
[----:B------:R-:W-:Y:S02]  /*e790*/  IMAD.MOV.U32 R5, RZ, RZ, 0x0 ;  /* 0x00000000ff057424 */ /* 0x000fe400078e00ff */
[----:B------:R-:W-:Y:S02]  /*e7a0*/  IMAD.MOV.U32 R10, RZ, RZ, R8 ;  /* 0x000000ffff0a7224 */ /* 0x000fe400078e0008 */
[----:B------:R-:W-:Y:S01]  /*e7b0*/  IMAD.MOV.U32 R11, RZ, RZ, R9 ;  /* 0x000000ffff0b7224 */ /* 0x000fe200078e0009 */
[----:B------:R-:W-:Y:S06]  /*e7c0*/  RET.REL.NODEC R4 `(_Z16tabuSearchKernelPiS_PKiS_iiii) ;  /* 0xffffff18040c7950 */ /* 0x000fec0003c3ffff */
.L_x_291:
        /* <DEDUP_REMOVED lines=11> */
.L_x_292:


//--------------------- .nv.global.init           --------------------------
	.section	.nv.global.init,"aw",@progbits
.nv.global.init:
	.type		$str$2,@object
	.size		$str$2,($str$1 - $str$2)
$str$2:
        /*0000*/ 	.byte	0x0a, 0x00
	.type		$str$1,@object
	.size		$str$1,($str$3 - $str$1)
$str$1:
        /*0002*/ 	.byte	0x25, 0x64, 0x20, 0x00
	.type		$str$3,@object
	.size		$str$3,($str - $str$3)
$str$3:
        /*0006*/ 	.byte	0x46, 0x75, 0x6e, 0x6b, 0x63, 0x6a, 0x61, 0x20, 0x63, 0x65, 0x6c, 0x75, 0x3a, 0x20, 0x25, 0x64
        /*0016*/ 	.byte	0x0a, 0x00
	.type		$str,@object
	.size		$str,($str$4 - $str)
$str:
        /*0018*/ 	.byte	0x0a, 0x4f, 0x62, 0x6a, 0x65, 0x63, 0x74, 0x69, 0x76, 0x65, 0x46, 0x75, 0x6e, 0x63, 0x74, 0x69
        /*0028*/ 	.byte	0x6f, 0x6e, 0x20, 0x7c, 0x7c, 0x20, 0x43, 0x6f, 0x6d, 0x70, 0x6c, 0x65, 0x74, 0x69, 0x6f, 0x6e
        /*0038*/ 	.byte	0x54, 0x69, 0x6d, 0x65, 0x73, 0x0a, 0x00
	.type		$str$4,@object
	.size		$str$4,(.L_47 - $str$4)
$str$4:
        /*003f*/ 	.byte	0x49, 0x74, 0x65, 0x72, 0x61, 0x63, 0x6a, 0x61, 0x3a, 0x20, 0x25, 0x64, 0x20, 0x7c, 0x20, 0x43
        /*004f*/ 	.byte	0x7a, 0x61, 0x73, 0x3a, 0x20, 0x25, 0x64, 0x20, 0x7c, 0x20, 0x43, 0x7a, 0x61, 0x73, 0x5f, 0x62
        /*005f*/ 	.byte	0x65, 0x73, 0x74, 0x4f, 0x62, 0x6a, 0x65, 0x63, 0x74, 0x69, 0x76, 0x65, 0x4c, 0x6f, 0x63, 0x61
        /*006f*/ 	.byte	0x6c, 0x20, 0x3d, 0x20, 0x25, 0x64, 0x0a, 0x00
.L_47:


//--------------------- .nv.shared.reserved.0     --------------------------
	.section	.nv.shared.reserved.0,"aw",@nobits
	.weak		__nv_reservedSMEM_offset_0_alias
	.size		__nv_reservedSMEM_offset_0_alias, 0, 64
	.other		__nv_reservedSMEM_offset_0_alias,@"STO_CUDA_RESERVED_SHARED STV_DEFAULT"
__nv_reservedSMEM_offset_0_alias:
	.zero		0
	.zero		64


//--------------------- .nv.global                --------------------------
	.section	.nv.global,"aw",@nobits
.nv.global:
	.type		_ZN34_INTERNAL_52fc676a_4_k_cu_99b416ab6thrust24THRUST_300001_SM_1000_NS3seqE,@object
	.size		_ZN34_INTERNAL_52fc676a_4_k_cu_99b416ab6thrust24THRUST_300001_SM_1000_NS3seqE,(_ZN34_INTERNAL_52fc676a_4_k_cu_99b416ab4cuda3std3__48in_placeE - _ZN34_INTERNAL_52fc676a_4_k_cu_99b416ab6thrust24THRUST_300001_SM_1000_NS3seqE)
_ZN34_INTERNAL_52fc676a_4_k_cu_99b416ab6thrust24THRUST_300001_SM_1000_NS3seqE:
	.zero		1
	.type		_ZN34_INTERNAL_52fc676a_4_k_cu_99b416ab4cuda3std3__48in_placeE,@object
	.size		_ZN34_INTERNAL_52fc676a_4_k_cu_99b416ab4cuda3std3__48in_placeE,(_ZN34_INTERNAL_52fc676a_4_k_cu_99b416ab4cuda3std6ranges3__45__cpo4sizeE - _ZN34_INTERNAL_52fc676a_4_k_cu_99b416ab4cuda3std3__48in_placeE)
_ZN34_INTERNAL_52fc676a_4_k_cu_99b416ab4cuda3std3__48in_placeE:
	.zero		1
	.type		_ZN34_INTERNAL_52fc676a_4_k_cu_99b416ab4cuda3std6ranges3__45__cpo4sizeE,@object
	.size		_ZN34_INTERNAL_52fc676a_4_k_cu_99b416ab4cuda3std6ranges3__45__cpo4sizeE,(_ZN34_INTERNAL_52fc676a_4_k_cu_99b416ab6thrust24THRUST_300001_SM_1000_NS12placeholders2_3E - _ZN34_INTERNAL_52fc676a_4_k_cu_99b416ab4cuda3std6ranges3__45__cpo4sizeE)
_ZN34_INTERNAL_52fc676a_4_k_cu_99b416ab4cuda3std6ranges3__45__cpo4sizeE:
	.zero		1
	.type		_ZN34_INTERNAL_52fc676a_4_k_cu_99b416ab6thrust24THRUST_300001_SM_1000_NS12placeholders2_3E,@object
	.size		_ZN34_INTERNAL_52fc676a_4_k_cu_99b416ab6thrust24THRUST_300001_SM_1000_NS12placeholders2_3E,(_ZN34_INTERNAL_52fc676a_4_k_cu_99b416ab4cuda3std3__45__cpo6cbeginE - _ZN34_INTERNAL_52fc676a_4_k_cu_99b416ab6thrust24THRUST_300001_SM_1000_NS12placeholders2_3E)
_ZN34_INTERNAL_52fc676a_4_k_cu_99b416ab6thrust24THRUST_300001_SM_1000_NS12placeholders2_3E:
	.zero		1
	.type		_ZN34_INTERNAL_52fc676a_4_k_cu_99b416ab4cuda3std3__45__cpo6cbeginE,@object
	.size		_ZN34_INTERNAL_52fc676a_4_k_cu_99b416ab4cuda3std3__45__cpo6cbeginE,(_ZN34_INTERNAL_52fc676a_4_k_cu_99b416ab4cuda3std6ranges3__45__cpo6cbeginE - _ZN34_INTERNAL_52fc676a_4_k_cu_99b416ab4cuda3std3__45__cpo6cbeginE)
_ZN34_INTERNAL_52fc676a_4_k_cu_99b416ab4cuda3std3__45__cpo6cbeginE:
	.zero		1
	.type		_ZN34_INTERNAL_52fc676a_4_k_cu_99b416ab4cuda3std6ranges3__45__cpo6cbeginE,@object
	.size		_ZN34_INTERNAL_52fc676a_4_k_cu_99b416ab4cuda3std6ranges3__45__cpo6cbeginE,(_ZN34_INTERNAL_52fc676a_4_k_cu_99b416ab6thrust24THRUST_300001_SM_1000_NS12placeholders2_7E - _ZN34_INTERNAL_52fc676a_4_k_cu_99b416ab4cuda3std6ranges3__45__cpo6cbeginE)
_ZN34_INTERNAL_52fc676a_4_k_cu_99b416ab4cuda3std6ranges3__45__cpo6cbeginE:
	.zero		1
	.type		_ZN34_INTERNAL_52fc676a_4_k_cu_99b416ab6thrust24THRUST_300001_SM_1000_NS12placeholders2_7E,@object
	.size		_ZN34_INTERNAL_52fc676a_4_k_cu_99b416ab6thrust24THRUST_300001_SM_1000_NS12placeholders2_7E,(_ZN34_INTERNAL_52fc676a_4_k_cu_99b416ab4cuda3std3__45__cpo7crbeginE - _ZN34_INTERNAL_52fc676a_4_k_cu_99b416ab6thrust24THRUST_300001_SM_1000_NS12placeholders2_7E)
_ZN34_INTERNAL_52fc676a_4_k_cu_99b416ab6thrust24THRUST_300001_SM_1000_NS12placeholders2_7E:
	.zero		1
	.type		_ZN34_INTERNAL_52fc676a_4_k_cu_99b416ab4cuda3std3__45__cpo7crbeginE,@object
	.size		_ZN34_INTERNAL_52fc676a_4_k_cu_99b416ab4cuda3std3__45__cpo7crbeginE,(_ZN34_INTERNAL_52fc676a_4_k_cu_99b416ab4cuda3std6ranges3__45__cpo4nextE - _ZN34_INTERNAL_52fc676a_4_k_cu_99b416ab4cuda3std3__45__cpo7crbeginE)
_ZN34_INTERNAL_52fc676a_4_k_cu_99b416ab4cuda3std3__45__cpo7crbeginE:
	.zero		1
	.type		_ZN34_INTERNAL_52fc676a_4_k_cu_99b416ab4cuda3std6ranges3__45__cpo4nextE,@object
	.size		_ZN34_INTERNAL_52fc676a_4_k_cu_99b416ab4cuda3std6ranges3__45__cpo4nextE,(_ZN34_INTERNAL_52fc676a_4_k_cu_99b416ab4cuda3std6ranges3__45__cpo4swapE - _ZN34_INTERNAL_52fc676a_4_k_cu_99b416ab4cuda3std6ranges3__45__cpo4nextE)
_ZN34_INTERNAL_52fc676a_4_k_cu_99b416ab4cuda3std6ranges3__45__cpo4nextE:
	.zero		1
	.type		_ZN34_INTERNAL_52fc676a_4_k_cu_99b416ab4cuda3std6ranges3__45__cpo4swapE,@object
	.size		_ZN34_INTERNAL_52fc676a_4_k_cu_99b416ab4cuda3std6ranges3__45__cpo4swapE,(_ZN34_INTERNAL_52fc676a_4_k_cu_99b416ab6thrust24THRUST_300001_SM_1000_NS8cuda_cub10par_nosyncE - _ZN34_INTERNAL_52fc676a_4_k_cu_99b416ab4cuda3std6ranges3__45__cpo4swapE)
_ZN34_INTERNAL_52fc676a_4_k_cu_99b416ab4cuda3std6ranges3__45__cpo4swapE:
	.zero		1
	.type		_ZN34_INTERNAL_52fc676a_4_k_cu_99b416ab6thrust24THRUST_300001_SM_1000_NS8cuda_cub10par_nosyncE,@object
	.size		_ZN34_INTERNAL_52fc676a_4_k_cu_99b416ab6thrust24THRUST_300001_SM_1000_NS8cuda_cub10par_nosyncE,(_ZN34_INTERNAL_52fc676a_4_k_cu_99b416ab6thrust24THRUST_300001_SM_1000_NS12placeholders2_9E - _ZN34_INTERNAL_52fc676a_4_k_cu_99b416ab6thrust24THRUST_300001_SM_1000_NS8cuda_cub10par_nosyncE)
_ZN34_INTERNAL_52fc676a_4_k_cu_99b416ab6thrust24THRUST_300001_SM_1000_NS8cuda_cub10par_nosyncE:
	.zero		1
	.type		_ZN34_INTERNAL_52fc676a_4_k_cu_99b416ab6thrust24THRUST_300001_SM_1000_NS12placeholders2_9E,@object
	.size		_ZN34_INTERNAL_52fc676a_4_k_cu_99b416ab6thrust24THRUST_300001_SM_1000_NS12placeholders2_9E,(_ZN34_INTERNAL_52fc676a_4_k_cu_99b416ab4cuda3std3__436_GLOBAL__N__52fc676a_4_k_cu_99b416ab6ignoreE - _ZN34_INTERNAL_52fc676a_4_k_cu_99b416ab6thrust24THRUST_300001_SM_1000_NS12placeholders2_9E)
_ZN34_INTERNAL_52fc676a_4_k_cu_99b416ab6thrust24THRUST_300001_SM_1000_NS12placeholders2_9E:
	.zero		1
	.type		_ZN34_INTERNAL_52fc676a_4_k_cu_99b416ab4cuda3std3__436_GLOBAL__N__52fc676a_4_k_cu_99b416ab6ignoreE,@object
	.size		_ZN34_INTERNAL_52fc676a_4_k_cu_99b416ab4cuda3std3__436_GLOBAL__N__52fc676a_4_k_cu_99b416ab6ignoreE,(_ZN34_INTERNAL_52fc676a_4_k_cu_99b416ab4cuda3std6ranges3__45__cpo4dataE - _ZN34_INTERNAL_52fc676a_4_k_cu_99b416ab4cuda3std3__436_GLOBAL__N__52fc676a_4_k_cu_99b416ab6ignoreE)
_ZN34_INTERNAL_52fc676a_4_k_cu_99b416ab4cuda3std3__436_GLOBAL__N__52fc676a_4_k_cu_99b416ab6ignoreE:
	.zero		1
	.type		_ZN34_INTERNAL_52fc676a_4_k_cu_99b416ab4cuda3std6ranges3__45__cpo4dataE,@object
	.size		_ZN34_INTERNAL_52fc676a_4_k_cu_99b416ab4cuda3std6ranges3__45__cpo4dataE,(_ZN34_INTERNAL_52fc676a_4_k_cu_99b416ab6thrust24THRUST_300001_SM_1000_NS12placeholders2_1E - _ZN34_INTERNAL_52fc676a_4_k_cu_99b416ab4cuda3std6ranges3__45__cpo4dataE)
_ZN34_INTERNAL_52fc676a_4_k_cu_99b416ab4cuda3std6ranges3__45__cpo4dataE:
	.zero		1
	.type		_ZN34_INTERNAL_52fc676a_4_k_cu_99b416ab6thrust24THRUST_300001_SM_1000_NS12placeholders2_1E,@object
	.size		_ZN34_INTERNAL_52fc676a_4_k_cu_99b416ab6thrust24THRUST_300001_SM_1000_NS12placeholders2_1E,(_ZN34_INTERNAL_52fc676a_4_k_cu_99b416ab4cuda3std3__45__cpo5beginE - _ZN34_INTERNAL_52fc676a_4_k_cu_99b416ab6thrust24THRUST_300001_SM_1000_NS12placeholders2_1E)
_ZN34_INTERNAL_52fc676a_4_k_cu_99b416ab6thrust24THRUST_300001_SM_1000_NS12placeholders2_1E:
	.zero		1
	.type		_ZN34_INTERNAL_52fc676a_4_k_cu_99b416ab4cuda3std3__45__cpo5beginE,@object
	.size		_ZN34_INTERNAL_52fc676a_4_k_cu_99b416ab4cuda3std3__45__cpo5beginE,(_ZN34_INTERNAL_52fc676a_4_k_cu_99b416ab4cuda3std6ranges3__45__cpo5beginE - _ZN34_INTERNAL_52fc676a_4_k_cu_99b416ab4cuda3std3__45__cpo5beginE)
_ZN34_INTERNAL_52fc676a_4_k_cu_99b416ab4cuda3std3__45__cpo5beginE:
	.zero		1
	.type		_ZN34_INTERNAL_52fc676a_4_k_cu_99b416ab4cuda3std6ranges3__45__cpo5beginE,@object
	.size		_ZN34_INTERNAL_52fc676a_4_k_cu_99b416ab4cuda3std6ranges3__45__cpo5beginE,(_ZN34_INTERNAL_52fc676a_4_k_cu_99b416ab6thrust24THRUST_300001_SM_1000_NS12placeholders2_5E - _ZN34_INTERNAL_52fc676a_4_k_cu_99b416ab4cuda3std6ranges3__45__cpo5beginE)
_ZN34_INTERNAL_52fc676a_4_k_cu_99b416ab4cuda3std6ranges3__45__cpo5beginE:
	.zero		1
	.type		_ZN34_INTERNAL_52fc676a_4_k_cu_99b416ab6thrust24THRUST_300001_SM_1000_NS12placeholders2_5E,@object
	.size		_ZN34_INTERNAL_52fc676a_4_k_cu_99b416ab6thrust24THRUST_300001_SM_1000_NS12placeholders2_5E,(_ZN34_INTERNAL_52fc676a_4_k_cu_99b416ab4cuda3std3__45__cpo6rbeginE - _ZN34_INTERNAL_52fc676a_4_k_cu_99b416ab6thrust24THRUST_300001_SM_1000_NS12placeholders2_5E)
_ZN34_INTERNAL_52fc676a_4_k_cu_99b416ab6thrust24THRUST_300001_SM_1000_NS12placeholders2_5E:
	.zero		1
	.type		_ZN34_INTERNAL_52fc676a_4_k_cu_99b416ab4cuda3std3__45__cpo6rbeginE,@object
	.size		_ZN34_INTERNAL_52fc676a_4_k_cu_99b416ab4cuda3std3__45__cpo6rbeginE,(_ZN34_INTERNAL_52fc676a_4_k_cu_99b416ab4cuda3std6ranges3__45__cpo7advanceE - _ZN34_INTERNAL_52fc676a_4_k_cu_99b416ab4cuda3std3__45__cpo6rbeginE)
_ZN34_INTERNAL_52fc676a_4_k_cu_99b416ab4cuda3std3__45__cpo6rbeginE:
	.zero		1
	.type		_ZN34_INTERNAL_52fc676a_4_k_cu_99b416ab4cuda3std6ranges3__45__cpo7advanceE,@object
	.size		_ZN34_INTERNAL_52fc676a_4_k_cu_99b416ab4cuda3std6ranges3__45__cpo7advanceE,(_ZN34_INTERNAL_52fc676a_4_k_cu_99b416ab4cuda3std3__47nulloptE - _ZN34_INTERNAL_52fc676a_4_k_cu_99b416ab4cuda3std6ranges3__45__cpo7advanceE)
_ZN34_INTERNAL_52fc676a_4_k_cu_99b416ab4cuda3std6ranges3__45__cpo7advanceE:
	.zero		1
	.type		_ZN34_INTERNAL_52fc676a_4_k_cu_99b416ab4cuda3std3__47nulloptE,@object
	.size		_ZN34_INTERNAL_52fc676a_4_k_cu_99b416ab4cuda3std3__47nulloptE,(_ZN34_INTERNAL_52fc676a_4_k_cu_99b416ab4cuda3std6ranges3__45__cpo8distanceE - _ZN34_INTERNAL_52fc676a_4_k_cu_99b416ab4cuda3std3__47nulloptE)
_ZN34_INTERNAL_52fc676a_4_k_cu_99b416ab4cuda3std3__47nulloptE:
	.zero		1
	.type		_ZN34_INTERNAL_52fc676a_4_k_cu_99b416ab4cuda3std6ranges3__45__cpo8distanceE,@object
	.size		_ZN34_INTERNAL_52fc676a_4_k_cu_99b416ab4cuda3std6ranges3__45__cpo8distanceE,(_ZN34_INTERNAL_52fc676a_4_k_cu_99b416ab6thrust24THRUST_300001_SM_1000_NS12placeholders3_10E - _ZN34_INTERNAL_52fc676a_4_k_cu_99b416ab4cuda3std6ranges3__45__cpo8distanceE)
_ZN34_INTERNAL_52fc676a_4_k_cu_99b416ab4cuda3std6ranges3__45__cpo8distanceE:
	.zero		1
	.type		_ZN34_INTERNAL_52fc676a_4_k_cu_99b416ab6thrust24THRUST_300001_SM_1000_NS12placeholders3_10E,@object
	.size		_ZN34_INTERNAL_52fc676a_4_k_cu_99b416ab6thrust24THRUST_300001_SM_1000_NS12placeholders3_10E,(_ZN34_INTERNAL_52fc676a_4_k_cu_99b416ab4cuda3std3__419piecewise_constructE - _ZN34_INTERNAL_52fc676a_4_k_cu_99b416ab6thrust24THRUST_300001_SM_1000_NS12placeholders3_10E)
_ZN34_INTERNAL_52fc676a_4_k_cu_99b416ab6thrust24THRUST_300001_SM_1000_NS12placeholders3_10E:
	.zero		1
	.type		_ZN34_INTERNAL_52fc676a_4_k_cu_99b416ab4cuda3std3__419piecewise_constructE,@object
	.size		_ZN34_INTERNAL_52fc676a_4_k_cu_99b416ab4cuda3std3__419piecewise_constructE,(_ZN34_INTERNAL_52fc676a_4_k_cu_99b416ab4cuda3std6ranges3__45__cpo5cdataE - _ZN34_INTERNAL_52fc676a_4_k_cu_99b416ab4cuda3std3__419piecewise_constructE)
_ZN34_INTERNAL_52fc676a_4_k_cu_99b416ab4cuda3std3__419piecewise_constructE:
	.zero		1
	.type		_ZN34_INTERNAL_52fc676a_4_k_cu_99b416ab4cuda3std6ranges3__45__cpo5cdataE,@object
	.size		_ZN34_INTERNAL_52fc676a_4_k_cu_99b416ab4cuda3std6ranges3__45__cpo5cdataE,(_ZN34_INTERNAL_52fc676a_4_k_cu_99b416ab6thrust24THRUST_300001_SM_1000_NS12placeholders2_2E - _ZN34_INTERNAL_52fc676a_4_k_cu_99b416ab4cuda3std6ranges3__45__cpo5cdataE)
_ZN34_INTERNAL_52fc676a_4_k_cu_99b416ab4cuda3std6ranges3__45__cpo5cdataE:
	.zero		1
	.type		_ZN34_INTERNAL_52fc676a_4_k_cu_99b416ab6thrust24THRUST_300001_SM_1000_NS12placeholders2_2E,@object
	.size		_ZN34_INTERNAL_52fc676a_4_k_cu_99b416ab6thrust24THRUST_300001_SM_1000_NS12placeholders2_2E,(_ZN34_INTERNAL_52fc676a_4_k_cu_99b416ab4cuda3std3__45__cpo3endE - _ZN34_INTERNAL_52fc676a_4_k_cu_99b416ab6thrust24THRUST_300001_SM_1000_NS12placeholders2_2E)
_ZN34_INTERNAL_52fc676a_4_k_cu_99b416ab6thrust24THRUST_300001_SM_1000_NS12placeholders2_2E:
	.zero		1
	.type		_ZN34_INTERNAL_52fc676a_4_k_cu_99b416ab4cuda3std3__45__cpo3endE,@object
	.size		_ZN34_INTERNAL_52fc676a_4_k_cu_99b416ab4cuda3std3__45__cpo3endE,(_ZN34_INTERNAL_52fc676a_4_k_cu_99b416ab4cuda3std6ranges3__45__cpo3endE - _ZN34_INTERNAL_52fc676a_4_k_cu_99b416ab4cuda3std3__45__cpo3endE)
_ZN34_INTERNAL_52fc676a_4_k_cu_99b416ab4cuda3std3__45__cpo3endE:
	.zero		1
	.type		_ZN34_INTERNAL_52fc676a_4_k_cu_99b416ab4cuda3std6ranges3__45__cpo3endE,@object
	.size		_ZN34_INTERNAL_52fc676a_4_k_cu_99b416ab4cuda3std6ranges3__45__cpo3endE,(_ZN34_INTERNAL_52fc676a_4_k_cu_99b416ab6thrust24THRUST_300001_SM_1000_NS12placeholders2_6E - _ZN34_INTERNAL_52fc676a_4_k_cu_99b416ab4cuda3std6ranges3__45__cpo3endE)
_ZN34_INTERNAL_52fc676a_4_k_cu_99b416ab4cuda3std6ranges3__45__cpo3endE:
	.zero		1
	.type		_ZN34_INTERNAL_52fc676a_4_k_cu_99b416ab6thrust24THRUST_300001_SM_1000_NS12placeholders2_6E,@object
	.size		_ZN34_INTERNAL_52fc676a_4_k_cu_99b416ab6thrust24THRUST_300001_SM_1000_NS12placeholders2_6E,(_ZN34_INTERNAL_52fc676a_4_k_cu_99b416ab4cuda3std3__45__cpo4rendE - _ZN34_INTERNAL_52fc676a_4_k_cu_99b416ab6thrust24THRUST_300001_SM_1000_NS12placeholders2_6E)
_ZN34_INTERNAL_52fc676a_4_k_cu_99b416ab6thrust24THRUST_300001_SM_1000_NS12placeholders2_6E:
	.zero		1
	.type		_ZN34_INTERNAL_52fc676a_4_k_cu_99b416ab4cuda3std3__45__cpo4rendE,@object
	.size		_ZN34_INTERNAL_52fc676a_4_k_cu_99b416ab4cuda3std3__45__cpo4rendE,(_ZN34_INTERNAL_52fc676a_4_k_cu_99b416ab4cuda3std6ranges3__45__cpo9iter_swapE - _ZN34_INTERNAL_52fc676a_4_k_cu_99b416ab4cuda3std3__45__cpo4rendE)
_ZN34_INTERNAL_52fc676a_4_k_cu_99b416ab4cuda3std3__45__cpo4rendE:
	.zero		1
	.type		_ZN34_INTERNAL_52fc676a_4_k_cu_99b416ab4cuda3std6ranges3__45__cpo9iter_swapE,@object
	.size		_ZN34_INTERNAL_52fc676a_4_k_cu_99b416ab4cuda3std6ranges3__45__cpo9iter_swapE,(_ZN34_INTERNAL_52fc676a_4_k_cu_99b416ab4cuda3std3__48unexpectE - _ZN34_INTERNAL_52fc676a_4_k_cu_99b416ab4cuda3std6ranges3__45__cpo9iter_swapE)
_ZN34_INTERNAL_52fc676a_4_k_cu_99b416ab4cuda3std6ranges3__45__cpo9iter_swapE:
	.zero		1
	.type		_ZN34_INTERNAL_52fc676a_4_k_cu_99b416ab4cuda3std3__48unexpectE,@object
	.size		_ZN34_INTERNAL_52fc676a_4_k_cu_99b416ab4cuda3std3__48unexpectE,(_ZN34_INTERNAL_52fc676a_4_k_cu_99b416ab6thrust24THRUST_300001_SM_1000_NS8cuda_cub3parE - _ZN34_INTERNAL_52fc676a_4_k_cu_99b416ab4cuda3std3__48unexpectE)
_ZN34_INTERNAL_52fc676a_4_k_cu_99b416ab4cuda3std3__48unexpectE:
	.zero		1
	.type		_ZN34_INTERNAL_52fc676a_4_k_cu_99b416ab6thrust24THRUST_300001_SM_1000_NS8cuda_cub3parE,@object
	.size		_ZN34_INTERNAL_52fc676a_4_k_cu_99b416ab6thrust24THRUST_300001_SM_1000_NS8cuda_cub3parE,(_ZN34_INTERNAL_52fc676a_4_k_cu_99b416ab6thrust24THRUST_300001_SM_1000_NS12placeholders2_4E - _ZN34_INTERNAL_52fc676a_4_k_cu_99b416ab6thrust24THRUST_300001_SM_1000_NS8cuda_cub3parE)
_ZN34_INTERNAL_52fc676a_4_k_cu_99b416ab6thrust24THRUST_300001_SM_1000_NS8cuda_cub3parE:
	.zero		1
	.type		_ZN34_INTERNAL_52fc676a_4_k_cu_99b416ab6thrust24THRUST_300001_SM_1000_NS12placeholders2_4E,@object
	.size		_ZN34_INTERNAL_52fc676a_4_k_cu_99b416ab6thrust24THRUST_300001_SM_1000_NS12placeholders2_4E,(_ZN34_INTERNAL_52fc676a_4_k_cu_99b416ab4cuda3std3__45__cpo4cendE - _ZN34_INTERNAL_52fc676a_4_k_cu_99b416ab6thrust24THRUST_300001_SM_1000_NS12placeholders2_4E)
_ZN34_INTERNAL_52fc676a_4_k_cu_99b416ab6thrust24THRUST_300001_SM_1000_NS12placeholders2_4E:
	.zero		1
	.type		_ZN34_INTERNAL_52fc676a_4_k_cu_99b416ab4cuda3std3__45__cpo4cendE,@object
	.size		_ZN34_INTERNAL_52fc676a_4_k_cu_99b416ab4cuda3std3__45__cpo4cendE,(_ZN34_INTERNAL_52fc676a_4_k_cu_99b416ab4cuda3std6ranges3__45__cpo4cendE - _ZN34_INTERNAL_52fc676a_4_k_cu_99b416ab4cuda3std3__45__cpo4cendE)
_ZN34_INTERNAL_52fc676a_4_k_cu_99b416ab4cuda3std3__45__cpo4cendE:
	.zero		1
	.type		_ZN34_INTERNAL_52fc676a_4_k_cu_99b416ab4cuda3std6ranges3__45__cpo4cendE,@object
	.size		_ZN34_INTERNAL_52fc676a_4_k_cu_99b416ab4cuda3std6ranges3__45__cpo4cendE,(_ZN34_INTERNAL_52fc676a_4_k_cu_99b416ab4cuda3std3__420unreachable_sentinelE - _ZN34_INTERNAL_52fc676a_4_k_cu_99b416ab4cuda3std6ranges3__45__cpo4cendE)
_ZN34_INTERNAL_52fc676a_4_k_cu_99b416ab4cuda3std6ranges3__45__cpo4cendE:
	.zero		1
	.type		_ZN34_INTERNAL_52fc676a_4_k_cu_99b416ab4cuda3std3__420unreachable_sentinelE,@object
	.size		_ZN34_INTERNAL_52fc676a_4_k_cu_99b416ab4cuda3std3__420unreachable_sentinelE,(_ZN34_INTERNAL_52fc676a_4_k_cu_99b416ab4cuda3std6ranges3__45__cpo5ssizeE - _ZN34_INTERNAL_52fc676a_4_k_cu_99b416ab4cuda3std3__420unreachable_sentinelE)
_ZN34_INTERNAL_52fc676a_4_k_cu_99b416ab4cuda3std3__420unreachable_sentinelE:
	.zero		1
	.type		_ZN34_INTERNAL_52fc676a_4_k_cu_99b416ab4cuda3std6ranges3__45__cpo5ssizeE,@object
	.size		_ZN34_INTERNAL_52fc676a_4_k_cu_99b416ab4cuda3std6ranges3__45__cpo5ssizeE,(_ZN34_INTERNAL_52fc676a_4_k_cu_99b416ab6thrust24THRUST_300001_SM_1000_NS12placeholders2_8E - _ZN34_INTERNAL_52fc676a_4_k_cu_99b416ab4cuda3std6ranges3__45__cpo5ssizeE)
_ZN34_INTERNAL_52fc676a_4_k_cu_99b416ab4cuda3std6ranges3__45__cpo5ssizeE:
	.zero		1
	.type		_ZN34_INTERNAL_52fc676a_4_k_cu_99b416ab6thrust24THRUST_300001_SM_1000_NS12placeholders2_8E,@object
	.size		_ZN34_INTERNAL_52fc676a_4_k_cu_99b416ab6thrust24THRUST_300001_SM_1000_NS12placeholders2_8E,(_ZN34_INTERNAL_52fc676a_4_k_cu_99b416ab4cuda3std3__45__cpo5crendE - _ZN34_INTERNAL_52fc676a_4_k_cu_99b416ab6thrust24THRUST_300001_SM_1000_NS12placeholders2_8E)
_ZN34_INTERNAL_52fc676a_4_k_cu_99b416ab6thrust24THRUST_300001_SM_1000_NS12placeholders2_8E:
	.zero		1
	.type		_ZN34_INTERNAL_52fc676a_4_k_cu_99b416ab4cuda3std3__45__cpo5crendE,@object
	.size		_ZN34_INTERNAL_52fc676a_4_k_cu_99b416ab4cuda3std3__45__cpo5crendE,(_ZN34_INTERNAL_52fc676a_4_k_cu_99b416ab4cuda3std6ranges3__45__cpo4prevE - _ZN34_INTERNAL_52fc676a_4_k_cu_99b416ab4cuda3std3__45__cpo5crendE)
_ZN34_INTERNAL_52fc676a_4_k_cu_99b416ab4cuda3std3__45__cpo5crendE:
	.zero		1
	.type		_ZN34_INTERNAL_52fc676a_4_k_cu_99b416ab4cuda3std6ranges3__45__cpo4prevE,@object
	.size		_ZN34_INTERNAL_52fc676a_4_k_cu_99b416ab4cuda3std6ranges3__45__cpo4prevE,(_ZN34_INTERNAL_52fc676a_4_k_cu_99b416ab4cuda3std6ranges3__45__cpo9iter_moveE - _ZN34_INTERNAL_52fc676a_4_k_cu_99b416ab4cuda3std6ranges3__45__cpo4prevE)
_ZN34_INTERNAL_52fc676a_4_k_cu_99b416ab4cuda3std6ranges3__45__cpo4prevE:
	.zero		1
	.type		_ZN34_INTERNAL_52fc676a_4_k_cu_99b416ab4cuda3std6ranges3__45__cpo9iter_moveE,@object
	.size		_ZN34_INTERNAL_52fc676a_4_k_cu_99b416ab4cuda3std6ranges3__45__cpo9iter_moveE,(_ZN34_INTERNAL_52fc676a_4_k_cu_99b416ab6thrust24THRUST_300001_SM_1000_NS6system6detail10sequential3seqE - _ZN34_INTERNAL_52fc676a_4_k_cu_99b416ab4cuda3std6ranges3__45__cpo9iter_moveE)
_ZN34_INTERNAL_52fc676a_4_k_cu_99b416ab4cuda3std6ranges3__45__cpo9iter_moveE:
	.zero		1
	.type		_ZN34_INTERNAL_52fc676a_4_k_cu_99b416ab6thrust24THRUST_300001_SM_1000_NS6system6detail10sequential3seqE,@object
	.size		_ZN34_INTERNAL_52fc676a_4_k_cu_99b416ab6thrust24THRUST_300001_SM_1000_NS6system6detail10sequential3seqE,(.L_31 - _ZN34_INTERNAL_52fc676a_4_k_cu_99b416ab6thrust24THRUST_300001_SM_1000_NS6system6detail10sequential3seqE)
_ZN34_INTERNAL_52fc676a_4_k_cu_99b416ab6thrust24THRUST_300001_SM_1000_NS6system6detail10sequential3seqE:
	.zero		1
.L_31:


//--------------------- .nv.constant0._ZN3cub18CUB_300001_SM_10006detail11EmptyKernelIvEEvv --------------------------
	.section	.nv.constant0._ZN3cub18CUB_300001_SM_10006detail11EmptyKernelIvEEvv,"a",@progbits
	.sectionflags	@""
	.align	4
.nv.constant0._ZN3cub18CUB_300001_SM_10006detail11EmptyKernelIvEEvv:
	.zero		896


//--------------------- .nv.constant0._Z16tabuSearchKernelPiS_PKiS_iiii --------------------------
	.section	.nv.constant0._Z16tabuSearchKernelPiS_PKiS_iiii,"a",@progbits
	.sectionflags	@""
	.align	4
.nv.constant0._Z16tabuSearchKernelPiS_PKiS_iiii:
	.zero		944


//--------------------- SYMBOLS --------------------------

	.type		.nv.reservedSmem.offset0,@object
	.size		.nv.reservedSmem.offset0,0x4
	.type		vprintf,@function
	.type		malloc,@function
	.type		free,@function
